	.target	sm_100a

	.elftype	@"ET_EXEC"


//--------------------- .note.nv.tkinfo           --------------------------
	.section	.note.nv.tkinfo,"",@"SHT_NOTE"
	.sectionflags	@"SHF_NOTE_NV_TKINFO"
	.tkinfo
        /*0018*/ 	.word	0x00000002
        /*0030*/ 	.string	""
        /*0030*/ 	.string	"ptxas"
        /*0030*/ 	.string	"Cuda compilation tools, release 13.0, V13.0.88"
        /*0030*/ 	.string	"Build cuda_13.0.r13.0/compiler.36424714_0"
        /*0030*/ 	.string	"-arch sm_100a -m 64 "



//--------------------- .note.nv.cuinfo           --------------------------
	.section	.note.nv.cuinfo,"",@"SHT_NOTE"
	.sectionflags	@"SHF_NOTE_NV_CUINFO"
        /*0018*/ 	.short	0x0002
        /*001a*/ 	.short	0x0064
        /*001c*/ 	.short	0x0082
	.zero		2


//--------------------- .nv.info                  --------------------------
	.section	.nv.info,"",@"SHT_CUDA_INFO"
	.align	4


	//----- nvinfo : EIATTR_REGCOUNT
	.align		4
        /*0000*/ 	.byte	0x04, 0x2f
        /*0002*/ 	.short	(.L_19 - .L_18)
	.align		4
.L_18:
        /*0004*/ 	.word	index@(_ZN7cutlass13device_kernelINS_4gemm6kernel13GemmUniversalIN4cute5tupleIJiiiiEEENS1_10collective13CollectiveMmaINS1_35MainloopSm100TmaUmmaWarpSpecializedILi3ELi2ELi2ENS5_IJNS4_1CILi1EEENSA_ILi4EEESB_EEEEENS5_IJNSA_ILi128EEENSA_ILi256EEENSA_ILi64EEEEEENS_6half_tENS5_IJlSB_lEEESJ_SK_NS4_8TiledMMAINS4_8MMA_AtomIJNS4_20SM100_MMA_F16BF16_SSISJ_SJ_fLi128ELi256ELNS4_4UMMA5MajorE0ELSP_0ELNSO_7ScaleInE0ELSQ_0EEEEEENS4_6LayoutINS5_IJSB_SB_SB_EEENS5_IJNSA_ILi0EEESV_SV_EEEEENS5_IJNS4_10UnderscoreESY_SY_EEEEENS4_23SM90_TMA_LOAD_MULTICASTENS4_14ComposedLayoutINS4_7SwizzleILi3ELi4ELi3EEENS4_18smem_ptr_flag_bitsILi16EEENST_INS5_IJNSA_ILi8EEESH_EEENS5_IJSH_SB_EEEEEEEvNS4_8identityENS4_13SM90_TMA_LOADES1B_vS1C_EENS_8epilogue10collective18CollectiveEpilogueINS1F_23Sm100TmaWarpSpecializedILi4ELi2ELi64ELb1ELb0EEEJSI_NS5_IJNST_ISF_SB_EENST_ISH_SB_EEEEESJ_SK_SJ_SK_NS1F_6fusion15FusionCallbacksIS1J_NS1N_17LinearCombinationISJ_fSJ_fLNS_15FloatRoundStyleE2EEESI_S1M_JEEENS4_5SM1004TMEM4LOAD26SM100_TMEM_LOAD_32dp32b64xES1D_S1B_NS4_39AutoVectorizingCopyWithAssumedAlignmentILi128EEENS4_14SM90_TMA_STOREES1B_S1Y_S1Y_EEEvvEEEEvNT_6ParamsE)
        /*0008*/ 	.word	0x000000a8


	//----- nvinfo : EIATTR_FRAME_SIZE
	.align		4
.L_19:
        /*000c*/ 	.byte	0x04, 0x11
        /*000e*/ 	.short	(.L_21 - .L_20)
	.align		4
.L_20:
        /*0010*/ 	.word	index@($__internal_2_$__cuda_sm10x_tcgen05_guardrail_trap_unallocated_columns_being_dealloced)
        /*0014*/ 	.word	0x00000000


	//----- nvinfo : EIATTR_FRAME_SIZE
	.align		4
.L_21:
        /*0018*/ 	.byte	0x04, 0x11
        /*001a*/ 	.short	(.L_23 - .L_22)
	.align		4
.L_22:
        /*001c*/ 	.word	index@($__internal_1_$__cuda_sm10x_tcgen05_guardrail_trap_phase_invalid_during_alloc)
        /*0020*/ 	.word	0x00000000


	//----- nvinfo : EIATTR_FRAME_SIZE
	.align		4
.L_23:
        /*0024*/ 	.byte	0x04, 0x11
        /*0026*/ 	.short	(.L_25 - .L_24)
	.align		4
.L_24:
        /*0028*/ 	.word	index@($__internal_0_$__cuda_sm10x_tcgen05_guardrail_trap_col_being_dealloced_not_returned_by_alloc)
        /*002c*/ 	.word	0x00000000


	//----- nvinfo : EIATTR_FRAME_SIZE
	.align		4
.L_25:
        /*0030*/ 	.byte	0x04, 0x11
        /*0032*/ 	.short	(.L_27 - .L_26)
	.align		4
.L_26:
        /*0034*/ 	.word	index@(_ZN7cutlass13device_kernelINS_4gemm6kernel13GemmUniversalIN4cute5tupleIJiiiiEEENS1_10collective13CollectiveMmaINS1_35MainloopSm100TmaUmmaWarpSpecializedILi3ELi2ELi2ENS5_IJNS4_1CILi1EEENSA_ILi4EEESB_EEEEENS5_IJNSA_ILi128EEENSA_ILi256EEENSA_ILi64EEEEEENS_6half_tENS5_IJlSB_lEEESJ_SK_NS4_8TiledMMAINS4_8MMA_AtomIJNS4_20SM100_MMA_F16BF16_SSISJ_SJ_fLi128ELi256ELNS4_4UMMA5MajorE0ELSP_0ELNSO_7ScaleInE0ELSQ_0EEEEEENS4_6LayoutINS5_IJSB_SB_SB_EEENS5_IJNSA_ILi0EEESV_SV_EEEEENS5_IJNS4_10UnderscoreESY_SY_EEEEENS4_23SM90_TMA_LOAD_MULTICASTENS4_14ComposedLayoutINS4_7SwizzleILi3ELi4ELi3EEENS4_18smem_ptr_flag_bitsILi16EEENST_INS5_IJNSA_ILi8EEESH_EEENS5_IJSH_SB_EEEEEEEvNS4_8identityENS4_13SM90_TMA_LOADES1B_vS1C_EENS_8epilogue10collective18CollectiveEpilogueINS1F_23Sm100TmaWarpSpecializedILi4ELi2ELi64ELb1ELb0EEEJSI_NS5_IJNST_ISF_SB_EENST_ISH_SB_EEEEESJ_SK_SJ_SK_NS1F_6fusion15FusionCallbacksIS1J_NS1N_17LinearCombinationISJ_fSJ_fLNS_15FloatRoundStyleE2EEESI_S1M_JEEENS4_5SM1004TMEM4LOAD26SM100_TMEM_LOAD_32dp32b64xES1D_S1B_NS4_39AutoVectorizingCopyWithAssumedAlignmentILi128EEENS4_14SM90_TMA_STOREES1B_S1Y_S1Y_EEEvvEEEEvNT_6ParamsE)
        /*0038*/ 	.word	0x00000000


	//----- nvinfo : EIATTR_MIN_STACK_SIZE
	.align		4
.L_27:
        /*003c*/ 	.byte	0x04, 0x12
        /*003e*/ 	.short	(.L_29 - .L_28)
	.align		4
.L_28:
        /*0040*/ 	.word	index@(_ZN7cutlass13device_kernelINS_4gemm6kernel13GemmUniversalIN4cute5tupleIJiiiiEEENS1_10collective13CollectiveMmaINS1_35MainloopSm100TmaUmmaWarpSpecializedILi3ELi2ELi2ENS5_IJNS4_1CILi1EEENSA_ILi4EEESB_EEEEENS5_IJNSA_ILi128EEENSA_ILi256EEENSA_ILi64EEEEEENS_6half_tENS5_IJlSB_lEEESJ_SK_NS4_8TiledMMAINS4_8MMA_AtomIJNS4_20SM100_MMA_F16BF16_SSISJ_SJ_fLi128ELi256ELNS4_4UMMA5MajorE0ELSP_0ELNSO_7ScaleInE0ELSQ_0EEEEEENS4_6LayoutINS5_IJSB_SB_SB_EEENS5_IJNSA_ILi0EEESV_SV_EEEEENS5_IJNS4_10UnderscoreESY_SY_EEEEENS4_23SM90_TMA_LOAD_MULTICASTENS4_14ComposedLayoutINS4_7SwizzleILi3ELi4ELi3EEENS4_18smem_ptr_flag_bitsILi16EEENST_INS5_IJNSA_ILi8EEESH_EEENS5_IJSH_SB_EEEEEEEvNS4_8identityENS4_13SM90_TMA_LOADES1B_vS1C_EENS_8epilogue10collective18CollectiveEpilogueINS1F_23Sm100TmaWarpSpecializedILi4ELi2ELi64ELb1ELb0EEEJSI_NS5_IJNST_ISF_SB_EENST_ISH_SB_EEEEESJ_SK_SJ_SK_NS1F_6fusion15FusionCallbacksIS1J_NS1N_17LinearCombinationISJ_fSJ_fLNS_15FloatRoundStyleE2EEESI_S1M_JEEENS4_5SM1004TMEM4LOAD26SM100_TMEM_LOAD_32dp32b64xES1D_S1B_NS4_39AutoVectorizingCopyWithAssumedAlignmentILi128EEENS4_14SM90_TMA_STOREES1B_S1Y_S1Y_EEEvvEEEEvNT_6ParamsE)
        /*0044*/ 	.word	0x00000000
.L_29:


//--------------------- .nv.compat                --------------------------
	.section	.nv.compat,"",@"SHT_CUDA_COMPAT_INFO"
	.align	4
        /*0000*/ 	.byte	0x02, 0x09, 0x01, 0x00, 0x02, 0x02, 0x02, 0x00, 0x02, 0x05, 0x05, 0x00, 0x03, 0x07, 0x01, 0x01
        /*0010*/ 	.byte	0x02, 0x03, 0x01, 0x00, 0x02, 0x06, 0x01, 0x00, 0x04, 0x0b, 0x08, 0x00, 0x09, 0x00, 0x00, 0x00
        /*0020*/ 	.byte	0x00, 0x00, 0x00, 0x00


//--------------------- .nv.info._ZN7cutlass13device_kernelINS_4gemm6kernel13GemmUniversalIN4cute5tupleIJiiiiEEENS1_10collective13CollectiveMmaINS1_35MainloopSm100TmaUmmaWarpSpecializedILi3ELi2ELi2ENS5_IJNS4_1CILi1EEENSA_ILi4EEESB_EEEEENS5_IJNSA_ILi128EEENSA_ILi256EEENSA_ILi64EEEEEENS_6half_tENS5_IJlSB_lEEESJ_SK_NS4_8TiledMMAINS4_8MMA_AtomIJNS4_20SM100_MMA_F16BF16_SSISJ_SJ_fLi128ELi256ELNS4_4UMMA5MajorE0ELSP_0ELNSO_7ScaleInE0ELSQ_0EEEEEENS4_6LayoutINS5_IJSB_SB_SB_EEENS5_IJNSA_ILi0EEESV_SV_EEEEENS5_IJNS4_10UnderscoreESY_SY_EEEEENS4_23SM90_TMA_LOAD_MULTICASTENS4_14ComposedLayoutINS4_7SwizzleILi3ELi4ELi3EEENS4_18smem_ptr_flag_bitsILi16EEENST_INS5_IJNSA_ILi8EEESH_EEENS5_IJSH_SB_EEEEEEEvNS4_8identityENS4_13SM90_TMA_LOADES1B_vS1C_EENS_8epilogue10collective18CollectiveEpilogueINS1F_23Sm100TmaWarpSpecializedILi4ELi2ELi64ELb1ELb0EEEJSI_NS5_IJNST_ISF_SB_EENST_ISH_SB_EEEEESJ_SK_SJ_SK_NS1F_6fusion15FusionCallbacksIS1J_NS1N_17LinearCombinationISJ_fSJ_fLNS_15FloatRoundStyleE2EEESI_S1M_JEEENS4_5SM1004TMEM4LOAD26SM100_TMEM_LOAD_32dp32b64xES1D_S1B_NS4_39AutoVectorizingCopyWithAssumedAlignmentILi128EEENS4_14SM90_TMA_STOREES1B_S1Y_S1Y_EEEvvEEEEvNT_6ParamsE --------------------------
	.section	.nv.info._ZN7cutlass13device_kernelINS_4gemm6kernel13GemmUniversalIN4cute5tupleIJiiiiEEENS1_10collective13CollectiveMmaINS1_35MainloopSm100TmaUmmaWarpSpecializedILi3ELi2ELi2ENS5_IJNS4_1CILi1EEENSA_ILi4EEESB_EEEEENS5_IJNSA_ILi128EEENSA_ILi256EEENSA_ILi64EEEEEENS_6half_tENS5_IJlSB_lEEESJ_SK_NS4_8TiledMMAINS4_8MMA_AtomIJNS4_20SM100_MMA_F16BF16_SSISJ_SJ_fLi128ELi256ELNS4_4UMMA5MajorE0ELSP_0ELNSO_7ScaleInE0ELSQ_0EEEEEENS4_6LayoutINS5_IJSB_SB_SB_EEENS5_IJNSA_ILi0EEESV_SV_EEEEENS5_IJNS4_10UnderscoreESY_SY_EEEEENS4_23SM90_TMA_LOAD_MULTICASTENS4_14ComposedLayoutINS4_7SwizzleILi3ELi4ELi3EEENS4_18smem_ptr_flag_bitsILi16EEENST_INS5_IJNSA_ILi8EEESH_EEENS5_IJSH_SB_EEEEEEEvNS4_8identityENS4_13SM90_TMA_LOADES1B_vS1C_EENS_8epilogue10collective18CollectiveEpilogueINS1F_23Sm100TmaWarpSpecializedILi4ELi2ELi64ELb1ELb0EEEJSI_NS5_IJNST_ISF_SB_EENST_ISH_SB_EEEEESJ_SK_SJ_SK_NS1F_6fusion15FusionCallbacksIS1J_NS1N_17LinearCombinationISJ_fSJ_fLNS_15FloatRoundStyleE2EEESI_S1M_JEEENS4_5SM1004TMEM4LOAD26SM100_TMEM_LOAD_32dp32b64xES1D_S1B_NS4_39AutoVectorizingCopyWithAssumedAlignmentILi128EEENS4_14SM90_TMA_STOREES1B_S1Y_S1Y_EEEvvEEEEvNT_6ParamsE,"",@"SHT_CUDA_INFO"
	.sectionflags	@""
	.align	4


	//----- nvinfo : EIATTR_CUDA_API_VERSION
	.align		4
        /*0000*/ 	.byte	0x04, 0x37
        /*0002*/ 	.short	(.L_31 - .L_30)
.L_30:
        /*0004*/ 	.word	0x00000082


	//----- nvinfo : EIATTR_KPARAM_INFO
	.align		4
.L_31:
        /*0008*/ 	.byte	0x04, 0x17
        /*000a*/ 	.short	(.L_33 - .L_32)
.L_32:
        /*000c*/ 	.word	0x00000000
        /*0010*/ 	.short	0x0000
        /*0012*/ 	.short	0x0000
        /*0014*/ 	.byte	0x00, 0xf0, 0x01, 0x20


	//----- nvinfo : EIATTR_AT_ENTRY_FRAGMENTS
	.align		4
.L_33:
        /*0018*/ 	.byte	0x04, 0x4f
        /*001a*/ 	.short	(.L_35 - .L_34)


	//   ....[0]....
.L_34:
        /*001c*/ 	.word	0x00000006


	//----- nvinfo : EIATTR_RESERVED_SMEM_USED
	.align		4
.L_35:
        /*0020*/ 	.byte	0x01, 0x41
	.zero		2


	//----- nvinfo : EIATTR_SPARSE_MMA_MASK
	.align		4
        /*0024*/ 	.byte	0x03, 0x50
        /*0026*/ 	.short	0x0000


	//----- nvinfo : EIATTR_TCGEN05_1CTA_USED
	.align		4
        /*0028*/ 	.byte	0x01, 0x51
	.zero		2


	//----- nvinfo : EIATTR_MAXREG_COUNT
	.align		4
        /*002c*/ 	.byte	0x03, 0x1b
        /*002e*/ 	.short	0x00ff


	//----- nvinfo : EIATTR_NUM_BARRIERS
	.align		4
        /*0030*/ 	.byte	0x02, 0x4c
        /*0032*/ 	.byte	0x07
	.zero		1


	//----- nvinfo : EIATTR_EXTERNS
	.align		4
        /*0034*/ 	.byte	0x04, 0x0f
        /*0036*/ 	.short	(.L_37 - .L_36)


	//   ....[0]....
	.align		4
.L_36:
        /*0038*/ 	.word	index@(__assertfail)


	//----- nvinfo : EIATTR_MERCURY_ISA_VERSION
	.align		4
.L_37:
        /*003c*/ 	.byte	0x03, 0x5f
        /*003e*/ 	.short	0x0101


	//----- nvinfo : EIATTR_INT_WARP_WIDE_INSTR_OFFSETS
	.align		4
        /*0040*/ 	.byte	0x04, 0x31
        /*0042*/ 	.short	(.L_39 - .L_38)


	//   ....[0]....
.L_38:
        /*0044*/ 	.word	0x00003b40


	//   ....[1]....
        /*0048*/ 	.word	0x00003b70


	//   ....[2]....
        /*004c*/ 	.word	0x00003b90


	//   ....[3]....
        /*0050*/ 	.word	0x00004710


	//   ....[4]....
        /*0054*/ 	.word	0x00004780


	//   ....[5]....
        /*0058*/ 	.word	0x00004850


	//   ....[6]....
        /*005c*/ 	.word	0x000048d0


	//   ....[7]....
        /*0060*/ 	.word	0x000049c0


	//   ....[8]....
        /*0064*/ 	.word	0x00004a40


	//   ....[9]....
        /*0068*/ 	.word	0x00004b20


	//   ....[10]....
        /*006c*/ 	.word	0x00004bd0


	//----- nvinfo : EIATTR_COOP_GROUP_MASK_REGIDS
	.align		4
.L_39:
        /*0070*/ 	.byte	0x04, 0x29
        /*0072*/ 	.short	(.L_41 - .L_40)


	//   ....[0]....
.L_40:
        /*0074*/ 	.word	0xffffffff


	//   ....[1]....
        /*0078*/ 	.word	0xffffffff


	//   ....[2]....
        /*007c*/ 	.word	0xffffffff


	//   ....[3]....
        /*0080*/ 	.word	0xffffffff


	//   ....[4]....
        /*0084*/ 	.word	0xffffffff


	//   ....[5]....
        /*0088*/ 	.word	0xffffffff


	//   ....[6]....
        /*008c*/ 	.word	0xffffffff


	//   ....[7]....
        /*0090*/ 	.word	0xffffffff


	//   ....[8]....
        /*0094*/ 	.word	0xffffffff


	//   ....[9]....
        /*0098*/ 	.word	0xffffffff


	//   ....[10]....
        /*009c*/ 	.word	0xffffffff


	//   ....[11]....
        /*00a0*/ 	.word	0xffffffff


	//   ....[12]....
        /*00a4*/ 	.word	0xffffffff


	//   ....[13]....
        /*00a8*/ 	.word	0xffffffff


	//----- nvinfo : EIATTR_COOP_GROUP_INSTR_OFFSETS
	.align		4
.L_41:
        /*00ac*/ 	.byte	0x04, 0x28
        /*00ae*/ 	.short	(.L_43 - .L_42)


	//   ....[0]....
.L_42:
        /*00b0*/ 	.word	0x00000080


	//   ....[1]....
        /*00b4*/ 	.word	0x000004f0


	//   ....[2]....
        /*00b8*/ 	.word	0x00000680


	//   ....[3]....
        /*00bc*/ 	.word	0x00000820


	//   ....[4]....
        /*00c0*/ 	.word	0x00000920


	//   ....[5]....
        /*00c4*/ 	.word	0x00000a90


	//   ....[6]....
        /*00c8*/ 	.word	0x00000bf0


	//   ....[7]....
        /*00cc*/ 	.word	0x00000da0


	//   ....[8]....
        /*00d0*/ 	.word	0x00002050


	//   ....[9]....
        /*00d4*/ 	.word	0x00002eb0


	//   ....[10]....
        /*00d8*/ 	.word	0x000030c0


	//   ....[11]....
        /*00dc*/ 	.word	0x000030f0


	//   ....[12]....
        /*00e0*/ 	.word	0x00003a20


	//   ....[13]....
        /*00e4*/ 	.word	0x00003c50


	//----- nvinfo : EIATTR_VRC_CTA_INIT_COUNT
	.align		4
.L_43:
        /*00e8*/ 	.byte	0x02, 0x4a
        /*00ea*/ 	.byte	0x80
	.zero		1


	//----- nvinfo : EIATTR_SYSCALL_OFFSETS
	.align		4
        /*00ec*/ 	.byte	0x04, 0x46
        /*00ee*/ 	.short	(.L_45 - .L_44)


	//   ....[0]....
.L_44:
        /*00f0*/ 	.word	0x00005850


	//   ....[1]....
        /*00f4*/ 	.word	0x00005940


	//   ....[2]....
        /*00f8*/ 	.word	0x000062e0


	//   ....[3]....
        /*00fc*/ 	.word	0x000077a0


	//   ....[4]....
        /*0100*/ 	.word	0x00008bd0


	//   ....[5]....
        /*0104*/ 	.word	0x00009fe0


	//----- nvinfo : EIATTR_MBARRIER_INSTR_OFFSETS
	.align		4
.L_45:
        /*0108*/ 	.byte	0x04, 0x39
        /*010a*/ 	.short	(.L_47 - .L_46)


	//   ....[0]....
.L_46:
        /*010c*/ 	.word	0x00000610
        /*0110*/ 	.word	0x000000ff
        /*0114*/ 	.word	0x00000000
        /*0118*/ 	.short	0x0100
        /*011a*/ 	.byte	0x04
	.zero		1


	//   ....[1]....
        /*011c*/ 	.word	0x00000620
        /*0120*/ 	.word	0x000000ff
        /*0124*/ 	.word	0x00000018
        /*0128*/ 	.short	0x0100
        /*012a*/ 	.byte	0x04
	.zero		1


	//   ....[2]....
        /*012c*/ 	.word	0x00000630
        /*0130*/ 	.word	0x000000ff
        /*0134*/ 	.word	0x00000008
        /*0138*/ 	.short	0x0100
        /*013a*/ 	.byte	0x04
	.zero		1


	//   ....[3]....
        /*013c*/ 	.word	0x00000640
        /*0140*/ 	.word	0x000000ff
        /*0144*/ 	.word	0x00000020
        /*0148*/ 	.short	0x0100
        /*014a*/ 	.byte	0x04
	.zero		1


	//   ....[4]....
        /*014c*/ 	.word	0x00000650
        /*0150*/ 	.word	0x000000ff
        /*0154*/ 	.word	0x00000010
        /*0158*/ 	.short	0x0100
        /*015a*/ 	.byte	0x04
	.zero		1


	//   ....[5]....
        /*015c*/ 	.word	0x00000660
        /*0160*/ 	.word	0x000000ff
        /*0164*/ 	.word	0x00000028
        /*0168*/ 	.short	0x0100
        /*016a*/ 	.byte	0x04
	.zero		1


	//   ....[6]....
        /*016c*/ 	.word	0x00000790
        /*0170*/ 	.word	0x000000ff
        /*0174*/ 	.word	0x00000030
        /*0178*/ 	.short	0x0100
        /*017a*/ 	.byte	0x04
	.zero		1


	//   ....[7]....
        /*017c*/ 	.word	0x000007a0
        /*0180*/ 	.word	0x000000ff
        /*0184*/ 	.word	0x00000050
        /*0188*/ 	.short	0x0100
        /*018a*/ 	.byte	0x04
	.zero		1


	//   ....[8]....
        /*018c*/ 	.word	0x000007b0
        /*0190*/ 	.word	0x000000ff
        /*0194*/ 	.word	0x00000038
        /*0198*/ 	.short	0x0100
        /*019a*/ 	.byte	0x04
	.zero		1


	//   ....[9]....
        /*019c*/ 	.word	0x000007c0
        /*01a0*/ 	.word	0x000000ff
        /*01a4*/ 	.word	0x00000058
        /*01a8*/ 	.short	0x0100
        /*01aa*/ 	.byte	0x04
	.zero		1


	//   ....[10]....
        /*01ac*/ 	.word	0x000007d0
        /*01b0*/ 	.word	0x000000ff
        /*01b4*/ 	.word	0x00000040
        /*01b8*/ 	.short	0x0100
        /*01ba*/ 	.byte	0x04
	.zero		1


	//   ....[11]....
        /*01bc*/ 	.word	0x000007e0
        /*01c0*/ 	.word	0x000000ff
        /*01c4*/ 	.word	0x00000060
        /*01c8*/ 	.short	0x0100
        /*01ca*/ 	.byte	0x04
	.zero		1


	//   ....[12]....
        /*01cc*/ 	.word	0x000007f0
        /*01d0*/ 	.word	0x000000ff
        /*01d4*/ 	.word	0x00000048
        /*01d8*/ 	.short	0x0100
        /*01da*/ 	.byte	0x04
	.zero		1


	//   ....[13]....
        /*01dc*/ 	.word	0x00000800
        /*01e0*/ 	.word	0x000000ff
        /*01e4*/ 	.word	0x00000068
        /*01e8*/ 	.short	0x0100
        /*01ea*/ 	.byte	0x04
	.zero		1


	//   ....[14]....
        /*01ec*/ 	.word	0x000008f0
        /*01f0*/ 	.word	0x000000ff
        /*01f4*/ 	.word	0x00000070
        /*01f8*/ 	.short	0x0100
        /*01fa*/ 	.byte	0x06
	.zero		1


	//   ....[15]....
        /*01fc*/ 	.word	0x00000900
        /*0200*/ 	.word	0x000000ff
        /*0204*/ 	.word	0x00000078
        /*0208*/ 	.short	0x0100
        /*020a*/ 	.byte	0x06
	.zero		1


	//   ....[16]....
        /*020c*/ 	.word	0x00000a40
        /*0210*/ 	.word	0x000000ff
        /*0214*/ 	.word	0x00000080
        /*0218*/ 	.short	0x0100
        /*021a*/ 	.byte	0x06
	.zero		1


	//   ....[17]....
        /*021c*/ 	.word	0x00000a50
        /*0220*/ 	.word	0x000000ff
        /*0224*/ 	.word	0x00000090
        /*0228*/ 	.short	0x0100
        /*022a*/ 	.byte	0x06
	.zero		1


	//   ....[18]....
        /*022c*/ 	.word	0x00000a60
        /*0230*/ 	.word	0x000000ff
        /*0234*/ 	.word	0x00000088
        /*0238*/ 	.short	0x0100
        /*023a*/ 	.byte	0x06
	.zero		1


	//   ....[19]....
        /*023c*/ 	.word	0x00000a70
        /*0240*/ 	.word	0x000000ff
        /*0244*/ 	.word	0x00000098
        /*0248*/ 	.short	0x0100
        /*024a*/ 	.byte	0x06
	.zero		1


	//   ....[20]....
        /*024c*/ 	.word	0x00000ba0
        /*0250*/ 	.word	0x000000ff
        /*0254*/ 	.word	0x000000a0
        /*0258*/ 	.short	0x0100
        /*025a*/ 	.byte	0x04
	.zero		1


	//   ....[21]....
        /*025c*/ 	.word	0x00000bb0
        /*0260*/ 	.word	0x000000ff
        /*0264*/ 	.word	0x000000b0
        /*0268*/ 	.short	0x0100
        /*026a*/ 	.byte	0x04
	.zero		1


	//   ....[22]....
        /*026c*/ 	.word	0x00000bc0
        /*0270*/ 	.word	0x000000ff
        /*0274*/ 	.word	0x000000a8
        /*0278*/ 	.short	0x0100
        /*027a*/ 	.byte	0x04
	.zero		1


	//   ....[23]....
        /*027c*/ 	.word	0x00000bd0
        /*0280*/ 	.word	0x000000ff
        /*0284*/ 	.word	0x000000b8
        /*0288*/ 	.short	0x0100
        /*028a*/ 	.byte	0x04
	.zero		1


	//   ....[24]....
        /*028c*/ 	.word	0x00000cc0
        /*0290*/ 	.word	0x000000ff
        /*0294*/ 	.word	0x000000c0
        /*0298*/ 	.short	0x0100
        /*029a*/ 	.byte	0x04
	.zero		1


	//   ....[25]....
        /*029c*/ 	.word	0x00000cd0
        /*02a0*/ 	.word	0x000000ff
        /*02a4*/ 	.word	0x000000d0
        /*02a8*/ 	.short	0x0100
        /*02aa*/ 	.byte	0x04
	.zero		1


	//   ....[26]....
        /*02ac*/ 	.word	0x00000ce0
        /*02b0*/ 	.word	0x000000ff
        /*02b4*/ 	.word	0x000000c8
        /*02b8*/ 	.short	0x0100
        /*02ba*/ 	.byte	0x04
	.zero		1


	//   ....[27]....
        /*02bc*/ 	.word	0x00000cf0
        /*02c0*/ 	.word	0x000000ff
        /*02c4*/ 	.word	0x000000d8
        /*02c8*/ 	.short	0x0100
        /*02ca*/ 	.byte	0x04
	.zero		1


	//   ....[28]....
        /*02cc*/ 	.word	0x000018f0
        /*02d0*/ 	.word	0x00000000
        /*02d4*/ 	.word	0x000000d0
        /*02d8*/ 	.short	0x010a
        /*02da*/ 	.byte	0xff
	.zero		1


	//   ....[29]....
        /*02dc*/ 	.word	0x00001920
        /*02e0*/ 	.word	0x00000000
        /*02e4*/ 	.word	0x000000c0
        /*02e8*/ 	.short	0x0101
        /*02ea*/ 	.byte	0xff
	.zero		1


	//   ....[30]....
        /*02ec*/ 	.word	0x000019d0
        /*02f0*/ 	.word	0x000000ff
        /*02f4*/ 	.word	0x00000018
        /*02f8*/ 	.short	0x010a
        /*02fa*/ 	.byte	0x04
	.zero		1


	//   ....[31]....
        /*02fc*/ 	.word	0x00001a50
        /*0300*/ 	.word	0x000000ff
        /*0304*/ 	.word	0x00000018
        /*0308*/ 	.short	0x010a
        /*030a*/ 	.byte	0x21
	.zero		1


	//   ....[32]....
        /*030c*/ 	.word	0x00001be0
        /*0310*/ 	.word	0x000000ff
        /*0314*/ 	.word	0x00000018
        /*0318*/ 	.short	0x010a
        /*031a*/ 	.byte	0x08
	.zero		1


	//   ....[33]....
        /*031c*/ 	.word	0x00001d10
        /*0320*/ 	.word	0x000000ff
        /*0324*/ 	.word	0x00000078
        /*0328*/ 	.short	0x0101
        /*032a*/ 	.byte	0x07
	.zero		1


	//   ....[34]....
        /*032c*/ 	.word	0x00001d30
        /*0330*/ 	.word	0x000000ff
        /*0334*/ 	.word	0x00000018
        /*0338*/ 	.short	0x010a
        /*033a*/ 	.byte	0x04
	.zero		1


	//   ....[35]....
        /*033c*/ 	.word	0x00001db0
        /*0340*/ 	.word	0x000000ff
        /*0344*/ 	.word	0x00000018
        /*0348*/ 	.short	0x010a
        /*034a*/ 	.byte	0x11
	.zero		1


	//   ....[36]....
        /*034c*/ 	.word	0x00001f40
        /*0350*/ 	.word	0x000000ff
        /*0354*/ 	.word	0x00000018
        /*0358*/ 	.short	0x010a
        /*035a*/ 	.byte	0x06
	.zero		1


	//   ....[37]....
        /*035c*/ 	.word	0x00002080
        /*0360*/ 	.word	0x00000003
        /*0364*/ 	.word	0x00000080
        /*0368*/ 	.short	0x010a
        /*036a*/ 	.byte	0xff
	.zero		1


	//   ....[38]....
        /*036c*/ 	.word	0x000021d0
        /*0370*/ 	.word	0x00000000
        /*0374*/ 	.word	0x00000000
        /*0378*/ 	.short	0x0101
        /*037a*/ 	.byte	0xff
	.zero		1


	//   ....[39]....
        /*037c*/ 	.word	0x00002790
        /*0380*/ 	.word	0x000000ff
        /*0384*/ 	.word	0x00000000
        /*0388*/ 	.short	0x010a
        /*038a*/ 	.byte	0x04
	.zero		1


	//   ....[40]....
        /*038c*/ 	.word	0x00002820
        /*0390*/ 	.word	0x000000ff
        /*0394*/ 	.word	0x00000000
        /*0398*/ 	.short	0x010a
        /*039a*/ 	.byte	0x05
	.zero		1


	//   ....[41]....
        /*039c*/ 	.word	0x000028c0
        /*03a0*/ 	.word	0x00000000
        /*03a4*/ 	.word	0x00000000
        /*03a8*/ 	.short	0x010a
        /*03aa*/ 	.byte	0xff
	.zero		1


	//   ....[42]....
        /*03ac*/ 	.word	0x00002a00
        /*03b0*/ 	.word	0x00000002
        /*03b4*/ 	.word	0x000000c0
        /*03b8*/ 	.short	0x010a
        /*03ba*/ 	.byte	0xff
	.zero		1


	//   ....[43]....
        /*03bc*/ 	.word	0x00002a70
        /*03c0*/ 	.word	0x00000002
        /*03c4*/ 	.word	0x00000000
        /*03c8*/ 	.short	0x0101
        /*03ca*/ 	.byte	0xff
	.zero		1


	//   ....[44]....
        /*03cc*/ 	.word	0x00002a90
        /*03d0*/ 	.word	0x000000ff
        /*03d4*/ 	.word	0x00000090
        /*03d8*/ 	.short	0x010a
        /*03da*/ 	.byte	0x04
	.zero		1


	//   ....[45]....
        /*03dc*/ 	.word	0x00002bb0
        /*03e0*/ 	.word	0x00000002
        /*03e4*/ 	.word	0x00000080
        /*03e8*/ 	.short	0x010a
        /*03ea*/ 	.byte	0xff
	.zero		1


	//   ....[46]....
        /*03ec*/ 	.word	0x00002cb0
        /*03f0*/ 	.word	0x00000002
        /*03f4*/ 	.word	0x00000000
        /*03f8*/ 	.short	0x0101
        /*03fa*/ 	.byte	0xff
	.zero		1


	//   ....[47]....
        /*03fc*/ 	.word	0x00002d40
        /*0400*/ 	.word	0x000000ff
        /*0404*/ 	.word	0x00000090
        /*0408*/ 	.short	0x0106
        /*040a*/ 	.byte	0x04
	.zero		1


	//   ....[48]....
        /*040c*/ 	.word	0x00002d60
        /*0410*/ 	.word	0x000000ff
        /*0414*/ 	.word	0x00000090
        /*0418*/ 	.short	0x010a
        /*041a*/ 	.byte	0x04
	.zero		1


	//   ....[49]....
        /*041c*/ 	.word	0x00002df0
        /*0420*/ 	.word	0x000000ff
        /*0424*/ 	.word	0x00000090
        /*0428*/ 	.short	0x0106
        /*042a*/ 	.byte	0x07
	.zero		1


	//   ....[50]....
        /*042c*/ 	.word	0x00002e30
        /*0430*/ 	.word	0x00000000
        /*0434*/ 	.word	0x00000090
        /*0438*/ 	.short	0x010a
        /*043a*/ 	.byte	0xff
	.zero		1


	//   ....[51]....
        /*043c*/ 	.word	0x00003390
        /*0440*/ 	.word	0x00000000
        /*0444*/ 	.word	0x00000080
        /*0448*/ 	.short	0x010a
        /*044a*/ 	.byte	0xff
	.zero		1


	//   ....[52]....
        /*044c*/ 	.word	0x000034a0
        /*0450*/ 	.word	0x00000003
        /*0454*/ 	.word	0x00000000
        /*0458*/ 	.short	0x0101
        /*045a*/ 	.byte	0xff
	.zero		1


	//   ....[53]....
        /*045c*/ 	.word	0x000034b0
        /*0460*/ 	.word	0x000000ff
        /*0464*/ 	.word	0x00000000
        /*0468*/ 	.short	0x010a
        /*046a*/ 	.byte	0x04
	.zero		1


	//   ....[54]....
        /*046c*/ 	.word	0x000034d0
        /*0470*/ 	.word	0x000000ff
        /*0474*/ 	.word	0x000000b0
        /*0478*/ 	.short	0x010a
        /*047a*/ 	.byte	0x1e
	.zero		1


	//   ....[55]....
        /*047c*/ 	.word	0x000035a0
        /*0480*/ 	.word	0x000000ff
        /*0484*/ 	.word	0x00000000
        /*0488*/ 	.short	0x010a
        /*048a*/ 	.byte	0x05
	.zero		1


	//   ....[56]....
        /*048c*/ 	.word	0x000036e0
        /*0490*/ 	.word	0x000000ff
        /*0494*/ 	.word	0x00000000
        /*0498*/ 	.short	0x010a
        /*049a*/ 	.byte	0x04
	.zero		1


	//   ....[57]....
        /*049c*/ 	.word	0x00003970
        /*04a0*/ 	.word	0x000000ff
        /*04a4*/ 	.word	0x00000000
        /*04a8*/ 	.short	0x010a
        /*04aa*/ 	.byte	0x04
	.zero		1


	//   ....[58]....
        /*04ac*/ 	.word	0x00003a00
        /*04b0*/ 	.word	0x000000ff
        /*04b4*/ 	.word	0x00000000
        /*04b8*/ 	.short	0x010a
        /*04ba*/ 	.byte	0x04
	.zero		1


	//   ....[59]....
        /*04bc*/ 	.word	0x00003f10
        /*04c0*/ 	.word	0x0000000c
        /*04c4*/ 	.word	0x00000080
        /*04c8*/ 	.short	0x010a
        /*04ca*/ 	.byte	0xff
	.zero		1


	//   ....[60]....
        /*04cc*/ 	.word	0x00004080
        /*04d0*/ 	.word	0x00000000
        /*04d4*/ 	.word	0x00000000
        /*04d8*/ 	.short	0x0101
        /*04da*/ 	.byte	0xff
	.zero		1


	//   ....[61]....
        /*04dc*/ 	.word	0x00004510
        /*04e0*/ 	.word	0x000000ff
        /*04e4*/ 	.word	0x00000078
        /*04e8*/ 	.short	0x010a
        /*04ea*/ 	.byte	0x15
	.zero		1


	//   ....[62]....
        /*04ec*/ 	.word	0x00004690
        /*04f0*/ 	.word	0x000000ff
        /*04f4*/ 	.word	0x00000050
        /*04f8*/ 	.short	0x010a
        /*04fa*/ 	.byte	0x15
	.zero		1


	//   ....[63]....
        /*04fc*/ 	.word	0x00004800
        /*0500*/ 	.word	0x000000ff
        /*0504*/ 	.word	0x00000030
        /*0508*/ 	.short	0x010b
        /*050a*/ 	.byte	0x15
	.zero		1


	//   ....[64]....
        /*050c*/ 	.word	0x00004810
        /*0510*/ 	.word	0x000000ff
        /*0514*/ 	.word	0x00000000
        /*0518*/ 	.short	0x0101
        /*051a*/ 	.byte	0x28
	.zero		1


	//   ....[65]....
        /*051c*/ 	.word	0x00004820
        /*0520*/ 	.word	0x000000ff
        /*0524*/ 	.word	0x00000058
        /*0528*/ 	.short	0x010a
        /*052a*/ 	.byte	0x15
	.zero		1


	//   ....[66]....
        /*052c*/ 	.word	0x00004970
        /*0530*/ 	.word	0x000000ff
        /*0534*/ 	.word	0x00000038
        /*0538*/ 	.short	0x010b
        /*053a*/ 	.byte	0x15
	.zero		1


	//   ....[67]....
        /*053c*/ 	.word	0x00004980
        /*0540*/ 	.word	0x000000ff
        /*0544*/ 	.word	0x00000000
        /*0548*/ 	.short	0x0101
        /*054a*/ 	.byte	0x27
	.zero		1


	//   ....[68]....
        /*054c*/ 	.word	0x00004990
        /*0550*/ 	.word	0x000000ff
        /*0554*/ 	.word	0x00000060
        /*0558*/ 	.short	0x010a
        /*055a*/ 	.byte	0x15
	.zero		1


	//   ....[69]....
        /*055c*/ 	.word	0x00004ad0
        /*0560*/ 	.word	0x000000ff
        /*0564*/ 	.word	0x00000040
        /*0568*/ 	.short	0x010b
        /*056a*/ 	.byte	0x15
	.zero		1


	//   ....[70]....
        /*056c*/ 	.word	0x00004ae0
        /*0570*/ 	.word	0x000000ff
        /*0574*/ 	.word	0x00000000
        /*0578*/ 	.short	0x0101
        /*057a*/ 	.byte	0x26
	.zero		1


	//   ....[71]....
        /*057c*/ 	.word	0x00004af0
        /*0580*/ 	.word	0x000000ff
        /*0584*/ 	.word	0x00000068
        /*0588*/ 	.short	0x010a
        /*058a*/ 	.byte	0x15
	.zero		1


	//   ....[72]....
        /*058c*/ 	.word	0x00004cf0
        /*0590*/ 	.word	0x000000ff
        /*0594*/ 	.word	0x00000048
        /*0598*/ 	.short	0x010b
        /*059a*/ 	.byte	0x15
	.zero		1


	//   ....[73]....
        /*059c*/ 	.word	0x00004d00
        /*05a0*/ 	.word	0x000000ff
        /*05a4*/ 	.word	0x00000000
        /*05a8*/ 	.short	0x0101
        /*05aa*/ 	.byte	0x25
	.zero		1


	//   ....[74]....
        /*05ac*/ 	.word	0x00004d30
        /*05b0*/ 	.word	0x000000ff
        /*05b4*/ 	.word	0x00000050
        /*05b8*/ 	.short	0x010a
        /*05ba*/ 	.byte	0x15
	.zero		1


	//   ....[75]....
        /*05bc*/ 	.word	0x00004d50
        /*05c0*/ 	.word	0x000000ff
        /*05c4*/ 	.word	0x00000058
        /*05c8*/ 	.short	0x010a
        /*05ca*/ 	.byte	0x15
	.zero		1


	//   ....[76]....
        /*05cc*/ 	.word	0x00004d70
        /*05d0*/ 	.word	0x000000ff
        /*05d4*/ 	.word	0x00000060
        /*05d8*/ 	.short	0x010a
        /*05da*/ 	.byte	0x15
	.zero		1


	//   ....[77]....
        /*05dc*/ 	.word	0x00004db0
        /*05e0*/ 	.word	0x00000000
        /*05e4*/ 	.word	0x00000068
        /*05e8*/ 	.short	0x010a
        /*05ea*/ 	.byte	0xff
	.zero		1


	//   ....[78]....
        /*05ec*/ 	.word	0x000050e0
        /*05f0*/ 	.word	0x00000003
        /*05f4*/ 	.word	0x00000080
        /*05f8*/ 	.short	0x010a
        /*05fa*/ 	.byte	0xff
	.zero		1


	//   ....[79]....
        /*05fc*/ 	.word	0x00005260
        /*0600*/ 	.word	0x00000000
        /*0604*/ 	.word	0x00000000
        /*0608*/ 	.short	0x0101
        /*060a*/ 	.byte	0xff
	.zero		1


	//   ....[80]....
        /*060c*/ 	.word	0x00005e00
        /*0610*/ 	.word	0x000000ff
        /*0614*/ 	.word	0x00000030
        /*0618*/ 	.short	0x010a
        /*061a*/ 	.byte	0x2c
	.zero		1


	//   ....[81]....
        /*061c*/ 	.word	0x00005ec0
        /*0620*/ 	.word	0x0000004a
        /*0624*/ 	.word	0x000000a0
        /*0628*/ 	.short	0x010a
        /*062a*/ 	.byte	0xff
	.zero		1


	//   ....[82]....
        /*062c*/ 	.word	0x00005ff0
        /*0630*/ 	.word	0x000000ff
        /*0634*/ 	.word	0x00000030
        /*0638*/ 	.short	0x010a
        /*063a*/ 	.byte	0x2c
	.zero		1


	//   ....[83]....
        /*063c*/ 	.word	0x000061c0
        /*0640*/ 	.word	0x0000004a
        /*0644*/ 	.word	0x000000a0
        /*0648*/ 	.short	0x010a
        /*064a*/ 	.byte	0xff
	.zero		1


	//   ....[84]....
        /*064c*/ 	.word	0x00007440
        /*0650*/ 	.word	0x00000000
        /*0654*/ 	.word	0x00000000
        /*0658*/ 	.short	0x0101
        /*065a*/ 	.byte	0xff
	.zero		1


	//   ....[85]....
        /*065c*/ 	.word	0x00007450
        /*0660*/ 	.word	0x00000002
        /*0664*/ 	.word	0x00000030
        /*0668*/ 	.short	0x010a
        /*066a*/ 	.byte	0xff
	.zero		1


	//   ....[86]....
        /*066c*/ 	.word	0x00007530
        /*0670*/ 	.word	0x00000002
        /*0674*/ 	.word	0x00000030
        /*0678*/ 	.short	0x010a
        /*067a*/ 	.byte	0xff
	.zero		1


	//   ....[87]....
        /*067c*/ 	.word	0x00008870
        /*0680*/ 	.word	0x00000000
        /*0684*/ 	.word	0x00000000
        /*0688*/ 	.short	0x0101
        /*068a*/ 	.byte	0xff
	.zero		1


	//   ....[88]....
        /*068c*/ 	.word	0x00008890
        /*0690*/ 	.word	0x00000006
        /*0694*/ 	.word	0x00000030
        /*0698*/ 	.short	0x010a
        /*069a*/ 	.byte	0xff
	.zero		1


	//   ....[89]....
        /*069c*/ 	.word	0x00008960
        /*06a0*/ 	.word	0x00000006
        /*06a4*/ 	.word	0x00000030
        /*06a8*/ 	.short	0x010a
        /*06aa*/ 	.byte	0xff
	.zero		1


	//   ....[90]....
        /*06ac*/ 	.word	0x00009c90
        /*06b0*/ 	.word	0x00000000
        /*06b4*/ 	.word	0x00000000
        /*06b8*/ 	.short	0x0101
        /*06ba*/ 	.byte	0xff
	.zero		1


	//   ....[91]....
        /*06bc*/ 	.word	0x00009cb0
        /*06c0*/ 	.word	0x00000003
        /*06c4*/ 	.word	0x00000030
        /*06c8*/ 	.short	0x010a
        /*06ca*/ 	.byte	0xff
	.zero		1


	//   ....[92]....
        /*06cc*/ 	.word	0x00009d80
        /*06d0*/ 	.word	0x00000003
        /*06d4*/ 	.word	0x00000030
        /*06d8*/ 	.short	0x010a
        /*06da*/ 	.byte	0xff
	.zero		1


	//   ....[93]....
        /*06dc*/ 	.word	0x0000a210
        /*06e0*/ 	.word	0x000000ff
        /*06e4*/ 	.word	0x00000000
        /*06e8*/ 	.short	0x0101
        /*06ea*/ 	.byte	0x04
	.zero		1


	//   ....[94]....
        /*06ec*/ 	.word	0x0000b110
        /*06f0*/ 	.word	0x00000000
        /*06f4*/ 	.word	0x00000000
        /*06f8*/ 	.short	0x0101
        /*06fa*/ 	.byte	0xff
	.zero		1


	//   ....[95]....
        /*06fc*/ 	.word	0x0000b3c0
        /*0700*/ 	.word	0x000000ff
        /*0704*/ 	.word	0x00000000
        /*0708*/ 	.short	0x0101
        /*070a*/ 	.byte	0x04
	.zero		1


	//   ....[96]....
        /*070c*/ 	.word	0x0000b3e0
        /*0710*/ 	.word	0x00000000
        /*0714*/ 	.word	0x000000d0
        /*0718*/ 	.short	0x010a
        /*071a*/ 	.byte	0xff
	.zero		1


	//   ....[97]....
        /*071c*/ 	.word	0x0000b440
        /*0720*/ 	.word	0x00000000
        /*0724*/ 	.word	0x00000018
        /*0728*/ 	.short	0x010a
        /*072a*/ 	.byte	0xff
	.zero		1


	//   ....[98]....
        /*072c*/ 	.word	0x0000b4a0
        /*0730*/ 	.word	0x00000000
        /*0734*/ 	.word	0x00000018
        /*0738*/ 	.short	0x010a
        /*073a*/ 	.byte	0xff
	.zero		1


	//   ....[99]....
        /*073c*/ 	.word	0x0000b4f0
        /*0740*/ 	.word	0x00000003
        /*0744*/ 	.word	0x00000080
        /*0748*/ 	.short	0x010a
        /*074a*/ 	.byte	0xff
	.zero		1


	//   ....[100]....
        /*074c*/ 	.word	0x0000b550
        /*0750*/ 	.word	0x00000000
        /*0754*/ 	.word	0x00000000
        /*0758*/ 	.short	0x010a
        /*075a*/ 	.byte	0xff
	.zero		1


	//   ....[101]....
        /*075c*/ 	.word	0x0000b5b0
        /*0760*/ 	.word	0x00000000
        /*0764*/ 	.word	0x00000000
        /*0768*/ 	.short	0x010a
        /*076a*/ 	.byte	0xff
	.zero		1


	//   ....[102]....
        /*076c*/ 	.word	0x0000b600
        /*0770*/ 	.word	0x00000002
        /*0774*/ 	.word	0x000000c0
        /*0778*/ 	.short	0x010a
        /*077a*/ 	.byte	0xff
	.zero		1


	//   ....[103]....
        /*077c*/ 	.word	0x0000b660
        /*0780*/ 	.word	0x00000002
        /*0784*/ 	.word	0x00000090
        /*0788*/ 	.short	0x010a
        /*078a*/ 	.byte	0xff
	.zero		1


	//   ....[104]....
        /*078c*/ 	.word	0x0000b6b0
        /*0790*/ 	.word	0x00000002
        /*0794*/ 	.word	0x00000080
        /*0798*/ 	.short	0x010a
        /*079a*/ 	.byte	0xff
	.zero		1


	//   ....[105]....
        /*079c*/ 	.word	0x0000b710
        /*07a0*/ 	.word	0x00000000
        /*07a4*/ 	.word	0x00000090
        /*07a8*/ 	.short	0x010a
        /*07aa*/ 	.byte	0xff
	.zero		1


	//   ....[106]....
        /*07ac*/ 	.word	0x0000b760
        /*07b0*/ 	.word	0x00000000
        /*07b4*/ 	.word	0x00000080
        /*07b8*/ 	.short	0x010a
        /*07ba*/ 	.byte	0xff
	.zero		1


	//   ....[107]....
        /*07bc*/ 	.word	0x0000b7c0
        /*07c0*/ 	.word	0x00000002
        /*07c4*/ 	.word	0x000000b0
        /*07c8*/ 	.short	0x010a
        /*07ca*/ 	.byte	0xff
	.zero		1


	//   ....[108]....
        /*07cc*/ 	.word	0x0000b820
        /*07d0*/ 	.word	0x00000000
        /*07d4*/ 	.word	0x00000000
        /*07d8*/ 	.short	0x010a
        /*07da*/ 	.byte	0xff
	.zero		1


	//   ....[109]....
        /*07dc*/ 	.word	0x0000b880
        /*07e0*/ 	.word	0x00000000
        /*07e4*/ 	.word	0x00000000
        /*07e8*/ 	.short	0x010a
        /*07ea*/ 	.byte	0xff
	.zero		1


	//   ....[110]....
        /*07ec*/ 	.word	0x0000b8e0
        /*07f0*/ 	.word	0x00000000
        /*07f4*/ 	.word	0x00000000
        /*07f8*/ 	.short	0x010a
        /*07fa*/ 	.byte	0xff
	.zero		1


	//   ....[111]....
        /*07fc*/ 	.word	0x0000b930
        /*0800*/ 	.word	0x0000000c
        /*0804*/ 	.word	0x00000080
        /*0808*/ 	.short	0x010a
        /*080a*/ 	.byte	0xff
	.zero		1


	//   ....[112]....
        /*080c*/ 	.word	0x0000b990
        /*0810*/ 	.word	0x00000000
        /*0814*/ 	.word	0x00000078
        /*0818*/ 	.short	0x010a
        /*081a*/ 	.byte	0xff
	.zero		1


	//   ....[113]....
        /*081c*/ 	.word	0x0000b9f0
        /*0820*/ 	.word	0x00000000
        /*0824*/ 	.word	0x00000050
        /*0828*/ 	.short	0x010a
        /*082a*/ 	.byte	0xff
	.zero		1


	//   ....[114]....
        /*082c*/ 	.word	0x0000ba50
        /*0830*/ 	.word	0x00000000
        /*0834*/ 	.word	0x00000058
        /*0838*/ 	.short	0x010a
        /*083a*/ 	.byte	0xff
	.zero		1


	//   ....[115]....
        /*083c*/ 	.word	0x0000bab0
        /*0840*/ 	.word	0x00000000
        /*0844*/ 	.word	0x00000060
        /*0848*/ 	.short	0x010a
        /*084a*/ 	.byte	0xff
	.zero		1


	//   ....[116]....
        /*084c*/ 	.word	0x0000bb10
        /*0850*/ 	.word	0x00000000
        /*0854*/ 	.word	0x00000068
        /*0858*/ 	.short	0x010a
        /*085a*/ 	.byte	0xff
	.zero		1


	//   ....[117]....
        /*085c*/ 	.word	0x0000bb70
        /*0860*/ 	.word	0x00000000
        /*0864*/ 	.word	0x00000050
        /*0868*/ 	.short	0x010a
        /*086a*/ 	.byte	0xff
	.zero		1


	//   ....[118]....
        /*086c*/ 	.word	0x0000bbd0
        /*0870*/ 	.word	0x00000000
        /*0874*/ 	.word	0x00000058
        /*0878*/ 	.short	0x010a
        /*087a*/ 	.byte	0xff
	.zero		1


	//   ....[119]....
        /*087c*/ 	.word	0x0000bc30
        /*0880*/ 	.word	0x00000000
        /*0884*/ 	.word	0x00000060
        /*0888*/ 	.short	0x010a
        /*088a*/ 	.byte	0xff
	.zero		1


	//   ....[120]....
        /*088c*/ 	.word	0x0000bc80
        /*0890*/ 	.word	0x00000003
        /*0894*/ 	.word	0x00000080
        /*0898*/ 	.short	0x010a
        /*089a*/ 	.byte	0xff
	.zero		1


	//   ....[121]....
        /*089c*/ 	.word	0x0000bce0
        /*08a0*/ 	.word	0x00000003
        /*08a4*/ 	.word	0x00000030
        /*08a8*/ 	.short	0x010a
        /*08aa*/ 	.byte	0xff
	.zero		1


	//   ....[122]....
        /*08ac*/ 	.word	0x0000bd30
        /*08b0*/ 	.word	0x0000004a
        /*08b4*/ 	.word	0x000000a0
        /*08b8*/ 	.short	0x010a
        /*08ba*/ 	.byte	0xff
	.zero		1


	//   ....[123]....
        /*08bc*/ 	.word	0x0000bd80
        /*08c0*/ 	.word	0x00000002
        /*08c4*/ 	.word	0x00000030
        /*08c8*/ 	.short	0x010a
        /*08ca*/ 	.byte	0xff
	.zero		1


	//   ....[124]....
        /*08cc*/ 	.word	0x0000bdd0
        /*08d0*/ 	.word	0x00000006
        /*08d4*/ 	.word	0x00000030
        /*08d8*/ 	.short	0x010a
        /*08da*/ 	.byte	0xff
	.zero		1


	//   ....[125]....
        /*08dc*/ 	.word	0x0000be20
        /*08e0*/ 	.word	0x00000003
        /*08e4*/ 	.word	0x00000030
        /*08e8*/ 	.short	0x010a
        /*08ea*/ 	.byte	0xff
	.zero		1


	//----- nvinfo : EIATTR_NUM_MBARRIERS
	.align		4
.L_47:
        /*08ec*/ 	.byte	0x03, 0x38
        /*08ee*/ 	.short	0x001c


	//----- nvinfo : EIATTR_EXIT_INSTR_OFFSETS
	.align		4
        /*08f0*/ 	.byte	0x04, 0x1c
        /*08f2*/ 	.short	(.L_49 - .L_48)


	//   ....[0]....
.L_48:
        /*08f4*/ 	.word	0x000028f0


	//   ....[1]....
        /*08f8*/ 	.word	0x00002e00


	//   ....[2]....
        /*08fc*/ 	.word	0x00002e60


	//   ....[3]....
        /*0900*/ 	.word	0x00003c60


	//   ....[4]....
        /*0904*/ 	.word	0x00004de0


	//   ....[5]....
        /*0908*/ 	.word	0x00004e20


	//   ....[6]....
        /*090c*/ 	.word	0x0000b2a0


	//   ....[7]....
        /*0910*/ 	.word	0x0000b320


	//   ....[8]....
        /*0914*/ 	.word	0x0000b350


	//   ....[9]....
        /*0918*/ 	.word	0x0000b3d0


	//----- nvinfo : EIATTR_MAX_THREADS
	.align		4
.L_49:
        /*091c*/ 	.byte	0x04, 0x05
        /*091e*/ 	.short	(.L_51 - .L_50)
.L_50:
        /*0920*/ 	.word	0x00000100
        /*0924*/ 	.word	0x00000001
        /*0928*/ 	.word	0x00000001


	//----- nvinfo : EIATTR_CRS_STACK_SIZE
	.align		4
.L_51:
        /*092c*/ 	.byte	0x04, 0x1e
        /*092e*/ 	.short	(.L_53 - .L_52)
.L_52:
        /*0930*/ 	.word	0x00000000


	//----- nvinfo : EIATTR_CBANK_PARAM_SIZE
	.align		4
.L_53:
        /*0934*/ 	.byte	0x03, 0x19
        /*0936*/ 	.short	0x0800


	//----- nvinfo : EIATTR_PARAM_CBANK
	.align		4
        /*0938*/ 	.byte	0x04, 0x0a
        /*093a*/ 	.short	(.L_55 - .L_54)
	.align		4
.L_54:
        /*093c*/ 	.word	index@(.nv.constant0._ZN7cutlass13device_kernelINS_4gemm6kernel13GemmUniversalIN4cute5tupleIJiiiiEEENS1_10collective13CollectiveMmaINS1_35MainloopSm100TmaUmmaWarpSpecializedILi3ELi2ELi2ENS5_IJNS4_1CILi1EEENSA_ILi4EEESB_EEEEENS5_IJNSA_ILi128EEENSA_ILi256EEENSA_ILi64EEEEEENS_6half_tENS5_IJlSB_lEEESJ_SK_NS4_8TiledMMAINS4_8MMA_AtomIJNS4_20SM100_MMA_F16BF16_SSISJ_SJ_fLi128ELi256ELNS4_4UMMA5MajorE0ELSP_0ELNSO_7ScaleInE0ELSQ_0EEEEEENS4_6LayoutINS5_IJSB_SB_SB_EEENS5_IJNSA_ILi0EEESV_SV_EEEEENS5_IJNS4_10UnderscoreESY_SY_EEEEENS4_23SM90_TMA_LOAD_MULTICASTENS4_14ComposedLayoutINS4_7SwizzleILi3ELi4ELi3EEENS4_18smem_ptr_flag_bitsILi16EEENST_INS5_IJNSA_ILi8EEESH_EEENS5_IJSH_SB_EEEEEEEvNS4_8identityENS4_13SM90_TMA_LOADES1B_vS1C_EENS_8epilogue10collective18CollectiveEpilogueINS1F_23Sm100TmaWarpSpecializedILi4ELi2ELi64ELb1ELb0EEEJSI_NS5_IJNST_ISF_SB_EENST_ISH_SB_EEEEESJ_SK_SJ_SK_NS1F_6fusion15FusionCallbacksIS1J_NS1N_17LinearCombinationISJ_fSJ_fLNS_15FloatRoundStyleE2EEESI_S1M_JEEENS4_5SM1004TMEM4LOAD26SM100_TMEM_LOAD_32dp32b64xES1D_S1B_NS4_39AutoVectorizingCopyWithAssumedAlignmentILi128EEENS4_14SM90_TMA_STOREES1B_S1Y_S1Y_EEEvvEEEEvNT_6ParamsE)
        /*0940*/ 	.short	0x0380
        /*0942*/ 	.short	0x0800


	//----- nvinfo : EIATTR_SW_WAR
	.align		4
.L_55:
        /*0944*/ 	.byte	0x04, 0x36
        /*0946*/ 	.short	(.L_57 - .L_56)
.L_56:
        /*0948*/ 	.word	0x00000008
.L_57:


//--------------------- .nv.callgraph             --------------------------
	.section	.nv.callgraph,"",@"SHT_CUDA_CALLGRAPH"
	.align	4
	.sectionentsize	8
	.align		4
        /*0000*/ 	.word	0x00000000
	.align		4
        /*0004*/ 	.word	0xffffffff
	.align		4
        /*0008*/ 	.word	index@(_ZN7cutlass13device_kernelINS_4gemm6kernel13GemmUniversalIN4cute5tupleIJiiiiEEENS1_10collective13CollectiveMmaINS1_35MainloopSm100TmaUmmaWarpSpecializedILi3ELi2ELi2ENS5_IJNS4_1CILi1EEENSA_ILi4EEESB_EEEEENS5_IJNSA_ILi128EEENSA_ILi256EEENSA_ILi64EEEEEENS_6half_tENS5_IJlSB_lEEESJ_SK_NS4_8TiledMMAINS4_8MMA_AtomIJNS4_20SM100_MMA_F16BF16_SSISJ_SJ_fLi128ELi256ELNS4_4UMMA5MajorE0ELSP_0ELNSO_7ScaleInE0ELSQ_0EEEEEENS4_6LayoutINS5_IJSB_SB_SB_EEENS5_IJNSA_ILi0EEESV_SV_EEEEENS5_IJNS4_10UnderscoreESY_SY_EEEEENS4_23SM90_TMA_LOAD_MULTICASTENS4_14ComposedLayoutINS4_7SwizzleILi3ELi4ELi3EEENS4_18smem_ptr_flag_bitsILi16EEENST_INS5_IJNSA_ILi8EEESH_EEENS5_IJSH_SB_EEEEEEEvNS4_8identityENS4_13SM90_TMA_LOADES1B_vS1C_EENS_8epilogue10collective18CollectiveEpilogueINS1F_23Sm100TmaWarpSpecializedILi4ELi2ELi64ELb1ELb0EEEJSI_NS5_IJNST_ISF_SB_EENST_ISH_SB_EEEEESJ_SK_SJ_SK_NS1F_6fusion15FusionCallbacksIS1J_NS1N_17LinearCombinationISJ_fSJ_fLNS_15FloatRoundStyleE2EEESI_S1M_JEEENS4_5SM1004TMEM4LOAD26SM100_TMEM_LOAD_32dp32b64xES1D_S1B_NS4_39AutoVectorizingCopyWithAssumedAlignmentILi128EEENS4_14SM90_TMA_STOREES1B_S1Y_S1Y_EEEvvEEEEvNT_6ParamsE)
	.align		4
        /*000c*/ 	.word	index@(__assertfail)
	.align		4
        /*0010*/ 	.word	0x00000000
	.align		4
        /*0014*/ 	.word	0xfffffffe
	.align		4
        /*0018*/ 	.word	0x00000000
	.align		4
        /*001c*/ 	.word	0xfffffffd
	.align		4
        /*0020*/ 	.word	0x00000000
	.align		4
        /*0024*/ 	.word	0xfffffffc


//--------------------- .nv.constant4             --------------------------
	.section	.nv.constant4,"a",@progbits
	.align	8
	.align		8
.nv.constant4:
        /*0000*/ 	.dword	__assertfail
	.align		8
        /*0008*/ 	.dword	__unnamed_1
	.align		8
        /*0010*/ 	.dword	__unnamed_2
	.align		8
        /*0018*/ 	.dword	_ZN40_INTERNAL_9c1756f4_4_k_cu_42fdd174_351204cuda3std3__45__cpo5beginE
	.align		8
        /*0020*/ 	.dword	_ZN40_INTERNAL_9c1756f4_4_k_cu_42fdd174_351204cuda3std3__45__cpo3endE
	.align		8
        /*0028*/ 	.dword	_ZN40_INTERNAL_9c1756f4_4_k_cu_42fdd174_351204cuda3std3__45__cpo6cbeginE
	.align		8
        /*0030*/ 	.dword	_ZN40_INTERNAL_9c1756f4_4_k_cu_42fdd174_351204cuda3std3__45__cpo4cendE
	.align		8
        /*0038*/ 	.dword	_ZN40_INTERNAL_9c1756f4_4_k_cu_42fdd174_351204cuda3std3__442_GLOBAL__N__9c1756f4_4_k_cu_42fdd174_351206ignoreE
	.align		8
        /*0040*/ 	.dword	_ZN40_INTERNAL_9c1756f4_4_k_cu_42fdd174_351204cuda3std3__419piecewise_constructE
	.align		8
        /*0048*/ 	.dword	_ZN40_INTERNAL_9c1756f4_4_k_cu_42fdd174_351204cuda3std3__48in_placeE
	.align		8
        /*0050*/ 	.dword	_ZN40_INTERNAL_9c1756f4_4_k_cu_42fdd174_351204cuda3std6ranges3__45__cpo4swapE
	.align		8
        /*0058*/ 	.dword	_ZN40_INTERNAL_9c1756f4_4_k_cu_42fdd174_351204cuda3std6ranges3__45__cpo9iter_moveE
	.align		8
        /*0060*/ 	.dword	_ZN40_INTERNAL_9c1756f4_4_k_cu_42fdd174_351204cute7productE
	.align		8
        /*0068*/ 	.dword	_ZN40_INTERNAL_9c1756f4_4_k_cu_42fdd174_351204cute1_E
	.align		8
        /*0070*/ 	.dword	$str$25
	.align		8
        /*0078*/ 	.dword	$str$26
	.align		8
        /*0080*/ 	.dword	$str$27
	.align		8
        /*0088*/ 	.dword	$str$28


//--------------------- .text._ZN7cutlass13device_kernelINS_4gemm6kernel13GemmUniversalIN4cute5tupleIJiiiiEEENS1_10collective13CollectiveMmaINS1_35MainloopSm100TmaUmmaWarpSpecializedILi3ELi2ELi2ENS5_IJNS4_1CILi1EEENSA_ILi4EEESB_EEEEENS5_IJNSA_ILi128EEENSA_ILi256EEENSA_ILi64EEEEEENS_6half_tENS5_IJlSB_lEEESJ_SK_NS4_8TiledMMAINS4_8MMA_AtomIJNS4_20SM100_MMA_F16BF16_SSISJ_SJ_fLi128ELi256ELNS4_4UMMA5MajorE0ELSP_0ELNSO_7ScaleInE0ELSQ_0EEEEEENS4_6LayoutINS5_IJSB_SB_SB_EEENS5_IJNSA_ILi0EEESV_SV_EEEEENS5_IJNS4_10UnderscoreESY_SY_EEEEENS4_23SM90_TMA_LOAD_MULTICASTENS4_14ComposedLayoutINS4_7SwizzleILi3ELi4ELi3EEENS4_18smem_ptr_flag_bitsILi16EEENST_INS5_IJNSA_ILi8EEESH_EEENS5_IJSH_SB_EEEEEEEvNS4_8identityENS4_13SM90_TMA_LOADES1B_vS1C_EENS_8epilogue10collective18CollectiveEpilogueINS1F_23Sm100TmaWarpSpecializedILi4ELi2ELi64ELb1ELb0EEEJSI_NS5_IJNST_ISF_SB_EENST_ISH_SB_EEEEESJ_SK_SJ_SK_NS1F_6fusion15FusionCallbacksIS1J_NS1N_17LinearCombinationISJ_fSJ_fLNS_15FloatRoundStyleE2EEESI_S1M_JEEENS4_5SM1004TMEM4LOAD26SM100_TMEM_LOAD_32dp32b64xES1D_S1B_NS4_39AutoVectorizingCopyWithAssumedAlignmentILi128EEENS4_14SM90_TMA_STOREES1B_S1Y_S1Y_EEEvvEEEEvNT_6ParamsE --------------------------
	.section	.text._ZN7cutlass13device_kernelINS_4gemm6kernel13GemmUniversalIN4cute5tupleIJiiiiEEENS1_10collective13CollectiveMmaINS1_35MainloopSm100TmaUmmaWarpSpecializedILi3ELi2ELi2ENS5_IJNS4_1CILi1EEENSA_ILi4EEESB_EEEEENS5_IJNSA_ILi128EEENSA_ILi256EEENSA_ILi64EEEEEENS_6half_tENS5_IJlSB_lEEESJ_SK_NS4_8TiledMMAINS4_8MMA_AtomIJNS4_20SM100_MMA_F16BF16_SSISJ_SJ_fLi128ELi256ELNS4_4UMMA5MajorE0ELSP_0ELNSO_7ScaleInE0ELSQ_0EEEEEENS4_6LayoutINS5_IJSB_SB_SB_EEENS5_IJNSA_ILi0EEESV_SV_EEEEENS5_IJNS4_10UnderscoreESY_SY_EEEEENS4_23SM90_TMA_LOAD_MULTICASTENS4_14ComposedLayoutINS4_7SwizzleILi3ELi4ELi3EEENS4_18smem_ptr_flag_bitsILi16EEENST_INS5_IJNSA_ILi8EEESH_EEENS5_IJSH_SB_EEEEEEEvNS4_8identityENS4_13SM90_TMA_LOADES1B_vS1C_EENS_8epilogue10collective18CollectiveEpilogueINS1F_23Sm100TmaWarpSpecializedILi4ELi2ELi64ELb1ELb0EEEJSI_NS5_IJNST_ISF_SB_EENST_ISH_SB_EEEEESJ_SK_SJ_SK_NS1F_6fusion15FusionCallbacksIS1J_NS1N_17LinearCombinationISJ_fSJ_fLNS_15FloatRoundStyleE2EEESI_S1M_JEEENS4_5SM1004TMEM4LOAD26SM100_TMEM_LOAD_32dp32b64xES1D_S1B_NS4_39AutoVectorizingCopyWithAssumedAlignmentILi128EEENS4_14SM90_TMA_STOREES1B_S1Y_S1Y_EEEvvEEEEvNT_6ParamsE,"ax",@progbits
	.align	128
.text._ZN7cutlass13device_kernelINS_4gemm6kernel13GemmUniversalIN4cute5tupleIJiiiiEEENS1_10collective13CollectiveMmaINS1_35MainloopSm100TmaUmmaWarpSpecializedILi3ELi2ELi2ENS5_IJNS4_1CILi1EEENSA_ILi4EEESB_EEEEENS5_IJNSA_ILi128EEENSA_ILi256EEENSA_ILi64EEEEEENS_6half_tENS5_IJlSB_lEEESJ_SK_NS4_8TiledMMAINS4_8MMA_AtomIJNS4_20SM100_MMA_F16BF16_SSISJ_SJ_fLi128ELi256ELNS4_4UMMA5MajorE0ELSP_0ELNSO_7ScaleInE0ELSQ_0EEEEEENS4_6LayoutINS5_IJSB_SB_SB_EEENS5_IJNSA_ILi0EEESV_SV_EEEEENS5_IJNS4_10UnderscoreESY_SY_EEEEENS4_23SM90_TMA_LOAD_MULTICASTENS4_14ComposedLayoutINS4_7SwizzleILi3ELi4ELi3EEENS4_18smem_ptr_flag_bitsILi16EEENST_INS5_IJNSA_ILi8EEESH_EEENS5_IJSH_SB_EEEEEEEvNS4_8identityENS4_13SM90_TMA_LOADES1B_vS1C_EENS_8epilogue10collective18CollectiveEpilogueINS1F_23Sm100TmaWarpSpecializedILi4ELi2ELi64ELb1ELb0EEEJSI_NS5_IJNST_ISF_SB_EENST_ISH_SB_EEEEESJ_SK_SJ_SK_NS1F_6fusion15FusionCallbacksIS1J_NS1N_17LinearCombinationISJ_fSJ_fLNS_15FloatRoundStyleE2EEESI_S1M_JEEENS4_5SM1004TMEM4LOAD26SM100_TMEM_LOAD_32dp32b64xES1D_S1B_NS4_39AutoVectorizingCopyWithAssumedAlignmentILi128EEENS4_14SM90_TMA_STOREES1B_S1Y_S1Y_EEEvvEEEEvNT_6ParamsE:
        .type           _ZN7cutlass13device_kernelINS_4gemm6kernel13GemmUniversalIN4cute5tupleIJiiiiEEENS1_10collective13CollectiveMmaINS1_35MainloopSm100TmaUmmaWarpSpecializedILi3ELi2ELi2ENS5_IJNS4_1CILi1EEENSA_ILi4EEESB_EEEEENS5_IJNSA_ILi128EEENSA_ILi256EEENSA_ILi64EEEEEENS_6half_tENS5_IJlSB_lEEESJ_SK_NS4_8TiledMMAINS4_8MMA_AtomIJNS4_20SM100_MMA_F16BF16_SSISJ_SJ_fLi128ELi256ELNS4_4UMMA5MajorE0ELSP_0ELNSO_7ScaleInE0ELSQ_0EEEEEENS4_6LayoutINS5_IJSB_SB_SB_EEENS5_IJNSA_ILi0EEESV_SV_EEEEENS5_IJNS4_10UnderscoreESY_SY_EEEEENS4_23SM90_TMA_LOAD_MULTICASTENS4_14ComposedLayoutINS4_7SwizzleILi3ELi4ELi3EEENS4_18smem_ptr_flag_bitsILi16EEENST_INS5_IJNSA_ILi8EEESH_EEENS5_IJSH_SB_EEEEEEEvNS4_8identityENS4_13SM90_TMA_LOADES1B_vS1C_EENS_8epilogue10collective18CollectiveEpilogueINS1F_23Sm100TmaWarpSpecializedILi4ELi2ELi64ELb1ELb0EEEJSI_NS5_IJNST_ISF_SB_EENST_ISH_SB_EEEEESJ_SK_SJ_SK_NS1F_6fusion15FusionCallbacksIS1J_NS1N_17LinearCombinationISJ_fSJ_fLNS_15FloatRoundStyleE2EEESI_S1M_JEEENS4_5SM1004TMEM4LOAD26SM100_TMEM_LOAD_32dp32b64xES1D_S1B_NS4_39AutoVectorizingCopyWithAssumedAlignmentILi128EEENS4_14SM90_TMA_STOREES1B_S1Y_S1Y_EEEvvEEEEvNT_6ParamsE,@function
        .size           _ZN7cutlass13device_kernelINS_4gemm6kernel13GemmUniversalIN4cute5tupleIJiiiiEEENS1_10collective13CollectiveMmaINS1_35MainloopSm100TmaUmmaWarpSpecializedILi3ELi2ELi2ENS5_IJNS4_1CILi1EEENSA_ILi4EEESB_EEEEENS5_IJNSA_ILi128EEENSA_ILi256EEENSA_ILi64EEEEEENS_6half_tENS5_IJlSB_lEEESJ_SK_NS4_8TiledMMAINS4_8MMA_AtomIJNS4_20SM100_MMA_F16BF16_SSISJ_SJ_fLi128ELi256ELNS4_4UMMA5MajorE0ELSP_0ELNSO_7ScaleInE0ELSQ_0EEEEEENS4_6LayoutINS5_IJSB_SB_SB_EEENS5_IJNSA_ILi0EEESV_SV_EEEEENS5_IJNS4_10UnderscoreESY_SY_EEEEENS4_23SM90_TMA_LOAD_MULTICASTENS4_14ComposedLayoutINS4_7SwizzleILi3ELi4ELi3EEENS4_18smem_ptr_flag_bitsILi16EEENST_INS5_IJNSA_ILi8EEESH_EEENS5_IJSH_SB_EEEEEEEvNS4_8identityENS4_13SM90_TMA_LOADES1B_vS1C_EENS_8epilogue10collective18CollectiveEpilogueINS1F_23Sm100TmaWarpSpecializedILi4ELi2ELi64ELb1ELb0EEEJSI_NS5_IJNST_ISF_SB_EENST_ISH_SB_EEEEESJ_SK_SJ_SK_NS1F_6fusion15FusionCallbacksIS1J_NS1N_17LinearCombinationISJ_fSJ_fLNS_15FloatRoundStyleE2EEESI_S1M_JEEENS4_5SM1004TMEM4LOAD26SM100_TMEM_LOAD_32dp32b64xES1D_S1B_NS4_39AutoVectorizingCopyWithAssumedAlignmentILi128EEENS4_14SM90_TMA_STOREES1B_S1Y_S1Y_EEEvvEEEEvNT_6ParamsE,(.L_x_174 - _ZN7cutlass13device_kernelINS_4gemm6kernel13GemmUniversalIN4cute5tupleIJiiiiEEENS1_10collective13CollectiveMmaINS1_35MainloopSm100TmaUmmaWarpSpecializedILi3ELi2ELi2ENS5_IJNS4_1CILi1EEENSA_ILi4EEESB_EEEEENS5_IJNSA_ILi128EEENSA_ILi256EEENSA_ILi64EEEEEENS_6half_tENS5_IJlSB_lEEESJ_SK_NS4_8TiledMMAINS4_8MMA_AtomIJNS4_20SM100_MMA_F16BF16_SSISJ_SJ_fLi128ELi256ELNS4_4UMMA5MajorE0ELSP_0ELNSO_7ScaleInE0ELSQ_0EEEEEENS4_6LayoutINS5_IJSB_SB_SB_EEENS5_IJNSA_ILi0EEESV_SV_EEEEENS5_IJNS4_10UnderscoreESY_SY_EEEEENS4_23SM90_TMA_LOAD_MULTICASTENS4_14ComposedLayoutINS4_7SwizzleILi3ELi4ELi3EEENS4_18smem_ptr_flag_bitsILi16EEENST_INS5_IJNSA_ILi8EEESH_EEENS5_IJSH_SB_EEEEEEEvNS4_8identityENS4_13SM90_TMA_LOADES1B_vS1C_EENS_8epilogue10collective18CollectiveEpilogueINS1F_23Sm100TmaWarpSpecializedILi4ELi2ELi64ELb1ELb0EEEJSI_NS5_IJNST_ISF_SB_EENST_ISH_SB_EEEEESJ_SK_SJ_SK_NS1F_6fusion15FusionCallbacksIS1J_NS1N_17LinearCombinationISJ_fSJ_fLNS_15FloatRoundStyleE2EEESI_S1M_JEEENS4_5SM1004TMEM4LOAD26SM100_TMEM_LOAD_32dp32b64xES1D_S1B_NS4_39AutoVectorizingCopyWithAssumedAlignmentILi128EEENS4_14SM90_TMA_STOREES1B_S1Y_S1Y_EEEvvEEEEvNT_6ParamsE)
        .other          _ZN7cutlass13device_kernelINS_4gemm6kernel13GemmUniversalIN4cute5tupleIJiiiiEEENS1_10collective13CollectiveMmaINS1_35MainloopSm100TmaUmmaWarpSpecializedILi3ELi2ELi2ENS5_IJNS4_1CILi1EEENSA_ILi4EEESB_EEEEENS5_IJNSA_ILi128EEENSA_ILi256EEENSA_ILi64EEEEEENS_6half_tENS5_IJlSB_lEEESJ_SK_NS4_8TiledMMAINS4_8MMA_AtomIJNS4_20SM100_MMA_F16BF16_SSISJ_SJ_fLi128ELi256ELNS4_4UMMA5MajorE0ELSP_0ELNSO_7ScaleInE0ELSQ_0EEEEEENS4_6LayoutINS5_IJSB_SB_SB_EEENS5_IJNSA_ILi0EEESV_SV_EEEEENS5_IJNS4_10UnderscoreESY_SY_EEEEENS4_23SM90_TMA_LOAD_MULTICASTENS4_14ComposedLayoutINS4_7SwizzleILi3ELi4ELi3EEENS4_18smem_ptr_flag_bitsILi16EEENST_INS5_IJNSA_ILi8EEESH_EEENS5_IJSH_SB_EEEEEEEvNS4_8identityENS4_13SM90_TMA_LOADES1B_vS1C_EENS_8epilogue10collective18CollectiveEpilogueINS1F_23Sm100TmaWarpSpecializedILi4ELi2ELi64ELb1ELb0EEEJSI_NS5_IJNST_ISF_SB_EENST_ISH_SB_EEEEESJ_SK_SJ_SK_NS1F_6fusion15FusionCallbacksIS1J_NS1N_17LinearCombinationISJ_fSJ_fLNS_15FloatRoundStyleE2EEESI_S1M_JEEENS4_5SM1004TMEM4LOAD26SM100_TMEM_LOAD_32dp32b64xES1D_S1B_NS4_39AutoVectorizingCopyWithAssumedAlignmentILi128EEENS4_14SM90_TMA_STOREES1B_S1Y_S1Y_EEEvvEEEEvNT_6ParamsE,@"STO_CUDA_ENTRY STV_DEFAULT"
_ZN7cutlass13device_kernelINS_4gemm6kernel13GemmUniversalIN4cute5tupleIJiiiiEEENS1_10collective13CollectiveMmaINS1_35MainloopSm100TmaUmmaWarpSpecializedILi3ELi2ELi2ENS5_IJNS4_1CILi1EEENSA_ILi4EEESB_EEEEENS5_IJNSA_ILi128EEENSA_ILi256EEENSA_ILi64EEEEEENS_6half_tENS5_IJlSB_lEEESJ_SK_NS4_8TiledMMAINS4_8MMA_AtomIJNS4_20SM100_MMA_F16BF16_SSISJ_SJ_fLi128ELi256ELNS4_4UMMA5MajorE0ELSP_0ELNSO_7ScaleInE0ELSQ_0EEEEEENS4_6LayoutINS5_IJSB_SB_SB_EEENS5_IJNSA_ILi0EEESV_SV_EEEEENS5_IJNS4_10UnderscoreESY_SY_EEEEENS4_23SM90_TMA_LOAD_MULTICASTENS4_14ComposedLayoutINS4_7SwizzleILi3ELi4ELi3EEENS4_18smem_ptr_flag_bitsILi16EEENST_INS5_IJNSA_ILi8EEESH_EEENS5_IJSH_SB_EEEEEEEvNS4_8identityENS4_13SM90_TMA_LOADES1B_vS1C_EENS_8epilogue10collective18CollectiveEpilogueINS1F_23Sm100TmaWarpSpecializedILi4ELi2ELi64ELb1ELb0EEEJSI_NS5_IJNST_ISF_SB_EENST_ISH_SB_EEEEESJ_SK_SJ_SK_NS1F_6fusion15FusionCallbacksIS1J_NS1N_17LinearCombinationISJ_fSJ_fLNS_15FloatRoundStyleE2EEESI_S1M_JEEENS4_5SM1004TMEM4LOAD26SM100_TMEM_LOAD_32dp32b64xES1D_S1B_NS4_39AutoVectorizingCopyWithAssumedAlignmentILi128EEENS4_14SM90_TMA_STOREES1B_S1Y_S1Y_EEEvvEEEEvNT_6ParamsE:
[----:B------:R-:W1:Y:S01]  /*0000*/  LDC R1, c[0x0][0x37c] ;  /* 0x0000df00ff017b82 */ /* 0x000e620000000800 */
[----:B------:R-:W2:Y:S01]  /*0010*/  S2R R157, SR_TID.X ;  /* 0x00000000009d7919 */ /* 0x000ea20000002100 */
[----:B------:R-:W3:Y:S01]  /*0020*/  LDCU.64 UR8, c[0x0][0x890] ;  /* 0x00011200ff0877ac */ /* 0x000ee20008000a00 */
[----:B------:R-:W-:Y:S02]  /*0030*/  PRMT R142, RZ, 0x7610, R142 ;  /* 0x00007610ff8e7816 */ /* 0x000fe4000000008e */
[----:B------:R-:W-:Y:S01]  /*0040*/  ELECT P3, URZ, PT ;  /* 0x0000000000ff782f */ /* 0x000fe20003860000 */
[----:B---3--:R-:W-:-:S04]  /*0050*/  UISETP.NE.U32.AND UP0, UPT, UR8, URZ, UPT ;  /* 0x000000ff0800728c */ /* 0x008fc8000bf05070 */
[----:B------:R-:W-:Y:S01]  /*0060*/  UISETP.NE.AND.EX UP0, UPT, UR9, URZ, UPT, UP0 ;  /* 0x000000ff0900728c */ /* 0x000fe2000bf05300 */
[----:B--2---:R-:W-:-:S05]  /*0070*/  SHF.R.U32.HI R143, RZ, 0x5, R157 ;  /* 0x00000005ff8f7819 */ /* 0x004fca000001169d */
[----:B------:R-:W2:Y:S02]  /*0080*/  SHFL.IDX PT, R0, R143, RZ, 0x1f ;  /* 0x00001fff8f007589 */ /* 0x000ea400000e0000 */
[----:B--2---:R-:W-:Y:S01]  /*0090*/  R2UR UR17, R0 ;  /* 0x00000000001172ca */ /* 0x004fe200000e0000 */
[----:B-1----:R-:W-:-:S14]  /*00a0*/  BRA.U UP0, `(.L_x_0) ;  /* 0x0000000100307547 */ /* 0x002fdc000b800000 */
[----:B------:R-:W1:Y:S02]  /*00b0*/  LDCU.64 UR4, c[0x0][0x888] ;  /* 0x00011100ff0477ac */ /* 0x000e640008000a00 */
[----:B-1----:R-:W-:-:S04]  /*00c0*/  UISETP.NE.U32.AND UP0, UPT, UR4, URZ, UPT ;  /* 0x000000ff0400728c */ /* 0x002fc8000bf05070 */
[----:B------:R-:W-:-:S09]  /*00d0*/  UISETP.NE.AND.EX UP0, UPT, UR5, URZ, UPT, UP0 ;  /* 0x000000ff0500728c */ /* 0x000fd2000bf05300 */
[----:B------:R-:W-:Y:S05]  /*00e0*/  BRA.U !UP0, `(.L_x_1) ;  /* 0x0000000108147547 */ /* 0x000fea000b800000 */
[----:B------:R-:W1:Y:S01]  /*00f0*/  LDC.64 R2, c[0x0][0x888] ;  /* 0x00022200ff027b82 */ /* 0x000e620000000a00 */
[----:B------:R-:W1:Y:S02]  /*0100*/  LDCU.64 UR4, c[0x0][0x358] ;  /* 0x00006b00ff0477ac */ /* 0x000e640008000a00 */
[----:B-1----:R1:W5:Y:S01]  /*0110*/  LDG.E R73, desc[UR4][R2.64] ;  /* 0x0000000402497981 */ /* 0x002362000c1e1900 */
[----:B------:R-:W-:Y:S01]  /*0120*/  HFMA2 R142, -RZ, RZ, 0, 5.9604644775390625e-08 ;  /* 0x00000001ff8e7431 */ /* 0x000fe200000001ff */
[----:B------:R-:W-:Y:S05]  /*0130*/  BRA `(.L_x_0) ;  /* 0x00000000000c7947 */ /* 0x000fea0003800000 */
.L_x_1:
[----:B------:R-:W1:Y:S01]  /*0140*/  LDCU UR4, c[0x0][0x880] ;  /* 0x00011000ff0477ac */ /* 0x000e620008000800 */
[----:B------:R-:W-:Y:S01]  /*0150*/  HFMA2 R142, -RZ, RZ, 0, 5.9604644775390625e-08 ;  /* 0x00000001ff8e7431 */ /* 0x000fe200000001ff */
[----:B-1----:R-:W-:-:S07]  /*0160*/  MOV R73, UR4 ;  /* 0x0000000400497c02 */ /* 0x002fce0008000f00 */
.L_x_0:
[----:B------:R-:W2:Y:S02]  /*0170*/  LDCU.64 UR4, c[0x0][0x8b0] ;  /* 0x00011600ff0477ac */ /* 0x000ea40008000a00 */
[----:B--2---:R-:W-:-:S04]  /*0180*/  UISETP.NE.U32.AND UP0, UPT, UR4, URZ, UPT ;  /* 0x000000ff0400728c */ /* 0x004fc8000bf05070 */
[----:B------:R-:W-:-:S09]  /*0190*/  UISETP.NE.AND.EX UP0, UPT, UR5, URZ, UPT, UP0 ;  /* 0x000000ff0500728c */ /* 0x000fd2000bf05300 */
[----:B------:R-:W-:Y:S05]  /*01a0*/  BRA.U UP0, `(.L_x_2) ;  /* 0x0000000100287547 */ /* 0x000fea000b800000 */
[----:B------:R-:W2:Y:S02]  /*01b0*/  LDCU.64 UR4, c[0x0][0x8a8] ;  /* 0x00011500ff0477ac */ /* 0x000ea40008000a00 */
[----:B--2---:R-:W-:-:S04]  /*01c0*/  UISETP.NE.U32.AND UP0, UPT, UR4, URZ, UPT ;  /* 0x000000ff0400728c */ /* 0x004fc8000bf05070 */
[----:B------:R-:W-:-:S09]  /*01d0*/  UISETP.NE.AND.EX UP0, UPT, UR5, URZ, UPT, UP0 ;  /* 0x000000ff0500728c */ /* 0x000fd2000bf05300 */
[----:B------:R-:W-:Y:S05]  /*01e0*/  BRA.U !UP0, `(.L_x_3) ;  /* 0x0000000108107547 */ /* 0x000fea000b800000 */
[----:B------:R-:W2:Y:S01]  /*01f0*/  LDC.64 R70, c[0x0][0x8a8] ;  /* 0x00022a00ff467b82 */ /* 0x000ea20000000a00 */
[----:B------:R-:W2:Y:S02]  /*0200*/  LDCU.64 UR4, c[0x0][0x358] ;  /* 0x00006b00ff0477ac */ /* 0x000ea40008000a00 */
[----:B--2---:R2:W5:Y:S01]  /*0210*/  LDG.E R70, desc[UR4][R70.64] ;  /* 0x0000000446467981 */ /* 0x004562000c1e1900 */
[----:B------:R-:W-:Y:S05]  /*0220*/  BRA `(.L_x_2) ;  /* 0x0000000000087947 */ /* 0x000fea0003800000 */
.L_x_3:
[----:B------:R-:W2:Y:S02]  /*0230*/  LDCU UR4, c[0x0][0x8a0] ;  /* 0x00011400ff0477ac */ /* 0x000ea40008000800 */
[----:B--2---:R-:W-:Y:S02]  /*0240*/  MOV R70, UR4 ;  /* 0x0000000400467c02 */ /* 0x004fe40008000f00 */
.L_x_2:
[----:B------:R-:W-:Y:S01]  /*0250*/  IMAD.U32 R0, RZ, RZ, UR17 ;  /* 0x00000011ff007e24 */ /* 0x000fe2000f8e00ff */
[----:B------:R-:W-:Y:S04]  /*0260*/  BSSY.RECONVERGENT B0, `(.L_x_4) ;  /* 0x000000c000007945 */ /* 0x000fe80003800200 */
[C---:B------:R-:W-:Y:S02]  /*0270*/  ISETP.NE.OR P1, PT, R0.reuse, 0x1, !P3 ;  /* 0x000000010000780c */ /* 0x040fe40005f25670 */
[----:B------:R-:W-:-:S11]  /*0280*/  ISETP.NE.OR P0, PT, R0, 0x3, !P3 ;  /* 0x000000030000780c */ /* 0x000fd60005f05670 */
[----:B------:R-:W-:Y:S05]  /*0290*/  @P1 BRA `(.L_x_5) ;  /* 0x0000000000201947 */ /* 0x000fea0003800000 */
[----:B------:R-:W3:Y:S02]  /*02a0*/  LDCU.64 UR4, c[0x0][0x348] ;  /* 0x00006900ff0477ac */ /* 0x000ee40008000a00 */
[----:B---3--:R-:W-:Y:S02]  /*02b0*/  UIADD3 UR6, UP1, UPT, UR4, 0x80, URZ ;  /* 0x0000008004067890 */ /* 0x008fe4000ff3e0ff */
[----:B------:R-:W-:Y:S02]  /*02c0*/  UIADD3 UR4, UP0, UPT, UR4, 0x180, URZ ;  /* 0x0000018004047890 */ /* 0x000fe4000ff1e0ff */
[----:B------:R-:W-:Y:S02]  /*02d0*/  UIADD3.X UR7, UPT, UPT, URZ, UR5, URZ, UP1, !UPT ;  /* 0x00000005ff077290 */ /* 0x000fe40008ffe4ff */
[----:B------:R-:W-:-:S07]  /*02e0*/  UIADD3.X UR5, UPT, UPT, URZ, UR5, URZ, UP0, !UPT ;  /* 0x00000005ff057290 */ /* 0x000fce00087fe4ff */
[----:B------:R3:W-:Y:S02]  /*02f0*/  UTMACCTL.PF [UR6] ;  /* 0x00000000060079b9 */ /* 0x0007e40008040000 */
[----:B------:R3:W-:Y:S02]  /*0300*/  UTMACCTL.PF [UR4] ;  /* 0x00000000040079b9 */ /* 0x0007e40008040000 */
[----:B---3--:R-:W-:Y:S01]  /*0310*/  NOP ;  /* 0x0000000000007918 */ /* 0x008fe20000000000 */
.L_x_5:
[----:B------:R-:W-:Y:S05]  /*0320*/  BSYNC.RECONVERGENT B0 ;  /* 0x0000000000007941 */ /* 0x000fea0003800200 */
.L_x_4:
[----:B------:R-:W-:Y:S04]  /*0330*/  BSSY.RECONVERGENT B0, `(.L_x_6) ;  /* 0x000000a000007945 */ /* 0x000fe80003800200 */
        /* <DEDUP_REMOVED lines=9> */
.L_x_7:
[----:B------:R-:W-:Y:S05]  /*03d0*/  BSYNC.RECONVERGENT B0 ;  /* 0x0000000000007941 */ /* 0x000fea0003800200 */
.L_x_6:
[----:B------:R-:W3:Y:S01]  /*03e0*/  LDCU.64 UR4, c[0x0][0x888] ;  /* 0x00011100ff0477ac */ /* 0x000ee20008000a00 */
[----:B------:R-:W-:Y:S02]  /*03f0*/  UISETP.EQ.U32.AND UP1, UPT, UR8, URZ, UPT ;  /* 0x000000ff0800728c */ /* 0x000fe4000bf22070 */
[----:B------:R-:W-:Y:S02]  /*0400*/  UPLOP3.LUT UP3, UPT, UPT, UPT, UPT, 0x80, 0x8 ;  /* 0x000000000008789c */ /* 0x000fe40003f6f070 */
[----:B---3--:R-:W-:-:S04]  /*0410*/  UISETP.NE.U32.AND UP0, UPT, UR4, URZ, UPT ;  /* 0x000000ff0400728c */ /* 0x008fc8000bf05070 */
[----:B------:R-:W-:-:S04]  /*0420*/  UISETP.NE.AND.EX UP0, UPT, UR5, URZ, UPT, UP0 ;  /* 0x000000ff0500728c */ /* 0x000fc8000bf05300 */
[----:B------:R-:W-:-:S04]  /*0430*/  UISETP.EQ.OR.EX UP2, UPT, UR9, URZ, !UP0, UP1 ;  /* 0x000000ff0900728c */ /* 0x000fc8000c742710 */
[----:B------:R-:W-:-:S06]  /*0440*/  UP2UR UR4, UPR, URZ, 0x4 ;  /* 0x00000004ff047883 */ /* 0x000fcc0008000000 */
[----:B------:R-:W-:Y:S01]  /*0450*/  MOV R146, UR4 ;  /* 0x0000000400927c02 */ /* 0x000fe20008000f00 */
[----:B------:R-:W-:Y:S06]  /*0460*/  BRA.U !UP2, `(.L_x_8) ;  /* 0x000000010a207547 */ /* 0x000fec000b800000 */
[----:B------:R-:W-:Y:S01]  /*0470*/  UISETP.NE.U32.AND UP1, UPT, UR8, URZ, UPT ;  /* 0x000000ff0800728c */ /* 0x000fe2000bf25070 */
[----:B-----5:R-:W-:Y:S01]  /*0480*/  FSETP.NEU.AND P0, PT, R73, RZ, PT ;  /* 0x000000ff4900720b */ /* 0x020fe20003f0d000 */
[----:B------:R-:W-:Y:S02]  /*0490*/  USEL UR4, URZ, 0xffffffff, UP0 ;  /* 0xffffffffff047887 */ /* 0x000fe40008000000 */
[----:B------:R-:W-:-:S10]  /*04a0*/  UISETP.NE.AND.EX UP1, UPT, UR9, URZ, UPT, UP1 ;  /* 0x000000ff0900728c */ /* 0x000fd4000bf25310 */
[----:B------:R-:W-:Y:S01]  /*04b0*/  VOTEU.ANY UP0, P0 ;  /* 0x0000000000ff7886 */ /* 0x000fe20000000100 */
[----:B------:R-:W-:-:S04]  /*04c0*/  @!UP1 USEL UR4, URZ, 0xffffffff, UP0 ;  /* 0xffffffffff049887 */ /* 0x000fc80008000000 */
[----:B------:R-:W-:-:S04]  /*04d0*/  ULOP3.LUT UR4, UR4, 0x1, URZ, 0xc0, !UPT ;  /* 0x0000000104047892 */ /* 0x000fc8000f8ec0ff */
[----:B------:R-:W-:-:S11]  /*04e0*/  UISETP.NE.U32.AND UP3, UPT, UR4, 0x1, UPT ;  /* 0x000000010400788c */ /* 0x000fd6000bf65070 */
.L_x_8:
[----:B-1----:R-:W1:Y:S01]  /*04f0*/  SHFL.IDX PT, R2, R143, RZ, 0x1f ;  /* 0x00001fff8f027589 */ /* 0x002e6200000e0000 */
[----:B------:R-:W-:-:S04]  /*0500*/  UISETP.NE.AND UP0, UPT, UR17, 0x2, UPT ;  /* 0x000000021100788c */ /* 0x000fc8000bf05270 */
[----:B------:R-:W-:Y:S01]  /*0510*/  USEL UR48, URZ, 0x1, UP0 ;  /* 0x00000001ff307887 */ /* 0x000fe20008000000 */
[----:B-1----:R-:W-:-:S13]  /*0520*/  ISETP.NE.AND P0, PT, R2, RZ, PT ;  /* 0x000000ff0200720c */ /* 0x002fda0003f05270 */
[----:B------:R-:W-:Y:S05]  /*0530*/  @P0 BRA `(.L_x_9) ;  /* 0x0000000000500947 */ /* 0x000fea0003800000 */
[----:B------:R-:W1:Y:S01]  /*0540*/  S2UR UR4, SR_CgaCtaId ;  /* 0x00000000000479c3 */ /* 0x000e620000008800 */
[----:B------:R-:W-:Y:S01]  /*0550*/  UMOV UR5, 0x400 ;  /* 0x0000040000057882 */ /* 0x000fe20000000000 */
[----:B------:R-:W-:Y:S01]  /*0560*/  UMOV UR8, 0x1 ;  /* 0x0000000100087882 */ /* 0x000fe20000000000 */
[----:B------:R-:W-:Y:S01]  /*0570*/  UMOV UR6, 0x4 ;  /* 0x0000000400067882 */ /* 0x000fe20000000000 */
[----:B------:R-:W-:-:S04]  /*0580*/  UIADD3 UR8, UPT, UPT, -UR8, 0x100000, URZ ;  /* 0x0010000008087890 */ /* 0x000fc8000fffe1ff */
[----:B------:R-:W-:Y:S02]  /*0590*/  USHF.L.U32 UR9, UR8, 0xb, URZ ;  /* 0x0000000b08097899 */ /* 0x000fe400080006ff */
[----:B------:R-:W-:Y:S02]  /*05a0*/  USHF.L.U32 UR8, UR8, 0x1, URZ ;  /* 0x0000000108087899 */ /* 0x000fe400080006ff */
[----:B------:R-:W-:-:S04]  /*05b0*/  UIADD3 UR6, UPT, UPT, -UR6, 0x100000, URZ ;  /* 0x0010000006067890 */ /* 0x000fc8000fffe1ff */
[----:B------:R-:W-:Y:S02]  /*05c0*/  USHF.L.U32 UR7, UR6, 0xb, URZ ;  /* 0x0000000b06077899 */ /* 0x000fe400080006ff */
[----:B------:R-:W-:Y:S01]  /*05d0*/  USHF.L.U32 UR6, UR6, 0x1, URZ ;  /* 0x0000000106067899 */ /* 0x000fe200080006ff */
[----:B------:R-:W-:Y:S01]  /*05e0*/  ELECT P0, URZ, PT ;  /* 0x0000000000ff782f */ /* 0x000fe20003800000 */
[----:B-1----:R-:W-:Y:S01]  /*05f0*/  ULEA UR4, UR4, UR5, 0x18 ;  /* 0x0000000504047291 */ /* 0x002fe2000f8ec0ff */
[----:B------:R-:W1:Y:S11]  /*0600*/  FENCE.VIEW.ASYNC.S ;  /* 0x00000000000073c6 */ /* 0x000e760000000000 */
[----:B-1----:R1:W3:Y:S01]  /*0610*/  SYNCS.EXCH.64 URZ, [UR4], UR8 ;  /* 0x0000000804ff75b2 */ /* 0x0022e20008000100 */
[----:B------:R1:W4:Y:S01]  /*0620*/  SYNCS.EXCH.64 URZ, [UR4+0x18], UR6 ;  /* 0x0000180604ff75b2 */ /* 0x0003220008000100 */
[----:B------:R1:W1:Y:S01]  /*0630*/  SYNCS.EXCH.64 URZ, [UR4+0x8], UR8 ;  /* 0x0000080804ff75b2 */ /* 0x0002620008000100 */
[----:B------:R1:W1:Y:S01]  /*0640*/  SYNCS.EXCH.64 URZ, [UR4+0x20], UR6 ;  /* 0x0000200604ff75b2 */ /* 0x0002620008000100 */
[----:B------:R1:W1:Y:S01]  /*0650*/  SYNCS.EXCH.64 URZ, [UR4+0x10], UR8 ;  /* 0x0000100804ff75b2 */ /* 0x0002620008000100 */
[----:B------:R1:W1:Y:S01]  /*0660*/  SYNCS.EXCH.64 URZ, [UR4+0x28], UR6 ;  /* 0x0000280604ff75b2 */ /* 0x0002620008000100 */
[----:B------:R-:W-:Y:S01]  /*0670*/  NOP ;  /* 0x0000000000007918 */ /* 0x000fe20000000000 */
.L_x_9:
[----:B------:R-:W2:Y:S01]  /*0680*/  SHFL.IDX PT, R2, R143, RZ, 0x1f ;  /* 0x00001fff8f027589 */ /* 0x000ea200000e0000 */
[----:B------:R-:W-:Y:S01]  /*0690*/  NOP ;  /* 0x0000000000007918 */ /* 0x000fe20000000000 */
[----:B--2---:R-:W-:-:S13]  /*06a0*/  ISETP.NE.AND P0, PT, R2, 0x1, PT ;  /* 0x000000010200780c */ /* 0x004fda0003f05270 */
[----:B------:R-:W-:Y:S05]  /*06b0*/  @P0 BRA `(.L_x_10) ;  /* 0x0000000000580947 */ /* 0x000fea0003800000 */
[----:B-1----:R-:W1:Y:S01]  /*06c0*/  S2UR UR4, SR_CgaCtaId ;  /* 0x00000000000479c3 */ /* 0x002e620000008800 */
        /* <DEDUP_REMOVED lines=12> */
[----:B-1----:R2:W1:Y:S01]  /*0790*/  SYNCS.EXCH.64 URZ, [UR4+0x30], UR8 ;  /* 0x0000300804ff75b2 */ /* 0x0024620008000100 */
[----:B------:R2:W1:Y:S01]  /*07a0*/  SYNCS.EXCH.64 URZ, [UR4+0x50], UR6 ;  /* 0x0000500604ff75b2 */ /* 0x0004620008000100 */
[----:B------:R2:W1:Y:S01]  /*07b0*/  SYNCS.EXCH.64 URZ, [UR4+0x38], UR8 ;  /* 0x0000380804ff75b2 */ /* 0x0004620008000100 */
[----:B------:R2:W1:Y:S01]  /*07c0*/  SYNCS.EXCH.64 URZ, [UR4+0x58], UR6 ;  /* 0x0000580604ff75b2 */ /* 0x0004620008000100 */
[----:B------:R2:W1:Y:S01]  /*07d0*/  SYNCS.EXCH.64 URZ, [UR4+0x40], UR8 ;  /* 0x0000400804ff75b2 */ /* 0x0004620008000100 */
[----:B------:R2:W1:Y:S01]  /*07e0*/  SYNCS.EXCH.64 URZ, [UR4+0x60], UR6 ;  /* 0x0000600604ff75b2 */ /* 0x0004620008000100 */
[----:B------:R2:W1:Y:S01]  /*07f0*/  SYNCS.EXCH.64 URZ, [UR4+0x48], UR8 ;  /* 0x0000480804ff75b2 */ /* 0x0004620008000100 */
[----:B------:R2:W1:Y:S02]  /*0800*/  SYNCS.EXCH.64 URZ, [UR4+0x68], UR6 ;  /* 0x0000680604ff75b2 */ /* 0x0004640008000100 */
[----:B--2---:R-:W-:Y:S01]  /*0810*/  NOP ;  /* 0x0000000000007918 */ /* 0x004fe20000000000 */
.L_x_10:
[----:B------:R-:W2:Y:S01]  /*0820*/  SHFL.IDX PT, R2, R143, RZ, 0x1f ;  /* 0x00001fff8f027589 */ /* 0x000ea200000e0000 */
[----:B------:R-:W-:Y:S01]  /*0830*/  NOP ;  /* 0x0000000000007918 */ /* 0x000fe20000000000 */
[----:B--2---:R-:W-:-:S13]  /*0840*/  ISETP.NE.AND P0, PT, R2, 0x3, PT ;  /* 0x000000030200780c */ /* 0x004fda0003f05270 */
[----:B------:R-:W-:Y:S05]  /*0850*/  @P0 BRA `(.L_x_11) ;  /* 0x0000000000300947 */ /* 0x000fea0003800000 */
[----:B-1----:R-:W1:Y:S01]  /*0860*/  S2UR UR4, SR_CgaCtaId ;  /* 0x00000000000479c3 */ /* 0x002e620000008800 */
[----:B------:R-:W-:Y:S01]  /*0870*/  UMOV UR6, 0x400 ;  /* 0x0000040000067882 */ /* 0x000fe20000000000 */
[----:B------:R-:W-:Y:S01]  /*0880*/  UMOV UR5, 0x20 ;  /* 0x0000002000057882 */ /* 0x000fe20000000000 */
[----:B------:R-:W-:Y:S01]  /*0890*/  ELECT P0, URZ, PT ;  /* 0x0000000000ff782f */ /* 0x000fe20003800000 */
[----:B-1----:R-:W-:Y:S02]  /*08a0*/  ULEA UR6, UR4, UR6, 0x18 ;  /* 0x0000000604067291 */ /* 0x002fe4000f8ec0ff */
[----:B------:R-:W-:-:S04]  /*08b0*/  UIADD3 UR4, UPT, UPT, -UR5, 0x100000, URZ ;  /* 0x0010000005047890 */ /* 0x000fc8000fffe1ff */
[----:B------:R-:W-:Y:S02]  /*08c0*/  USHF.L.U32 UR5, UR4, 0xb, URZ ;  /* 0x0000000b04057899 */ /* 0x000fe400080006ff */
[----:B------:R-:W-:Y:S01]  /*08d0*/  USHF.L.U32 UR4, UR4, 0x1, URZ ;  /* 0x0000000104047899 */ /* 0x000fe200080006ff */
[----:B------:R-:W1:Y:S11]  /*08e0*/  FENCE.VIEW.ASYNC.S ;  /* 0x00000000000073c6 */ /* 0x000e760000000000 */
[----:B-1----:R2:W1:Y:S01]  /*08f0*/  SYNCS.EXCH.64 URZ, [UR6+0x70], UR4 ;  /* 0x0000700406ff75b2 */ /* 0x0024620008000100 */
[----:B------:R2:W1:Y:S02]  /*0900*/  SYNCS.EXCH.64 URZ, [UR6+0x78], UR4 ;  /* 0x0000780406ff75b2 */ /* 0x0004640008000100 */
[----:B--2---:R-:W-:Y:S01]  /*0910*/  NOP ;  /* 0x0000000000007918 */ /* 0x004fe20000000000 */
.L_x_11:
[----:B------:R-:W2:Y:S01]  /*0920*/  SHFL.IDX PT, R2, R143, RZ, 0x1f ;  /* 0x00001fff8f027589 */ /* 0x000ea200000e0000 */
[----:B------:R-:W-:Y:S01]  /*0930*/  NOP ;  /* 0x0000000000007918 */ /* 0x000fe20000000000 */
[----:B--2---:R-:W-:-:S13]  /*0940*/  ISETP.NE.AND P0, PT, R2, 0x4, PT ;  /* 0x000000040200780c */ /* 0x004fda0003f05270 */
[----:B------:R-:W-:Y:S05]  /*0950*/  @P0 BRA `(.L_x_12) ;  /* 0x00000000004c0947 */ /* 0x000fea0003800000 */
[----:B-1----:R-:W1:Y:S01]  /*0960*/  S2UR UR6, SR_CgaCtaId ;  /* 0x00000000000679c3 */ /* 0x002e620000008800 */
[----:B------:R-:W-:Y:S01]  /*0970*/  UMOV UR4, 0x3a0 ;  /* 0x000003a000047882 */ /* 0x000fe20000000000 */
[----:B------:R-:W-:Y:S01]  /*0980*/  UMOV UR5, 0x400 ;  /* 0x0000040000057882 */ /* 0x000fe20000000000 */
[----:B------:R-:W-:Y:S01]  /*0990*/  USEL UR4, UR4, 0x320, UP3 ;  /* 0x0000032004047887 */ /* 0x000fe20009800000 */
[----:B------:R-:W-:Y:S01]  /*09a0*/  UMOV UR8, 0x1 ;  /* 0x0000000100087882 */ /* 0x000fe20000000000 */
[----:B------:R-:W-:Y:S01]  /*09b0*/  ELECT P0, URZ, PT ;  /* 0x0000000000ff782f */ /* 0x000fe20003800000 */
[----:B------:R-:W-:-:S04]  /*09c0*/  UIADD3 UR8, UPT, UPT, -UR8, 0x100000, URZ ;  /* 0x0010000008087890 */ /* 0x000fc8000fffe1ff */
[----:B------:R-:W-:Y:S02]  /*09d0*/  USHF.L.U32 UR9, UR8, 0xb, URZ ;  /* 0x0000000b08097899 */ /* 0x000fe400080006ff */
[----:B------:R-:W-:Y:S02]  /*09e0*/  USHF.L.U32 UR8, UR8, 0x1, URZ ;  /* 0x0000000108087899 */ /* 0x000fe400080006ff */
[----:B-1----:R-:W-:Y:S02]  /*09f0*/  ULEA UR6, UR6, UR5, 0x18 ;  /* 0x0000000506067291 */ /* 0x002fe4000f8ec0ff */
[----:B------:R-:W-:-:S04]  /*0a00*/  UIADD3 UR4, UPT, UPT, -UR4, 0x100000, URZ ;  /* 0x0010000004047890 */ /* 0x000fc8000fffe1ff */
[----:B------:R-:W-:Y:S02]  /*0a10*/  USHF.L.U32 UR5, UR4, 0xb, URZ ;  /* 0x0000000b04057899 */ /* 0x000fe400080006ff */
[----:B------:R-:W-:Y:S01]  /*0a20*/  USHF.L.U32 UR4, UR4, 0x1, URZ ;  /* 0x0000000104047899 */ /* 0x000fe200080006ff */
[----:B------:R-:W1:Y:S03]  /*0a30*/  FENCE.VIEW.ASYNC.S ;  /* 0x00000000000073c6 */ /* 0x000e660000000000 */
[----:B-1----:R2:W1:Y:S08]  /*0a40*/  SYNCS.EXCH.64 URZ, [UR6+0x80], UR8 ;  /* 0x0000800806ff75b2 */ /* 0x0024700008000100 */
[----:B------:R2:W1:Y:S01]  /*0a50*/  SYNCS.EXCH.64 URZ, [UR6+0x90], UR4 ;  /* 0x0000900406ff75b2 */ /* 0x0004620008000100 */
[----:B------:R2:W1:Y:S01]  /*0a60*/  SYNCS.EXCH.64 URZ, [UR6+0x88], UR8 ;  /* 0x0000880806ff75b2 */ /* 0x0004620008000100 */
[----:B------:R2:W1:Y:S02]  /*0a70*/  SYNCS.EXCH.64 URZ, [UR6+0x98], UR4 ;  /* 0x0000980406ff75b2 */ /* 0x0004640008000100 */
[----:B--2---:R-:W-:Y:S01]  /*0a80*/  NOP ;  /* 0x0000000000007918 */ /* 0x004fe20000000000 */
.L_x_12:
        /* <DEDUP_REMOVED lines=20> */
[----:B------:R2:W1:Y:S02]  /*0bd0*/  SYNCS.EXCH.64 URZ, [UR4+0xb8], UR6 ;  /* 0x0000b80604ff75b2 */ /* 0x0004640008000100 */
[----:B--2---:R-:W-:Y:S01]  /*0be0*/  NOP ;  /* 0x0000000000007918 */ /* 0x004fe20000000000 */
.L_x_13:
[----:B------:R-:W2:Y:S01]  /*0bf0*/  SHFL.IDX PT, R2, R143, RZ, 0x1f ;  /* 0x00001fff8f027589 */ /* 0x000ea200000e0000 */
[----:B------:R-:W-:Y:S01]  /*0c00*/  NOP ;  /* 0x0000000000007918 */ /* 0x000fe20000000000 */
[----:B--2---:R-:W-:-:S13]  /*0c10*/  ISETP.NE.AND P0, PT, R2, 0x3, PT ;  /* 0x000000030200780c */ /* 0x004fda0003f05270 */
[----:B------:R-:W-:Y:S05]  /*0c20*/  @P0 BRA `(.L_x_14) ;  /* 0x0000000000380947 */ /* 0x000fea0003800000 */
[----:B------:R-:W2:Y:S01]  /*0c30*/  S2UR UR5, SR_CgaCtaId ;  /* 0x00000000000579c3 */ /* 0x000ea20000008800 */
[----:B-1----:R-:W-:Y:S01]  /*0c40*/  UMOV UR4, 0x400 ;  /* 0x0000040000047882 */ /* 0x002fe20000000000 */
[----:B------:R-:W-:Y:S01]  /*0c50*/  UMOV UR6, 0x20 ;  /* 0x0000002000067882 */ /* 0x000fe20000000000 */
[----:B------:R-:W-:Y:S01]  /*0c60*/  ELECT P0, URZ, PT ;  /* 0x0000000000ff782f */ /* 0x000fe20003800000 */
[----:B------:R-:W-:-:S04]  /*0c70*/  UIADD3 UR6, UPT, UPT, -UR6, 0x100000, URZ ;  /* 0x0010000006067890 */ /* 0x000fc8000fffe1ff */
[----:B------:R-:W-:Y:S02]  /*0c80*/  USHF.L.U32 UR7, UR6, 0xb, URZ ;  /* 0x0000000b06077899 */ /* 0x000fe400080006ff */
[----:B------:R-:W-:Y:S02]  /*0c90*/  USHF.L.U32 UR6, UR6, 0x1, URZ ;  /* 0x0000000106067899 */ /* 0x000fe400080006ff */
[----:B--2---:R-:W-:Y:S01]  /*0ca0*/  ULEA UR4, UR5, UR4, 0x18 ;  /* 0x0000000405047291 */ /* 0x004fe2000f8ec0ff */
[----:B------:R-:W1:Y:S11]  /*0cb0*/  FENCE.VIEW.ASYNC.S ;  /* 0x00000000000073c6 */ /* 0x000e760000000000 */
[----:B-1----:R2:W1:Y:S01]  /*0cc0*/  SYNCS.EXCH.64 URZ, [UR4+0xc0], UR6 ;  /* 0x0000c00604ff75b2 */ /* 0x0024620008000100 */
[----:B------:R2:W1:Y:S01]  /*0cd0*/  SYNCS.EXCH.64 URZ, [UR4+0xd0], UR6 ;  /* 0x0000d00604ff75b2 */ /* 0x0004620008000100 */
[----:B------:R2:W1:Y:S01]  /*0ce0*/  SYNCS.EXCH.64 URZ, [UR4+0xc8], UR6 ;  /* 0x0000c80604ff75b2 */ /* 0x0004620008000100 */
[----:B------:R2:W1:Y:S02]  /*0cf0*/  SYNCS.EXCH.64 URZ, [UR4+0xd8], UR6 ;  /* 0x0000d80604ff75b2 */ /* 0x0004640008000100 */
[----:B--2---:R-:W-:Y:S01]  /*0d00*/  NOP ;  /* 0x0000000000007918 */ /* 0x004fe20000000000 */
.L_x_14:
[----:B-1----:R-:W1:Y:S01]  /*0d10*/  LDCU UR4, c[0x0][0x36c] ;  /* 0x00006d80ff0477ac */ /* 0x002e620008000800 */
[----:B------:R-:W-:Y:S01]  /*0d20*/  ISETP.NE.OR P3, PT, R0, 0x2, !P3 ;  /* 0x000000020000780c */ /* 0x000fe20005f65670 */
[----:B------:R-:W-:Y:S01]  /*0d30*/  NOP ;  /* 0x0000000000007918 */ /* 0x000fe20000000000 */
[----:B------:R-:W-:Y:S01]  /*0d40*/  LOP3.LUT R0, R157, 0x1f, RZ, 0xc0, !PT ;  /* 0x0000001f9d007812 */ /* 0x000fe200078ec0ff */
[----:B------:R-:W-:Y:S02]  /*0d50*/  UISETP.NE.AND UP4, UPT, UR17, URZ, UPT ;  /* 0x000000ff1100728c */ /* 0x000fe4000bf85270 */
[----:B-1----:R-:W-:-:S09]  /*0d60*/  UISETP.EQ.U32.AND UP5, UPT, UR4, 0x1, UPT ;  /* 0x000000010400788c */ /* 0x002fd2000bfa2070 */
[----:B------:R-:W-:Y:S05]  /*0d70*/  BRA.U !UP5, `(.L_x_15) ;  /* 0x000000010d087547 */ /* 0x000fea000b800000 */
[----:B---34-:R-:W-:Y:S01]  /*0d80*/  UCGABAR_ARV ;  /* 0x00000000000079c7 */ /* 0x018fe20008000000 */
[----:B------:R-:W-:Y:S05]  /*0d90*/  BRA `(.L_x_16) ;  /* 0x0000000000047947 */ /* 0x000fea0003800000 */
.L_x_15:
[----:B---34-:R-:W-:Y:S01]  /*0da0*/  NOP ;  /* 0x0000000000007918 */ /* 0x018fe20000000000 */
.L_x_16:
[----:B------:R-:W1:Y:S01]  /*0db0*/  S2UR UR8, SR_CTAID.X ;  /* 0x00000000000879c3 */ /* 0x000e620000002500 */
[----:B------:R-:W-:-:S05]  /*0dc0*/  CS2R.32 R145, SR_CgaSize ;  /* 0x0000000000917805 */ /* 0x000fca0000008a00 */
[----:B------:R-:W-:-:S05]  /*0dd0*/  IMAD R145, R145, -0xa0, RZ ;  /* 0xffffff6091917824 */ /* 0x000fca00078e02ff */
[----:B------:R-:W-:-:S14]  /*0de0*/  R2UR UR5, R145 ;  /* 0x00000000910572ca */ /* 0x000fdc00000e0000 */
[----:B------:R-:W2:Y:S01]  /*0df0*/  LDCU UR5, c[0x0][UR5+0x2b0] ;  /* 0x00005600050577ac */ /* 0x000ea20008000800 */
[----:B------:R-:W-:-:S05]  /*0e00*/  CS2R.32 R145, SR_CgaSize ;  /* 0x0000000000917805 */ /* 0x000fca0000008a00 */
[----:B------:R-:W-:-:S05]  /*0e10*/  IMAD R145, R145, -0xa0, RZ ;  /* 0xffffff6091917824 */ /* 0x000fca00078e02ff */
[----:B------:R-:W-:-:S14]  /*0e20*/  R2UR UR4, R145 ;  /* 0x00000000910472ca */ /* 0x000fdc00000e0000 */
[----:B------:R-:W3:Y:S01]  /*0e30*/  LDCU UR4, c[0x0][UR4+0x2b4] ;  /* 0x00005680040477ac */ /* 0x000ee20008000800 */
[----:B------:R-:W4:Y:S01]  /*0e40*/  S2UR UR7, SR_CTAID.Y ;  /* 0x00000000000779c3 */ /* 0x000f220000002600 */
[----:B------:R-:W-:-:S05]  /*0e50*/  CS2R.32 R145, SR_CgaSize ;  /* 0x0000000000917805 */ /* 0x000fca0000008a00 */
[----:B------:R-:W-:-:S05]  /*0e60*/  IMAD R145, R145, -0xa0, RZ ;  /* 0xffffff6091917824 */ /* 0x000fca00078e02ff */
[----:B------:R-:W-:-:S14]  /*0e70*/  R2UR UR9, R145 ;  /* 0x00000000910972ca */ /* 0x000fdc00000e0000 */
[----:B------:R-:W3:Y:S01]  /*0e80*/  LDCU UR9, c[0x0][UR9+0x2a0] ;  /* 0x00005400090977ac */ /* 0x000ee20008000800 */
[----:B------:R-:W-:-:S05]  /*0e90*/  CS2R.32 R145, SR_CgaSize ;  /* 0x0000000000917805 */ /* 0x000fca0000008a00 */
[----:B------:R-:W-:-:S05]  /*0ea0*/  IMAD R145, R145, -0xa0, RZ ;  /* 0xffffff6091917824 */ /* 0x000fca00078e02ff */
[----:B------:R-:W-:-:S14]  /*0eb0*/  R2UR UR10, R145 ;  /* 0x00000000910a72ca */ /* 0x000fdc00000e0000 */
[----:B------:R-:W3:Y:S01]  /*0ec0*/  LDCU UR10, c[0x0][UR10+0x2a4] ;  /* 0x000054800a0a77ac */ /* 0x000ee20008000800 */
[----:B------:R-:W3:Y:S01]  /*0ed0*/  S2UR UR11, SR_CgaCtaId ;  /* 0x00000000000b79c3 */ /* 0x000ee20000008800 */
[----:B------:R-:W3:Y:S01]  /*0ee0*/  LDCU UR21, c[0x0][0xb24] ;  /* 0x00016480ff1577ac */ /* 0x000ee20008000800 */
[----:B------:R-:W3:Y:S01]  /*0ef0*/  LDCU UR42, c[0x0][0xb24] ;  /* 0x00016480ff2a77ac */ /* 0x000ee20008000800 */
[----:B-1----:R-:W-:-:S05]  /*0f00*/  I2FP.F32.U32 R3, UR8 ;  /* 0x0000000800037c45 */ /* 0x002fca0008201000 */
[----:B------:R-:W1:Y:S01]  /*0f10*/  S2UR UR36, SR_CTAID.Z ;  /* 0x00000000002479c3 */ /* 0x000e620000002700 */
[----:B------:R-:W1:Y:S01]  /*0f20*/  LDCU UR27, c[0x0][0xb30] ;  /* 0x00016600ff1b77ac */ /* 0x000e620008000800 */
[----:B--2---:R-:W-:Y:S01]  /*0f30*/  FMUL R3, R3, UR5 ;  /* 0x0000000503037c20 */ /* 0x004fe20008400000 */
[----:B------:R-:W-:Y:S01]  /*0f40*/  UMOV UR16, UR8 ;  /* 0x0000000800107c82 */ /* 0x000fe20008000000 */
[----:B----4-:R-:W-:Y:S01]  /*0f50*/  I2FP.F32.U32 R2, UR7 ;  /* 0x0000000700027c45 */ /* 0x010fe20008201000 */
[----:B------:R-:W-:-:S03]  /*0f60*/  UMOV UR20, UR7 ;  /* 0x0000000700147c82 */ /* 0x000fc60008000000 */
[----:B------:R-:W2:Y:S01]  /*0f70*/  F2I.U32.TRUNC.NTZ R3, R3 ;  /* 0x0000000300037305 */ /* 0x000ea2000020f000 */
[----:B---3--:R-:W-:Y:S01]  /*0f80*/  UISETP.GE.AND UP2, UPT, UR21, 0x1, UPT ;  /* 0x000000011500788c */ /* 0x008fe2000bf46270 */
[----:B------:R-:W-:Y:S01]  /*0f90*/  FMUL R2, R2, UR4 ;  /* 0x0000000402027c20 */ /* 0x000fe20008400000 */
[----:B------:R-:W-:-:S05]  /*0fa0*/  USHF.L.U32 UR28, UR11, 0xb, URZ ;  /* 0x0000000b0b1c7899 */ /* 0x000fca00080006ff */
[----:B------:R-:W3:Y:S01]  /*0fb0*/  F2I.U32.TRUNC.NTZ R2, R2 ;  /* 0x0000000200027305 */ /* 0x000ee2000020f000 */
[----:B--2---:R-:W-:Y:S02]  /*0fc0*/  R2UR UR4, R3 ;  /* 0x00000000030472ca */ /* 0x004fe400000e0000 */
[----:B---3--:R-:W-:Y:S02]  /*0fd0*/  R2UR UR6, R2 ;  /* 0x00000000020672ca */ /* 0x008fe400000e0000 */
[----:B------:R-:W-:-:S09]  /*0fe0*/  PRMT R2, RZ, 0x7610, R2 ;  /* 0x00007610ff027816 */ /* 0x000fd20000000002 */
[----:B------:R-:W-:-:S04]  /*0ff0*/  UIADD3 UR5, UPT, UPT, -UR4, URZ, URZ ;  /* 0x000000ff04057290 */ /* 0x000fc8000fffe1ff */
[----:B------:R-:W-:Y:S02]  /*1000*/  UIMAD UR5, UR9, UR5, UR8 ;  /* 0x00000005090572a4 */ /* 0x000fe4000f8e0208 */
[----:B------:R-:W-:-:S04]  /*1010*/  UIADD3 UR4, UPT, UPT, -UR6, URZ, URZ ;  /* 0x000000ff06047290 */ /* 0x000fc8000fffe1ff */
[----:B------:R-:W-:Y:S01]  /*1020*/  IMAD.U32 R145, RZ, RZ, UR5 ;  /* 0x00000005ff917e24 */ /* 0x000fe2000f8e00ff */
[----:B------:R-:W-:-:S06]  /*1030*/  UIMAD UR4, UR10, UR4, UR7 ;  /* 0x000000040a0472a4 */ /* 0x000fcc000f8e0207 */
[----:B------:R-:W-:Y:S01]  /*1040*/  IMAD.U32 R144, RZ, RZ, UR4 ;  /* 0x00000004ff907e24 */ /* 0x000fe2000f8e00ff */
[----:B-1----:R-:W-:Y:S06]  /*1050*/  BRA.U UP4, `(.L_x_17) ;  /* 0x0000000104487547 */ /* 0x002fec000b800000 */
[----:B------:R-:W-:Y:S02]  /*1060*/  R2UR UR4, R144 ;  /* 0x00000000900472ca */ /* 0x000fe400000e0000 */
[----:B------:R-:W-:-:S11]  /*1070*/  R2UR UR6, R145 ;  /* 0x00000000910672ca */ /* 0x000fd600000e0000 */
[----:B------:R-:W-:Y:S02]  /*1080*/  UISETP.NE.AND UP0, UPT, UR4, URZ, UPT ;  /* 0x000000ff0400728c */ /* 0x000fe4000bf05270 */
[----:B------:R-:W-:Y:S02]  /*1090*/  UISETP.NE.AND UP1, UPT, UR4, 0x1, UPT ;  /* 0x000000010400788c */ /* 0x000fe4000bf25270 */
[----:B------:R-:W-:Y:S02]  /*10a0*/  UISETP.EQ.OR UP0, UPT, UR6, URZ, !UP0 ;  /* 0x000000ff0600728c */ /* 0x000fe4000c702670 */
[----:B------:R-:W-:Y:S02]  /*10b0*/  USEL UR5, URZ, 0x2, UP1 ;  /* 0x00000002ff057887 */ /* 0x000fe40008800000 */
[----:B------:R-:W-:Y:S02]  /*10c0*/  USEL UR8, URZ, 0x1, !UP0 ;  /* 0x00000001ff087887 */ /* 0x000fe4000c000000 */
[----:B------:R-:W-:-:S02]  /*10d0*/  UISETP.NE.AND UP0, UPT, UR4, 0x2, UPT ;  /* 0x000000020400788c */ /* 0x000fc4000bf05270 */
[----:B------:R-:W-:Y:S02]  /*10e0*/  UISETP.NE.AND UP1, UPT, UR4, 0x3, UPT ;  /* 0x000000030400788c */ /* 0x000fe4000bf25270 */
[----:B------:R-:W-:Y:S02]  /*10f0*/  USEL UR4, URZ, 0x4, UP0 ;  /* 0x00000004ff047887 */ /* 0x000fe40008000000 */
[----:B------:R-:W-:Y:S02]  /*1100*/  UISETP.NE.AND UP0, UPT, UR6, URZ, UPT ;  /* 0x000000ff0600728c */ /* 0x000fe4000bf05270 */
[----:B------:R-:W-:Y:S02]  /*1110*/  USEL UR6, URZ, 0x8, UP1 ;  /* 0x00000008ff067887 */ /* 0x000fe40008800000 */
[----:B------:R-:W-:Y:S02]  /*1120*/  USEL UR7, UR5, 0x2, UP0 ;  /* 0x0000000205077887 */ /* 0x000fe40008000000 */
[----:B------:R-:W-:-:S02]  /*1130*/  USEL UR4, UR4, 0x4, UP0 ;  /* 0x0000000404047887 */ /* 0x000fc40008000000 */
[----:B------:R-:W-:Y:S02]  /*1140*/  USEL UR5, UR6, 0x8, UP0 ;  /* 0x0000000806057887 */ /* 0x000fe40008000000 */
[----:B------:R-:W-:-:S04]  /*1150*/  UIADD3 UR4, UPT, UPT, UR4, UR7, UR8 ;  /* 0x0000000704047290 */ /* 0x000fc8000fffe008 */
[----:B------:R-:W-:-:S06]  /*1160*/  UIADD3 UR4, UPT, UPT, UR4, UR5, URZ ;  /* 0x0000000504047290 */ /* 0x000fcc000fffe0ff */
[----:B------:R-:W-:Y:S02]  /*1170*/  IMAD.U32 R2, RZ, RZ, UR4 ;  /* 0x00000004ff027e24 */ /* 0x000fe4000f8e00ff */
.L_x_17:
[----:B------:R-:W-:Y:S05]  /*1180*/  BRA.U !UP2, `(.L_x_18) ;  /* 0x000000010ad47547 */ /* 0x000fea000b800000 */
[----:B------:R-:W1:Y:S01]  /*1190*/  LDCU.128 UR12, c[0x0][0xb10] ;  /* 0x00016200ff0c77ac */ /* 0x000e620008000c00 */
[----:B------:R-:W2:Y:S01]  /*11a0*/  LDCU UR6, c[0x0][0x370] ;  /* 0x00006e00ff0677ac */ /* 0x000ea20008000800 */
[----:B------:R-:W3:Y:S01]  /*11b0*/  LDCU UR5, c[0x0][0x374] ;  /* 0x00006e80ff0577ac */ /* 0x000ee20008000800 */
[----:B------:R-:W4:Y:S01]  /*11c0*/  LDCU UR26, c[0x0][0xb0c] ;  /* 0x00016180ff1a77ac */ /* 0x000f220008000800 */
[----:B------:R-:W4:Y:S01]  /*11d0*/  LDCU UR4, c[0x0][0xb20] ;  /* 0x00016400ff0477ac */ /* 0x000f220008000800 */
[----:B------:R-:W4:Y:S01]  /*11e0*/  LDCU.64 UR8, c[0x0][0xb28] ;  /* 0x00016500ff0877ac */ /* 0x000f220008000a00 */
[----:B-1----:R-:W-:Y:S02]  /*11f0*/  UISETP.NE.AND UP0, UPT, UR14, 0x1, UPT ;  /* 0x000000010e00788c */ /* 0x002fe4000bf05270 */
[----:B---3--:R-:W-:Y:S02]  /*1200*/  UIMAD.WIDE.U32 UR10, UR5, UR15, URZ ;  /* 0x0000000f050a72a5 */ /* 0x008fe4000f8e00ff */
[----:B--2---:R-:W-:-:S02]  /*1210*/  UIMAD.WIDE.U32 UR22, UR6, UR12, URZ ;  /* 0x0000000c061672a5 */ /* 0x004fc4000f8e00ff */
[----:B----4-:R-:W-:Y:S02]  /*1220*/  UISETP.NE.AND UP1, UPT, UR26, 0x1, UPT ;  /* 0x000000011a00788c */ /* 0x010fe4000bf25270 */
[----:B------:R-:W-:Y:S01]  /*1230*/  UISETP.NE.AND UP2, UPT, UR21, 0x1, UPT ;  /* 0x000000011500788c */ /* 0x000fe2000bf45270 */
[----:B------:R-:W-:Y:S02]  /*1240*/  UMOV UR10, UR11 ;  /* 0x0000000b000a7c82 */ /* 0x000fe40008000000 */
[----:B------:R-:W-:Y:S01]  /*1250*/  UMOV UR22, UR23 ;  /* 0x0000001700167c82 */ /* 0x000fe20008000000 */
[----:B------:R-:W-:Y:S02]  /*1260*/  @UP0 USHF.R.U32.HI UR5, URZ, UR4, UR10 ;  /* 0x00000004ff050299 */ /* 0x000fe4000801160a */
[----:B------:R-:W-:Y:S02]  /*1270*/  UIMAD.WIDE.U32 UR24, UR20, UR15, URZ ;  /* 0x0000000f141872a5 */ /* 0x000fe4000f8e00ff */
[----:B------:R-:W-:-:S02]  /*1280*/  UIMAD.WIDE.U32 UR10, UR5, UR8, URZ ;  /* 0x00000008050a72a5 */ /* 0x000fc4000f8e00ff */
[----:B------:R-:W-:Y:S02]  /*1290*/  @UP1 USHF.R.U32.HI UR6, URZ, UR13, UR22 ;  /* 0x0000000dff061299 */ /* 0x000fe40008011616 */
[----:B------:R-:W-:Y:S02]  /*12a0*/  UIMAD.WIDE.U32 UR18, UR16, UR12, URZ ;  /* 0x0000000c101272a5 */ /* 0x000fe4000f8e00ff */
[----:B------:R-:W-:Y:S01]  /*12b0*/  UIMAD.WIDE.U32 UR22, UR6, UR8, URZ ;  /* 0x00000008061672a5 */ /* 0x000fe2000f8e00ff */
[----:B------:R-:W-:Y:S01]  /*12c0*/  UMOV UR24, UR25 ;  /* 0x0000001900187c82 */ /* 0x000fe20008000000 */
[----:B------:R-:W-:Y:S01]  /*12d0*/  UMOV UR10, UR11 ;  /* 0x0000000b000a7c82 */ /* 0x000fe20008000000 */
[----:B------:R-:W-:Y:S02]  /*12e0*/  USHF.R.U32.HI UR24, URZ, UR4, UR24 ;  /* 0x00000004ff187299 */ /* 0x000fe40008011618 */
[----:B------:R-:W-:Y:S02]  /*12f0*/  @UP2 USHF.R.U32.HI UR5, URZ, UR9, UR10 ;  /* 0x00000009ff052299 */ /* 0x000fe4000801160a */
[----:B------:R-:W-:Y:S01]  /*1300*/  UMOV UR7, UR23 ;  /* 0x0000001700077c82 */ /* 0x000fe20008000000 */
[----:B------:R-:W-:Y:S01]  /*1310*/  UMOV UR18, UR19 ;  /* 0x0000001300127c82 */ /* 0x000fe20008000000 */
[----:B------:R-:W-:-:S02]  /*1320*/  @UP2 USHF.R.U32.HI UR6, URZ, UR9, UR7 ;  /* 0x00000009ff062299 */ /* 0x000fc40008011607 */
[----:B------:R-:W-:Y:S02]  /*1330*/  USHF.R.U32.HI UR18, URZ, UR13, UR18 ;  /* 0x0000000dff127299 */ /* 0x000fe40008011612 */
[----:B------:R-:W-:Y:S02]  /*1340*/  USEL UR4, UR20, UR24, !UP0 ;  /* 0x0000001814047287 */ /* 0x000fe4000c000000 */
[----:B------:R-:W-:Y:S02]  /*1350*/  UIMAD UR7, UR5, UR21, URZ ;  /* 0x00000015050772a4 */ /* 0x000fe4000f8e02ff */
[----:B------:R-:W-:Y:S02]  /*1360*/  USEL UR5, UR16, UR18, !UP1 ;  /* 0x0000001210057287 */ /* 0x000fe4000c800000 */
[----:B------:R-:W-:Y:S02]  /*1370*/  UIMAD UR12, UR6, UR21, URZ ;  /* 0x00000015060c72a4 */ /* 0x000fe4000f8e02ff */
[----:B------:R-:W-:-:S02]  /*1380*/  UISETP.GE.AND UP0, UPT, UR4, UR7, UPT ;  /* 0x000000070400728c */ /* 0x000fc4000bf06270 */
[----:B------:R-:W-:Y:S02]  /*1390*/  UIMAD.WIDE.U32 UR10, UR4, UR8, URZ ;  /* 0x00000008040a72a5 */ /* 0x000fe4000f8e00ff */
[----:B------:R-:W-:Y:S02]  /*13a0*/  UISETP.GE.OR UP0, UPT, UR5, UR12, UP0 ;  /* 0x0000000c0500728c */ /* 0x000fe40008706670 */
[----:B------:R-:W-:Y:S02]  /*13b0*/  UIMAD.WIDE.U32 UR12, UR5, UR8, URZ ;  /* 0x00000008050c72a5 */ /* 0x000fe4000f8e00ff */
[----:B------:R-:W-:Y:S01]  /*13c0*/  UIADD3 UR10, UPT, UPT, -UR4, URZ, URZ ;  /* 0x000000ff040a7290 */ /* 0x000fe2000fffe1ff */
[----:B------:R-:W-:Y:S01]  /*13d0*/  UMOV UR8, UR11 ;  /* 0x0000000b00087c82 */ /* 0x000fe20008000000 */
[----:B------:R-:W-:Y:S02]  /*13e0*/  UIADD3 UR11, UPT, UPT, -UR5, URZ, URZ ;  /* 0x000000ff050b7290 */ /* 0x000fe4000fffe1ff */
[----:B------:R-:W-:-:S03]  /*13f0*/  USHF.R.U32.HI UR8, URZ, UR9, UR8 ;  /* 0x00000009ff087299 */ /* 0x000fc60008011608 */
[----:B------:R-:W-:Y:S01]  /*1400*/  @!UP0 UMOV UR7, UR13 ;  /* 0x0000000d00078c82 */ /* 0x000fe20008000000 */
[----:B------:R-:W-:Y:S02]  /*1410*/  UIMAD UR20, UR14, UR10, UR20 ;  /* 0x0000000a0e1472a4 */ /* 0x000fe4000f8e0214 */
[----:B------:R-:W-:Y:S02]  /*1420*/  USEL UR8, UR4, UR8, !UP2 ;  /* 0x0000000804087287 */ /* 0x000fe4000d000000 */
[----:B------:R-:W-:Y:S02]  /*1430*/  @!UP0 USHF.R.U32.HI UR7, URZ, UR9, UR7 ;  /* 0x00000009ff078299 */ /* 0x000fe40008011607 */
[----:B------:R-:W-:Y:S02]  /*1440*/  UIADD3 UR9, UPT, UPT, -UR8, URZ, URZ ;  /* 0x000000ff08097290 */ /* 0x000fe4000fffe1ff */
[----:B------:R-:W-:Y:S02]  /*1450*/  @!UP0 USEL UR7, UR5, UR7, !UP2 ;  /* 0x0000000705078287 */ /* 0x000fe4000d000000 */
[----:B------:R-:W-:-:S02]  /*1460*/  UIMAD UR9, UR21, UR9, UR4 ;  /* 0x00000009150972a4 */ /* 0x000fc4000f8e0204 */
[----:B------:R-:W-:Y:S02]  /*1470*/  @!UP0 UIADD3 UR8, UPT, UPT, UR8, -UR7, URZ ;  /* 0x8000000708088290 */ /* 0x000fe4000fffe0ff */
[----:B------:R-:W-:Y:S02]  /*1480*/  @!UP0 UIMAD UR6, UR9, UR6, UR7 ;  /* 0x00000006090682a4 */ /* 0x000fe4000f8e0207 */
[----:B------:R-:W-:Y:S02]  /*1490*/  @!UP0 UIMAD UR4, UR8, UR21, UR5 ;  /* 0x00000015080482a4 */ /* 0x000fe4000f8e0205 */
[----:B------:R-:W-:Y:S02]  /*14a0*/  UIMAD UR16, UR26, UR11, UR16 ;  /* 0x0000000b1a1072a4 */ /* 0x000fe4000f8e0210 */
[----:B------:R-:W-:Y:S01]  /*14b0*/  UIMAD UR20, UR4, UR14, UR20 ;  /* 0x0000000e041472a4 */ /* 0x000fe2000f8e0214 */
[----:B------:R-:W-:Y:S02]  /*14c0*/  @!UP0 UMOV UR5, UR6 ;  /* 0x0000000600058c82 */ /* 0x000fe40008000000 */
[----:B------:R-:W-:-:S12]  /*14d0*/  UIMAD UR16, UR5, UR26, UR16 ;  /* 0x0000001a051072a4 */ /* 0x000fd8000f8e0210 */
.L_x_18:
[----:B------:R-:W-:Y:S02]  /*14e0*/  UISETP.NE.AND UP1, UPT, UR27, 0x1, UPT ;  /* 0x000000011b00788c */ /* 0x000fe4000bf25270 */
[----:B------:R-:W-:Y:S02]  /*14f0*/  UISETP.NE.AND UP0, UPT, UR17, 0x2, UPT ;  /* 0x000000021100788c */ /* 0x000fe4000bf05270 */
[----:B------:R-:W-:-:S05]  /*1500*/  ULOP3.LUT UR28, UR28, 0x1800, URZ, 0xc0, !UPT ;  /* 0x000018001c1c7892 */ /* 0x000fca000f8ec0ff */
[----:B------:R-:W-:Y:S07]  /*1510*/  BRA.U UP1, `(.L_x_19) ;  /* 0x0000000101447547 */ /* 0x000fee000b800000 */
[----:B------:R-:W1:Y:S01]  /*1520*/  LDCU.128 UR8, c[0x0][0xb10] ;  /* 0x00016200ff0877ac */ /* 0x000e620008000c00 */
[----:B------:R-:W2:Y:S01]  /*1530*/  LDCU UR12, c[0x0][0xb0c] ;  /* 0x00016180ff0c77ac */ /* 0x000ea20008000800 */
[----:B------:R-:W3:Y:S01]  /*1540*/  LDCU UR13, c[0x0][0xb20] ;  /* 0x00016400ff0d77ac */ /* 0x000ee20008000800 */
[----:B-1----:R-:W-:Y:S02]  /*1550*/  UIMAD.WIDE.U32 UR6, UR16, UR8, URZ ;  /* 0x00000008100672a5 */ /* 0x002fe4000f8e00ff */
[----:B------:R-:W-:Y:S02]  /*1560*/  UIMAD.WIDE.U32 UR4, UR20, UR11, URZ ;  /* 0x0000000b140472a5 */ /* 0x000fe4000f8e00ff */
[----:B--2---:R-:W-:Y:S02]  /*1570*/  UISETP.NE.AND UP2, UPT, UR12, 0x1, UPT ;  /* 0x000000010c00788c */ /* 0x004fe4000bf45270 */
[----:B------:R-:W-:Y:S01]  /*1580*/  UISETP.NE.AND UP1, UPT, UR10, 0x1, UPT ;  /* 0x000000010a00788c */ /* 0x000fe2000bf25270 */
[----:B------:R-:W-:-:S02]  /*1590*/  UMOV UR6, UR7 ;  /* 0x0000000700067c82 */ /* 0x000fc40008000000 */
[----:B------:R-:W-:Y:S01]  /*15a0*/  UMOV UR4, UR5 ;  /* 0x0000000500047c82 */ /* 0x000fe20008000000 */
[----:B------:R-:W-:Y:S02]  /*15b0*/  USHF.R.U32.HI UR6, URZ, UR9, UR6 ;  /* 0x00000009ff067299 */ /* 0x000fe40008011606 */
[----:B---3--:R-:W-:Y:S02]  /*15c0*/  USHF.R.U32.HI UR4, URZ, UR13, UR4 ;  /* 0x0000000dff047299 */ /* 0x008fe40008011604 */
[----:B------:R-:W-:Y:S02]  /*15d0*/  USEL UR5, UR16, UR6, !UP2 ;  /* 0x0000000610057287 */ /* 0x000fe4000d000000 */
[----:B------:R-:W-:-:S04]  /*15e0*/  USEL UR4, UR20, UR4, !UP1 ;  /* 0x0000000414047287 */ /* 0x000fc8000c800000 */
[----:B------:R-:W-:Y:S02]  /*15f0*/  UIADD3 UR6, UPT, UPT, UR5, -UR4, URZ ;  /* 0x8000000405067290 */ /* 0x000fe4000fffe0ff */
[----:B------:R-:W-:Y:S02]  /*1600*/  UIADD3 UR4, UPT, UPT, -UR5, UR4, URZ ;  /* 0x0000000405047290 */ /* 0x000fe4000fffe1ff */
[----:B------:R-:W-:Y:S02]  /*1610*/  UIMAD UR20, UR6, UR10, UR20 ;  /* 0x0000000a061472a4 */ /* 0x000fe4000f8e0214 */
[----:B------:R-:W-:-:S12]  /*1620*/  UIMAD UR16, UR4, UR12, UR16 ;  /* 0x0000000c041072a4 */ /* 0x000fd8000f8e0210 */
.L_x_19:
[----:B------:R-:W-:Y:S05]  /*1630*/  BRA.U !UP5, `(.L_x_20) ;  /* 0x000000010d0c7547 */ /* 0x000fea000b800000 */
[----:B------:R-:W-:Y:S01]  /*1640*/  UCGABAR_WAIT ;  /* 0x0000000000007dc7 */ /* 0x000fe20008000000 */
[----:B------:R-:W-:Y:S01]  /*1650*/  CCTL.IVALL ;  /* 0x00000000ff00798f */ /* 0x000fe20002000000 */
[----:B------:R-:W-:Y:S05]  /*1660*/  BRA `(.L_x_21) ;  /* 0x0000000000047947 */ /* 0x000fea0003800000 */
.L_x_20:
[----:B------:R-:W-:Y:S06]  /*1670*/  BAR.SYNC.DEFER_BLOCKING 0x0 ;  /* 0x0000000000007b1d */ /* 0x000fec0000010000 */
.L_x_21:
[----:B------:R-:W-:Y:S05]  /*1680*/  BRA.U UP0, `(.L_x_22) ;  /* 0x0000001100a07547 */ /* 0x000fea000b800000 */
[----:B------:R-:W1:Y:S01]  /*1690*/  LDCU UR6, c[0x0][0x38c] ;  /* 0x00007180ff0677ac */ /* 0x000e620008000800 */
[----:B------:R-:W2:Y:S01]  /*16a0*/  S2UR UR8, SR_CgaCtaId ;  /* 0x00000000000879c3 */ /* 0x000ea20000008800 */
[----:B------:R-:W-:Y:S01]  /*16b0*/  PLOP3.LUT P1, PT, PT, PT, UP3, 0x80, 0x8 ;  /* 0x000000000008781c */ /* 0x000fe20003f2f038 */
[----:B------:R-:W-:Y:S01]  /*16c0*/  IMAD.MOV.U32 R12, RZ, RZ, 0x1 ;  /* 0x00000001ff0c7424 */ /* 0x000fe200078e00ff */
[----:B------:R-:W-:Y:S01]  /*16d0*/  UMOV UR7, 0x400 ;  /* 0x0000040000077882 */ /* 0x000fe20000000000 */
[----:B------:R-:W-:Y:S01]  /*16e0*/  UISETP.NE.AND UP1, UPT, UR17, URZ, UPT ;  /* 0x000000ff1100728c */ /* 0x000fe2000bf25270 */
[----:B------:R-:W-:Y:S02]  /*16f0*/  ISETP.EQ.OR P2, PT, R0, RZ, P3 ;  /* 0x000000ff0000720c */ /* 0x000fe40001f42670 */
[----:B------:R-:W-:Y:S02]  /*1700*/  CS2R R10, SRZ ;  /* 0x00000000000a7805 */ /* 0x000fe4000001ff00 */
[----:B------:R-:W-:Y:S01]  /*1710*/  PLOP3.LUT P1, PT, P1, PT, PT, 0x8, 0x80 ;  /* 0x000000000080781c */ /* 0x000fe20000f2e170 */
[----:B------:R-:W-:Y:S01]  /*1720*/  IMAD.MOV.U32 R9, RZ, RZ, RZ ;  /* 0x000000ffff097224 */ /* 0x000fe200078e00ff */
[----:B------:R-:W3:Y:S01]  /*1730*/  LDCU UR40, c[0x0][0x370] ;  /* 0x00006e00ff2877ac */ /* 0x000ee20008000800 */
[----:B------:R-:W-:Y:S01]  /*1740*/  IMAD.MOV.U32 R8, RZ, RZ, 0x1 ;  /* 0x00000001ff087424 */ /* 0x000fe200078e00ff */
[----:B------:R-:W4:Y:S01]  /*1750*/  LDCU.64 UR26, c[0x0][0x348] ;  /* 0x00006900ff1a77ac */ /* 0x000f220008000a00 */
[----:B-1----:R-:W-:-:S02]  /*1760*/  UIADD3 UR5, UPT, UPT, UR6, 0x3f, URZ ;  /* 0x0000003f06057890 */ /* 0x002fc4000fffe0ff */
[----:B------:R-:W-:Y:S02]  /*1770*/  USHF.R.U32.HI UR45, URZ, 0x6, UR28 ;  /* 0x00000006ff2d7899 */ /* 0x000fe4000801161c */
[----:B------:R-:W-:Y:S02]  /*1780*/  USHF.R.S32.HI UR4, URZ, 0x1f, UR5 ;  /* 0x0000001fff047899 */ /* 0x000fe40008011405 */
[----:B------:R-:W-:Y:S02]  /*1790*/  UIADD3 UR46, UPT, UPT, UR6, 0x7e, URZ ;  /* 0x0000007e062e7890 */ /* 0x000fe4000fffe0ff */
[----:B------:R-:W-:Y:S02]  /*17a0*/  ULEA.HI UR4, UR4, UR5, URZ, 0x6 ;  /* 0x0000000504047291 */ /* 0x000fe4000f8f30ff */
[----:B------:R-:W-:Y:S02]  /*17b0*/  UIADD3 UR5, UPT, UPT, UR6, -0x1, URZ ;  /* 0xffffffff06057890 */ /* 0x000fe4000fffe0ff */
[----:B------:R-:W-:-:S02]  /*17c0*/  USHF.R.S32.HI UR43, URZ, 0x6, UR4 ;  /* 0x00000006ff2b7899 */ /* 0x000fc40008011404 */
[----:B------:R-:W-:Y:S02]  /*17d0*/  UISETP.GE.U32.AND UP2, UPT, UR5, -0x7f, UPT ;  /* 0xffffff810500788c */ /* 0x000fe4000bf46070 */
[----:B------:R-:W-:Y:S02]  /*17e0*/  UISETP.LT.U32.AND UP0, UPT, UR43, 0x3, UPT ;  /* 0x000000032b00788c */ /* 0x000fe4000bf01070 */
[----:B--2---:R-:W-:Y:S02]  /*17f0*/  ULEA UR7, UR8, UR7, 0x18 ;  /* 0x0000000708077291 */ /* 0x004fe4000f8ec0ff */
[----:B------:R-:W-:Y:S02]  /*1800*/  USEL UR41, UR43, 0x3, UP0 ;  /* 0x000000032b297887 */ /* 0x000fe40008000000 */
[----:B------:R-:W-:Y:S02]  /*1810*/  ULEA UR29, UR28, UR7, 0x1 ;  /* 0x000000071c1d7291 */ /* 0x000fe4000f8e08ff */
[----:B------:R-:W-:-:S02]  /*1820*/  UIADD3 UR21, UPT, UPT, UR41, -0x1, URZ ;  /* 0xffffffff29157890 */ /* 0x000fc4000fffe0ff */
[----:B------:R-:W-:Y:S01]  /*1830*/  @UP2 UIADD3 UR21, UPT, UPT, UR41, URZ, URZ ;  /* 0x000000ff29152290 */ /* 0x000fe2000fffe0ff */
[----:B------:R-:W1:Y:S01]  /*1840*/  LDCU UR39, c[0x0][0x374] ;  /* 0x00006e80ff2777ac */ /* 0x000e620008000800 */
[----:B------:R-:W-:Y:S02]  /*1850*/  USEL UR24, UR48, 0x2, UP1 ;  /* 0x0000000230187887 */ /* 0x000fe40008800000 */
[----:B------:R-:W-:Y:S02]  /*1860*/  UIADD3 UR29, UPT, UPT, UR29, 0x10800, URZ ;  /* 0x000108001d1d7890 */ /* 0x000fe4000fffe0ff */
[----:B------:R-:W-:Y:S02]  /*1870*/  UIADD3 UR44, UPT, UPT, UR43, -UR41, URZ ;  /* 0x800000292b2c7290 */ /* 0x000fe4000fffe0ff */
[----:B------:R-:W-:Y:S01]  /*1880*/  UIADD3 UR21, UPT, UPT, UR21, 0x1, URZ ;  /* 0x0000000115157890 */ /* 0x000fe2000fffe0ff */
[----:B---34-:R-:W-:-:S11]  /*1890*/  UMOV UR5, URZ ;  /* 0x000000ff00057c82 */ /* 0x018fd60008000000 */
.L_x_42:
[----:B------:R-:W2:Y:S02]  /*18a0*/  S2UR UR4, SR_CgaCtaId ;  /* 0x00000000000479c3 */ /* 0x000ea40000008800 */
[----:B--2---:R-:W-:-:S09]  /*18b0*/  UISETP.NE.AND UP0, UPT, UR4, URZ, UPT ;  /* 0x000000ff0400728c */ /* 0x004fd2000bf05270 */
[----:B------:R-:W-:Y:S05]  /*18c0*/  BRA.U UP0, `(.L_x_23) ;  /* 0x0000000100287547 */ /* 0x000fea000b800000 */
[----:B------:R-:W-:Y:S02]  /*18d0*/  LEA R0, R9, UR7, 0x3 ;  /* 0x0000000709007c11 */ /* 0x000fe4000f8e18ff */
[----:B------:R-:W-:-:S04]  /*18e0*/  SHF.L.U32 R2, R8, 0x1f, RZ ;  /* 0x0000001f08027819 */ /* 0x000fc800000006ff */
[----:B------:R-:W2:Y:S02]  /*18f0*/  SYNCS.PHASECHK.TRANS64.TRYWAIT P0, [R0+URZ+0xd0], R2 ;  /* 0x0000d002000075a7 */ /* 0x000ea400080011ff */
[----:B--2---:R-:W-:Y:S05]  /*1900*/  @!P0 BRA `(.L_x_24) ;  /* 0x0000009800b48947 */ /* 0x004fea0003800000 */
.L_x_135:
[----:B------:R-:W-:Y:S01]  /*1910*/  VIADD R9, R9, 0x1 ;  /* 0x0000000109097836 */ /* 0x000fe20000000000 */
[----:B------:R2:W-:Y:S04]  /*1920*/  SYNCS.ARRIVE.TRANS64.A1T0 RZ, [R0+URZ+0xc0], RZ ;  /* 0x0000c0ff00ff79a7 */ /* 0x0005e800081000ff */
[----:B------:R-:W-:-:S04]  /*1930*/  ISETP.NE.AND P0, PT, R9, 0x2, PT ;  /* 0x000000020900780c */ /* 0x000fc80003f05270 */
[----:B------:R-:W-:Y:S02]  /*1940*/  SEL R9, R9, RZ, P0 ;  /* 0x000000ff09097207 */ /* 0x000fe40000000000 */
[----:B--2---:R-:W-:-:S04]  /*1950*/  SEL R0, RZ, 0x1, P0 ;  /* 0x00000001ff007807 */ /* 0x004fc80000000000 */
[----:B------:R-:W-:-:S07]  /*1960*/  LOP3.LUT R8, R8, R0, RZ, 0x3c, !PT ;  /* 0x0000000008087212 */ /* 0x000fce00078e3cff */
.L_x_23:
[----:B------:R-:W-:Y:S01]  /*1970*/  ULEA UR4, UR5, UR7, 0x3 ;  /* 0x0000000705047291 */ /* 0x000fe2000f8e18ff */
[----:B------:R-:W-:Y:S01]  /*1980*/  SHF.L.U32 R0, R12, 0x1f, RZ ;  /* 0x0000001f0c007819 */ /* 0x000fe200000006ff */
[----:B------:R-:W-:Y:S02]  /*1990*/  UISETP.GE.U32.AND UP0, UPT, UR46, 0x7f, UPT ;  /* 0x0000007f2e00788c */ /* 0x000fe4000bf06070 */
[----:B------:R-:W-:Y:S02]  /*19a0*/  USHF.L.U32 UR11, UR20, 0x8, URZ ;  /* 0x00000008140b7899 */ /* 0x000fe400080006ff */
[----:B------:R-:W-:Y:S01]  /*19b0*/  ULEA UR35, UR16, UR45, 0x7 ;  /* 0x0000002d10237291 */ /* 0x000fe2000f8e38ff */
[----:B------:R-:W-:Y:S02]  /*19c0*/  UMOV UR13, URZ ;  /* 0x000000ff000d7c82 */ /* 0x000fe40008000000 */
[----:B------:R2:W3:Y:S02]  /*19d0*/  SYNCS.PHASECHK.TRANS64.TRYWAIT P0, [UR4+0x18], R0 ;  /* 0x00001800ff0075a7 */ /* 0x0004e40008001104 */
[----:B------:R-:W-:Y:S07]  /*19e0*/  BRA.U !UP0, `(.L_x_25) ;  /* 0x0000000108c07547 */ /* 0x000fee000b800000 */
[----:B------:R-:W-:Y:S01]  /*19f0*/  UMOV UR6, URZ ;  /* 0x000000ff00067c82 */ /* 0x000fe20008000000 */
[----:B------:R-:W-:-:S05]  /*1a00*/  UMOV UR4, UR5 ;  /* 0x0000000500047c82 */ /* 0x000fca0008000000 */
.L_x_31:
[----:B------:R-:W-:Y:S01]  /*1a10*/  ULEA UR33, UR4, UR7, 0x3 ;  /* 0x0000000704217291 */ /* 0x000fe2000f8e18ff */
[----:B---3--:R-:W-:Y:S01]  /*1a20*/  @!P3 MOV R2, 0xc000 ;  /* 0x0000c0000002b802 */ /* 0x008fe20000000f00 */
[----:B-1-3--:R-:W-:Y:S10]  /*1a30*/  @P0 BRA `(.L_x_26) ;  /* 0x00000000000c0947 */ /* 0x00aff40003800000 */
[----:B------:R-:W-:-:S04]  /*1a40*/  SHF.L.U32 R3, R12, 0x1f, RZ ;  /* 0x0000001f0c037819 */ /* 0x000fc800000006ff */
[----:B------:R-:W3:Y:S02]  /*1a50*/  SYNCS.PHASECHK.TRANS64.TRYWAIT P0, [UR33+0x18], R3 ;  /* 0x00001803ff0075a7 */ /* 0x000ee40008001121 */
[----:B---3--:R-:W-:Y:S05]  /*1a60*/  @!P0 BRA `(.L_x_27) ;  /* 0x0000009800708947 */ /* 0x008fea0003800000 */
.L_x_26:
[----:B------:R3:W-:Y:S01]  /*1a70*/  @!P3 SYNCS.ARRIVE.TRANS64 RZ, [UR33], R2 ;  /* 0x00000002ffffb9a7 */ /* 0x0007e20008000021 */
[----:B------:R-:W-:-:S04]  /*1a80*/  ULOP3.LUT UR5, UR24, 0x2, URZ, 0xfc, !UPT ;  /* 0x0000000218057892 */ /* 0x000fc8000f8efcff */
[----:B------:R-:W-:-:S09]  /*1a90*/  UISETP.NE.AND UP0, UPT, UR5, 0x2, UPT ;  /* 0x000000020500788c */ /* 0x000fd2000bf05270 */
[----:B------:R-:W-:Y:S05]  /*1aa0*/  BRA.U UP0, `(.L_x_28) ;  /* 0x0000000100047547 */ /* 0x000fea000b800000 */
[----:B-1----:R-:W-:Y:S05]  /*1ab0*/  BPT.TRAP 0x1 ;  /* 0x000000040000795c */ /* 0x002fea0000300000 */
.L_x_28:
[----:B------:R-:W-:Y:S04]  /*1ac0*/  BSSY.RECONVERGENT B0, `(.L_x_29) ;  /* 0x0000003000007945 */ /* 0x000fe80003800200 */
[----:B------:R-:W-:Y:S05]  /*1ad0*/  @P2 BRA `(.L_x_30) ;  /* 0x0000000000042947 */ /* 0x000fea0003800000 */
[----:B-1----:R-:W-:Y:S05]  /*1ae0*/  BPT.TRAP 0x1 ;  /* 0x000000040000795c */ /* 0x002fea0000300000 */
.L_x_30:
[----:B-1----:R-:W-:Y:S05]  /*1af0*/  BSYNC.RECONVERGENT B0 ;  /* 0x0000000000007941 */ /* 0x002fea0003800200 */
.L_x_29:
[----:B------:R-:W-:Y:S02]  /*1b00*/  UIADD3 UR5, UPT, UPT, UR4, 0x1, URZ ;  /* 0x0000000104057890 */ /* 0x000fe4000fffe0ff */
[----:B------:R-:W-:Y:S02]  /*1b10*/  UIADD3 UR16, UP1, UPT, UR26, 0x80, URZ ;  /* 0x000000801a107890 */ /* 0x000fe4000ff3e0ff */
[----:B------:R-:W-:Y:S02]  /*1b20*/  UISETP.NE.AND UP0, UPT, UR5, 0x3, UPT ;  /* 0x000000030500788c */ /* 0x000fe4000bf05270 */
[----:B------:R-:W-:Y:S02]  /*1b30*/  USHF.L.U32 UR34, UR6, 0x6, URZ ;  /* 0x0000000606227899 */ /* 0x000fe400080006ff */
[----:B------:R-:W-:Y:S02]  /*1b40*/  USEL UR9, URZ, 0x1, UP0 ;  /* 0x00000001ff097887 */ /* 0x000fe40008000000 */
[----:B------:R-:W-:-:S02]  /*1b50*/  USEL UR5, UR5, URZ, UP0 ;  /* 0x000000ff05057287 */ /* 0x000fc40008000000 */
[----:B------:R-:W-:Y:S02]  /*1b60*/  UIADD3 UR14, UP0, UPT, UR26, 0x180, URZ ;  /* 0x000001801a0e7890 */ /* 0x000fe4000ff1e0ff */
[----:B------:R-:W-:Y:S01]  /*1b70*/  ULEA UR8, UR5, UR7, 0x3 ;  /* 0x0000000705087291 */ /* 0x000fe2000f8e18ff */
[----:B------:R-:W-:Y:S01]  /*1b80*/  LOP3.LUT R12, R12, UR9, RZ, 0x3c, !PT ;  /* 0x000000090c0c7c12 */ /* 0x000fe2000f8e3cff */
[----:B------:R-:W-:Y:S02]  /*1b90*/  ULEA UR9, UR4, UR28, 0xd ;  /* 0x0000001c04097291 */ /* 0x000fe4000f8e68ff */
[----:B------:R-:W-:Y:S01]  /*1ba0*/  UIADD3.X UR17, UPT, UPT, URZ, UR27, URZ, UP1, !UPT ;  /* 0x0000001bff117290 */ /* 0x000fe20008ffe4ff */
[----:B--2---:R-:W-:Y:S01]  /*1bb0*/  SHF.L.U32 R0, R12, 0x1f, RZ ;  /* 0x0000001f0c007819 */ /* 0x004fe200000006ff */
[----:B------:R-:W-:Y:S02]  /*1bc0*/  ULEA UR9, UR9, UR7, 0x1 ;  /* 0x0000000709097291 */ /* 0x000fe4000f8e08ff */
[----:B------:R-:W-:Y:S01]  /*1bd0*/  UIADD3.X UR15, UPT, UPT, URZ, UR27, URZ, UP0, !UPT ;  /* 0x0000001bff0f7290 */ /* 0x000fe200087fe4ff */
[----:B------:R4:W1:Y:S01]  /*1be0*/  SYNCS.PHASECHK.TRANS64.TRYWAIT P0, [UR8+0x18], R0 ;  /* 0x00001800ff0075a7 */ /* 0x0008620008001108 */
[----:B------:R-:W-:-:S02]  /*1bf0*/  ULEA UR8, UR4, UR7, 0xf ;  /* 0x0000000704087291 */ /* 0x000fc4000f8e78ff */
[----:B------:R-:W-:Y:S02]  /*1c00*/  UIADD3 UR32, UPT, UPT, UR9, 0x10800, URZ ;  /* 0x0001080009207890 */ /* 0x000fe4000fffe0ff */
[----:B------:R-:W-:Y:S01]  /*1c10*/  UIADD3 UR8, UPT, UPT, UR8, 0x1c800, URZ ;  /* 0x0001c80008087890 */ /* 0x000fe2000fffe0ff */
[----:B------:R-:W-:Y:S01]  /*1c20*/  UMOV UR13, 0xf0000 ;  /* 0x000f0000000d7882 */ /* 0x000fe20000000000 */
[----:B------:R-:W-:Y:S01]  /*1c30*/  UMOV UR18, 0x0 ;  /* 0x0000000000127882 */ /* 0x000fe20000000000 */
[----:B------:R-:W-:Y:S01]  /*1c40*/  UMOV UR19, 0x10000000 ;  /* 0x1000000000137882 */ /* 0x000fe20000000000 */
[----:B------:R-:W-:Y:S01]  /*1c50*/  UMOV UR12, UR36 ;  /* 0x00000024000c7c82 */ /* 0x000fe20008000000 */
[----:B------:R-:W-:Y:S01]  /*1c60*/  UMOV UR9, UR33 ;  /* 0x0000002100097c82 */ /* 0x000fe20008000000 */
[----:B------:R-:W-:Y:S01]  /*1c70*/  UMOV UR10, UR34 ;  /* 0x00000022000a7c82 */ /* 0x000fe20008000000 */
[----:B------:R2:W-:Y:S01]  /*1c80*/  UTMALDG.3D.MULTICAST [UR32], [UR16], UR13, desc[UR18] ;  /* 0x00001220100073b4 */ /* 0x0005e2000801180d */
[----:B------:R-:W-:Y:S01]  /*1c90*/  UIADD3 UR6, UPT, UPT, UR6, 0x1, URZ ;  /* 0x0000000106067890 */ /* 0x000fe2000fffe0ff */
[----:B------:R-:W-:-:S03]  /*1ca0*/  UMOV UR4, UR5 ;  /* 0x0000000500047c82 */ /* 0x000fc60008000000 */
[----:B------:R-:W-:Y:S01]  /*1cb0*/  UISETP.NE.AND UP0, UPT, UR6, UR21, UPT ;  /* 0x000000150600728c */ /* 0x000fe2000bf05270 */
[----:B------:R4:W-:Y:S01]  /*1cc0*/  UTMALDG.3D [UR8], [UR14], desc[UR18] ;  /* 0x000012080e0075b4 */ /* 0x0009e20008011000 */
[----:B--2---:R-:W-:-:S07]  /*1cd0*/  UMOV UR13, UR21 ;  /* 0x00000015000d7c82 */ /* 0x004fce0008000000 */
[----:B----4-:R-:W-:Y:S05]  /*1ce0*/  BRA.U UP0, `(.L_x_31) ;  /* 0xfffffffd00487547 */ /* 0x010fea000b83ffff */
.L_x_25:
[----:B------:R-:W-:Y:S01]  /*1cf0*/  ULEA UR4, UR5, UR7, 0x3 ;  /* 0x0000000705047291 */ /* 0x000fe2000f8e18ff */
[----:B--2---:R-:W-:Y:S01]  /*1d00*/  SHF.L.U32 R0, R12, 0x1f, RZ ;  /* 0x0000001f0c007819 */ /* 0x004fe200000006ff */
[----:B------:R-:W-:Y:S01]  /*1d10*/  @!P1 SYNCS.ARRIVE.TRANS64.A1T0 RZ, [UR7+0x78], RZ ;  /* 0x000078ffffff99a7 */ /* 0x000fe20008100007 */
[----:B------:R-:W-:-:S06]  /*1d20*/  UISETP.GT.AND UP0, UPT, UR43, UR41, UPT ;  /* 0x000000292b00728c */ /* 0x000fcc000bf04270 */
[----:B-1-3--:R1:W2:Y:S03]  /*1d30*/  SYNCS.PHASECHK.TRANS64.TRYWAIT P0, [UR4+0x18], R0 ;  /* 0x00001800ff0075a7 */ /* 0x00a2a60008001104 */
[----:B------:R-:W-:Y:S05]  /*1d40*/  BRA.U !UP0, `(.L_x_32) ;  /* 0x0000000108bc7547 */ /* 0x000fea000b800000 */
[----:B------:R-:W-:Y:S01]  /*1d50*/  UIADD3 UR25, UPT, UPT, UR44, UR13, URZ ;  /* 0x0000000d2c197290 */ /* 0x000fe2000fffe0ff */
[----:B------:R-:W-:-:S11]  /*1d60*/  UMOV UR4, UR5 ;  /* 0x0000000500047c82 */ /* 0x000fd60008000000 */
.L_x_38:
[----:B------:R-:W-:Y:S01]  /*1d70*/  ULEA UR17, UR4, UR7, 0x3 ;  /* 0x0000000704117291 */ /* 0x000fe2000f8e18ff */
[----:B--2---:R-:W-:Y:S01]  /*1d80*/  @!P3 MOV R2, 0xc000 ;  /* 0x0000c0000002b802 */ /* 0x004fe20000000f00 */
[----:B--2-4-:R-:W-:Y:S10]  /*1d90*/  @P0 BRA `(.L_x_33) ;  /* 0x00000000000c0947 */ /* 0x014ff40003800000 */
[----:B------:R-:W-:-:S04]  /*1da0*/  SHF.L.U32 R3, R12, 0x1f, RZ ;  /* 0x0000001f0c037819 */ /* 0x000fc800000006ff */
[----:B------:R-:W2:Y:S02]  /*1db0*/  SYNCS.PHASECHK.TRANS64.TRYWAIT P0, [UR17+0x18], R3 ;  /* 0x00001803ff0075a7 */ /* 0x000ea40008001111 */
[----:B--2---:R-:W-:Y:S05]  /*1dc0*/  @!P0 BRA `(.L_x_34) ;  /* 0x0000009400b08947 */ /* 0x004fea0003800000 */
.L_x_33:
[----:B------:R2:W-:Y:S01]  /*1dd0*/  @!P3 SYNCS.ARRIVE.TRANS64 RZ, [UR17], R2 ;  /* 0x00000002ffffb9a7 */ /* 0x0005e20008000011 */
[----:B------:R-:W-:-:S04]  /*1de0*/  ULOP3.LUT UR5, UR24, 0x2, URZ, 0xfc, !UPT ;  /* 0x0000000218057892 */ /* 0x000fc8000f8efcff */
[----:B------:R-:W-:-:S09]  /*1df0*/  UISETP.NE.AND UP0, UPT, UR5, 0x2, UPT ;  /* 0x000000020500788c */ /* 0x000fd2000bf05270 */
[----:B------:R-:W-:Y:S05]  /*1e00*/  BRA.U UP0, `(.L_x_35) ;  /* 0x0000000100047547 */ /* 0x000fea000b800000 */
[----:B------:R-:W-:Y:S05]  /*1e10*/  BPT.TRAP 0x1 ;  /* 0x000000040000795c */ /* 0x000fea0000300000 */
.L_x_35:
[----:B------:R-:W-:Y:S04]  /*1e20*/  BSSY.RECONVERGENT B0, `(.L_x_36) ;  /* 0x0000003000007945 */ /* 0x000fe80003800200 */
[----:B------:R-:W-:Y:S05]  /*1e30*/  @P2 BRA `(.L_x_37) ;  /* 0x0000000000042947 */ /* 0x000fea0003800000 */
[----:B------:R-:W-:Y:S05]  /*1e40*/  BPT.TRAP 0x1 ;  /* 0x000000040000795c */ /* 0x000fea0000300000 */
.L_x_37:
[----:B------:R-:W-:Y:S05]  /*1e50*/  BSYNC.RECONVERGENT B0 ;  /* 0x0000000000007941 */ /* 0x000fea0003800200 */
.L_x_36:
[----:B------:R-:W-:Y:S02]  /*1e60*/  UIADD3 UR5, UPT, UPT, UR4, 0x1, URZ ;  /* 0x0000000104057890 */ /* 0x000fe4000fffe0ff */
[----:B------:R-:W-:Y:S02]  /*1e70*/  UIADD3 UR14, UP1, UPT, UR26, 0x80, URZ ;  /* 0x000000801a0e7890 */ /* 0x000fe4000ff3e0ff */
[----:B------:R-:W-:Y:S02]  /*1e80*/  UISETP.NE.AND UP0, UPT, UR5, 0x3, UPT ;  /* 0x000000030500788c */ /* 0x000fe4000bf05270 */
[----:B------:R-:W-:Y:S02]  /*1e90*/  USHF.L.U32 UR18, UR13, 0x6, URZ ;  /* 0x000000060d127899 */ /* 0x000fe400080006ff */
[----:B------:R-:W-:Y:S02]  /*1ea0*/  USEL UR8, URZ, 0x1, UP0 ;  /* 0x00000001ff087887 */ /* 0x000fe40008000000 */
[----:B------:R-:W-:-:S02]  /*1eb0*/  USEL UR5, UR5, URZ, UP0 ;  /* 0x000000ff05057287 */ /* 0x000fc40008000000 */
[----:B------:R-:W-:Y:S02]  /*1ec0*/  UIADD3 UR22, UP0, UPT, UR26, 0x180, URZ ;  /* 0x000001801a167890 */ /* 0x000fe4000ff1e0ff */
[----:B------:R-:W-:Y:S01]  /*1ed0*/  LOP3.LUT R12, R12, UR8, RZ, 0x3c, !PT ;  /* 0x000000080c0c7c12 */ /* 0x000fe2000f8e3cff */
[----:B------:R-:W-:Y:S02]  /*1ee0*/  ULEA UR6, UR5, UR7, 0x3 ;  /* 0x0000000705067291 */ /* 0x000fe4000f8e18ff */
[----:B------:R-:W-:Y:S01]  /*1ef0*/  ULEA UR8, UR4, UR7, 0xf ;  /* 0x0000000704087291 */ /* 0x000fe2000f8e78ff */
[----:B-1----:R-:W-:Y:S01]  /*1f00*/  SHF.L.U32 R0, R12, 0x1f, RZ ;  /* 0x0000001f0c007819 */ /* 0x002fe200000006ff */
[----:B------:R-:W-:Y:S02]  /*1f10*/  ULEA UR16, UR4, UR29, 0xe ;  /* 0x0000001d04107291 */ /* 0x000fe4000f8e70ff */
[----:B------:R-:W-:Y:S02]  /*1f20*/  UIADD3.X UR15, UPT, UPT, URZ, UR27, URZ, UP1, !UPT ;  /* 0x0000001bff0f7290 */ /* 0x000fe40008ffe4ff */
[----:B------:R-:W-:Y:S01]  /*1f30*/  UIADD3 UR8, UPT, UPT, UR8, 0x1c800, URZ ;  /* 0x0001c80008087890 */ /* 0x000fe2000fffe0ff */
[----:B------:R3:W4:Y:S01]  /*1f40*/  SYNCS.PHASECHK.TRANS64.TRYWAIT P0, [UR6+0x18], R0 ;  /* 0x00001800ff0075a7 */ /* 0x0007220008001106 */
[----:B------:R-:W-:Y:S01]  /*1f50*/  UIADD3.X UR23, UPT, UPT, URZ, UR27, URZ, UP0, !UPT ;  /* 0x0000001bff177290 */ /* 0x000fe200087fe4ff */
[----:B------:R-:W-:Y:S01]  /*1f60*/  UMOV UR6, 0xf0000 ;  /* 0x000f000000067882 */ /* 0x000fe20000000000 */
[----:B------:R-:W-:Y:S01]  /*1f70*/  UMOV UR30, 0x0 ;  /* 0x00000000001e7882 */ /* 0x000fe20000000000 */
[----:B------:R-:W-:Y:S01]  /*1f80*/  UMOV UR31, 0x10000000 ;  /* 0x10000000001f7882 */ /* 0x000fe20000000000 */
[----:B------:R-:W-:Y:S01]  /*1f90*/  UMOV UR19, UR35 ;  /* 0x0000002300137c82 */ /* 0x000fe20008000000 */
[----:B------:R-:W-:Y:S01]  /*1fa0*/  UMOV UR20, UR36 ;  /* 0x0000002400147c82 */ /* 0x000fe20008000000 */
[----:B------:R-:W-:Y:S01]  /*1fb0*/  UMOV UR12, UR36 ;  /* 0x00000024000c7c82 */ /* 0x000fe20008000000 */
[----:B------:R-:W-:Y:S01]  /*1fc0*/  UMOV UR9, UR17 ;  /* 0x0000001100097c82 */ /* 0x000fe20008000000 */
[----:B------:R-:W-:Y:S01]  /*1fd0*/  UMOV UR10, UR18 ;  /* 0x00000012000a7c82 */ /* 0x000fe20008000000 */
[----:B------:R3:W-:Y:S01]  /*1fe0*/  UTMALDG.3D.MULTICAST [UR16], [UR14], UR6, desc[UR30] ;  /* 0x00001e100e0073b4 */ /* 0x0007e20008011806 */
[----:B------:R-:W-:Y:S01]  /*1ff0*/  UIADD3 UR13, UPT, UPT, UR13, 0x1, URZ ;  /* 0x000000010d0d7890 */ /* 0x000fe2000fffe0ff */
[----:B------:R-:W-:-:S03]  /*2000*/  UMOV UR4, UR5 ;  /* 0x0000000500047c82 */ /* 0x000fc60008000000 */
[----:B------:R-:W-:Y:S01]  /*2010*/  UISETP.NE.AND UP0, UPT, UR13, UR25, UPT ;  /* 0x000000190d00728c */ /* 0x000fe2000bf05270 */
[----:B------:R3:W-:Y:S08]  /*2020*/  UTMALDG.3D [UR8], [UR22], desc[UR30] ;  /* 0x00001e08160075b4 */ /* 0x0007f00008011000 */
[----:B---3--:R-:W-:Y:S05]  /*2030*/  BRA.U UP0, `(.L_x_38) ;  /* 0xfffffffd004c7547 */ /* 0x008fea000b83ffff */
.L_x_32:
[C---:B------:R-:W-:Y:S01]  /*2040*/  LEA R3, R11.reuse, UR7, 0x3 ;  /* 0x000000070b037c11 */ /* 0x040fe2000f8e18ff */
[----:B------:R-:W-:Y:S01]  /*2050*/  NOP ;  /* 0x0000000000007918 */ /* 0x000fe20000000000 */
[----:B-1----:R-:W-:Y:S02]  /*2060*/  SHF.L.U32 R0, R10, 0x1f, RZ ;  /* 0x0000001f0a007819 */ /* 0x002fe400000006ff */
[----:B------:R-:W-:Y:S02]  /*2070*/  LEA R4, R11, UR7, 0x4 ;  /* 0x000000070b047c11 */ /* 0x000fe4000f8e20ff */
[----:B--2-4-:R-:W1:Y:S02]  /*2080*/  SYNCS.PHASECHK.TRANS64.TRYWAIT P0, [R3+URZ+0x80], R0 ;  /* 0x00008000030075a7 */ /* 0x014e6400080011ff */
[----:B-1----:R-:W-:Y:S05]  /*2090*/  @!P0 BRA `(.L_x_39) ;  /* 0x0000009400148947 */ /* 0x002fea0003800000 */
.L_x_138:
[----:B------:R-:W2:Y:S01]  /*20a0*/  LDS.128 R4, [R4+0xf0] ;  /* 0x0000f00004047984 */ /* 0x000ea20000000c00 */
[----:B------:R-:W-:Y:S01]  /*20b0*/  UISETP.GE.AND UP0, UPT, UR42, 0x1, UPT ;  /* 0x000000012a00788c */ /* 0x000fe2000bf06270 */
[----:B------:R-:W-:Y:S01]  /*20c0*/  @!PT LDS RZ, [RZ] ;  /* 0x00000000fffff984 */ /* 0x000fe20000000800 */
[----:B------:R-:W-:Y:S01]  /*20d0*/  @!PT LDS RZ, [RZ] ;  /* 0x00000000fffff984 */ /* 0x000fe20000000800 */
[----:B------:R-:W-:Y:S01]  /*20e0*/  @!PT LDS RZ, [RZ] ;  /* 0x00000000fffff984 */ /* 0x000fe20000000800 */
[----:B------:R-:W-:Y:S01]  /*20f0*/  @!PT LDS RZ, [RZ] ;  /* 0x00000000fffff984 */ /* 0x000fe20000000800 */
[----:B------:R3:W-:Y:S06]  /*2100*/  MEMBAR.ALL.CTA ;  /* 0x0000000000007992 */ /* 0x0007ec0000008000 */
[----:B---3--:R-:W3:Y:S01]  /*2110*/  FENCE.VIEW.ASYNC.S ;  /* 0x00000000000073c6 */ /* 0x008ee20000000000 */
[----:B--2---:R-:W-:-:S13]  /*2120*/  LOP3.LUT P0, RZ, R6, 0x1, RZ, 0xc0, !PT ;  /* 0x0000000106ff7812 */ /* 0x004fda000780c0ff */
[----:B---3--:R-:W-:Y:S01]  /*2130*/  VOTEU.ANY UP1, P0 ;  /* 0x0000000000ff7886 */ /* 0x008fe20000020100 */
[----:B------:R-:W-:-:S13]  /*2140*/  PLOP3.LUT P0, PT, PT, PT, UP1, 0x80, 0x8 ;  /* 0x000000000008781c */ /* 0x000fda0003f0f018 */
[----:B-1----:R-:W-:Y:S02]  /*2150*/  @P0 LOP3.LUT R0, R5, 0xffff, RZ, 0xc0, !PT ;  /* 0x0000ffff05000812 */ /* 0x002fe400078ec0ff */
[----:B------:R-:W-:Y:S02]  /*2160*/  @P0 MOV R2, R4 ;  /* 0x0000000400020202 */ /* 0x000fe40000000f00 */
[----:B------:R-:W-:Y:S01]  /*2170*/  @P0 R2UR UR6, R0 ;  /* 0x00000000000602ca */ /* 0x000fe200000e0000 */
[----:B------:R-:W-:Y:S01]  /*2180*/  VIADD R0, R3, 0x90 ;  /* 0x0000009003007836 */ /* 0x000fe20000000000 */
[----:B------:R-:W-:Y:S02]  /*2190*/  @P0 SHF.R.U32.HI R4, RZ, 0x10, R5 ;  /* 0x00000010ff040819 */ /* 0x000fe40000011605 */
[----:B------:R-:W-:Y:S02]  /*21a0*/  @P0 R2UR UR8, R2 ;  /* 0x00000000020802ca */ /* 0x000fe400000e0000 */
[----:B------:R-:W-:-:S02]  /*21b0*/  PRMT R0, RZ, 0x654, R0 ;  /* 0x00000654ff007816 */ /* 0x000fc40000000000 */
[----:B------:R-:W-:Y:S02]  /*21c0*/  @P0 R2UR UR4, R4 ;  /* 0x00000000040402ca */ /* 0x000fe400000e0000 */
[----:B------:R1:W-:Y:S03]  /*21d0*/  SYNCS.ARRIVE.TRANS64.RED.A1T0 RZ, [R0+URZ], RZ ;  /* 0x000000ff00ff79a7 */ /* 0x0003e600081004ff */
[----:B------:R-:W-:-:S04]  /*21e0*/  @UP1 UMOV UR37, UR6 ;  /* 0x0000000600251c82 */ /* 0x000fc80008000000 */
[----:B------:R-:W-:-:S04]  /*21f0*/  @UP1 UMOV UR38, UR8 ;  /* 0x0000000800261c82 */ /* 0x000fc80008000000 */
[----:B------:R-:W-:Y:S01]  /*2200*/  @UP1 UMOV UR36, UR4 ;  /* 0x0000000400241c82 */ /* 0x000fe20008000000 */
[----:B------:R-:W-:Y:S05]  /*2210*/  BRA.U !UP0, `(.L_x_40) ;  /* 0x0000000108d47547 */ /* 0x000fea000b800000 */
[----:B------:R-:W2:Y:S01]  /*2220*/  LDCU.128 UR12, c[0x0][0xb10] ;  /* 0x00016200ff0c77ac */ /* 0x000ea20008000c00 */
[----:B------:R-:W3:Y:S01]  /*2230*/  LDCU UR25, c[0x0][0xb20] ;  /* 0x00016400ff1977ac */ /* 0x000ee20008000800 */
[----:B------:R-:W4:Y:S01]  /*2240*/  LDCU UR20, c[0x0][0xb0c] ;  /* 0x00016180ff1477ac */ /* 0x000f220008000800 */
[----:B------:R-:W1:Y:S01]  /*2250*/  LDCU.64 UR10, c[0x0][0xb28] ;  /* 0x00016500ff0a77ac */ /* 0x000e620008000a00 */
[----:B------:R-:W-:Y:S02]  /*2260*/  UISETP.NE.AND UP3, UPT, UR42, 0x1, UPT ;  /* 0x000000012a00788c */ /* 0x000fe4000bf65270 */
[----:B--2---:R-:W-:Y:S02]  /*2270*/  UIMAD.WIDE.U32 UR16, UR39, UR15, URZ ;  /* 0x0000000f271072a5 */ /* 0x004fe4000f8e00ff */
[----:B------:R-:W-:Y:S02]  /*2280*/  UIMAD.WIDE.U32 UR8, UR40, UR12, URZ ;  /* 0x0000000c280872a5 */ /* 0x000fe4000f8e00ff */
[----:B------:R-:W-:-:S02]  /*2290*/  UISETP.NE.AND UP0, UPT, UR14, 0x1, UPT ;  /* 0x000000010e00788c */ /* 0x000fc4000bf05270 */
[----:B------:R-:W-:Y:S01]  /*22a0*/  UIMAD.WIDE.U32 UR22, UR37, UR15, URZ ;  /* 0x0000000f251672a5 */ /* 0x000fe2000f8e00ff */
[----:B------:R-:W-:Y:S02]  /*22b0*/  UMOV UR16, UR17 ;  /* 0x0000001100107c82 */ /* 0x000fe40008000000 */
[----:B------:R-:W-:Y:S01]  /*22c0*/  UMOV UR8, UR9 ;  /* 0x0000000900087c82 */ /* 0x000fe20008000000 */
[----:B---3--:R-:W-:Y:S02]  /*22d0*/  USHF.R.U32.HI UR16, URZ, UR25, UR16 ;  /* 0x00000019ff107299 */ /* 0x008fe40008011610 */
[----:B----4-:R-:W-:Y:S02]  /*22e0*/  UISETP.NE.AND UP2, UPT, UR20, 0x1, UPT ;  /* 0x000000011400788c */ /* 0x010fe4000bf45270 */
[----:B------:R-:W-:Y:S02]  /*22f0*/  USHF.R.U32.HI UR8, URZ, UR13, UR8 ;  /* 0x0000000dff087299 */ /* 0x000fe40008011608 */
[----:B------:R-:W-:-:S02]  /*2300*/  USEL UR6, UR39, UR16, !UP0 ;  /* 0x0000001027067287 */ /* 0x000fc4000c000000 */
[----:B------:R-:W-:Y:S02]  /*2310*/  USEL UR8, UR40, UR8, !UP2 ;  /* 0x0000000828087287 */ /* 0x000fe4000d000000 */
[----:B-1----:R-:W-:Y:S01]  /*2320*/  UIMAD.WIDE.U32 UR16, UR6, UR10, URZ ;  /* 0x0000000a061072a5 */ /* 0x002fe2000f8e00ff */
[----:B------:R-:W-:Y:S01]  /*2330*/  UMOV UR4, UR23 ;  /* 0x0000001700047c82 */ /* 0x000fe20008000000 */
[----:B------:R-:W-:Y:S02]  /*2340*/  UIMAD.WIDE.U32 UR18, UR38, UR12, URZ ;  /* 0x0000000c261272a5 */ /* 0x000fe4000f8e00ff */
[----:B------:R-:W-:-:S03]  /*2350*/  UIMAD.WIDE.U32 UR22, UR8, UR10, URZ ;  /* 0x0000000a081672a5 */ /* 0x000fc6000f8e00ff */
[----:B------:R-:W-:Y:S01]  /*2360*/  UMOV UR16, UR17 ;  /* 0x0000001100107c82 */ /* 0x000fe20008000000 */
[----:B------:R-:W-:Y:S02]  /*2370*/  USHF.R.U32.HI UR4, URZ, UR25, UR4 ;  /* 0x00000019ff047299 */ /* 0x000fe40008011604 */
[----:B------:R-:W-:Y:S01]  /*2380*/  @UP3 USHF.R.U32.HI UR6, URZ, UR11, UR16 ;  /* 0x0000000bff063299 */ /* 0x000fe20008011610 */
[----:B------:R-:W-:Y:S01]  /*2390*/  UMOV UR18, UR19 ;  /* 0x0000001300127c82 */ /* 0x000fe20008000000 */
[----:B------:R-:W-:Y:S01]  /*23a0*/  UMOV UR22, UR23 ;  /* 0x0000001700167c82 */ /* 0x000fe20008000000 */
[----:B------:R-:W-:Y:S02]  /*23b0*/  USHF.R.U32.HI UR13, URZ, UR13, UR18 ;  /* 0x0000000dff0d7299 */ /* 0x000fe40008011612 */
[----:B------:R-:W-:Y:S02]  /*23c0*/  USEL UR4, UR37, UR4, !UP0 ;  /* 0x0000000425047287 */ /* 0x000fe4000c000000 */
[----:B------:R-:W-:-:S02]  /*23d0*/  @UP3 USHF.R.U32.HI UR8, URZ, UR11, UR22 ;  /* 0x0000000bff083299 */ /* 0x000fc40008011616 */
[----:B------:R-:W-:Y:S02]  /*23e0*/  UIMAD UR9, UR42, UR6, URZ ;  /* 0x000000062a0972a4 */ /* 0x000fe4000f8e02ff */
[----:B------:R-:W-:Y:S02]  /*23f0*/  USEL UR6, UR38, UR13, !UP2 ;  /* 0x0000000d26067287 */ /* 0x000fe4000d000000 */
[----:B------:R-:W-:Y:S02]  /*2400*/  UIMAD UR12, UR42, UR8, URZ ;  /* 0x000000082a0c72a4 */ /* 0x000fe4000f8e02ff */
[----:B------:R-:W-:Y:S02]  /*2410*/  UISETP.GE.AND UP0, UPT, UR4, UR9, UPT ;  /* 0x000000090400728c */ /* 0x000fe4000bf06270 */
[----:B------:R-:W-:Y:S02]  /*2420*/  UIMAD.WIDE.U32 UR16, UR4, UR10, URZ ;  /* 0x0000000a041072a5 */ /* 0x000fe4000f8e00ff */
[----:B------:R-:W-:-:S02]  /*2430*/  UISETP.GE.OR UP0, UPT, UR6, UR12, UP0 ;  /* 0x0000000c0600728c */ /* 0x000fc40008706670 */
        /* <DEDUP_REMOVED lines=19> */
.L_x_40:
[----:B------:R-:W2:Y:S02]  /*2570*/  LDCU UR4, c[0x0][0xb30] ;  /* 0x00016600ff0477ac */ /* 0x000ea40008000800 */
[----:B--2---:R-:W-:-:S09]  /*2580*/  UISETP.NE.AND UP0, UPT, UR4, 0x1, UPT ;  /* 0x000000010400788c */ /* 0x004fd2000bf05270 */
[----:B------:R-:W-:Y:S05]  /*2590*/  BRA.U UP0, `(.L_x_41) ;  /* 0x0000000100447547 */ /* 0x000fea000b800000 */
[----:B------:R-:W2:Y:S01]  /*25a0*/  LDCU.128 UR12, c[0x0][0xb10] ;  /* 0x00016200ff0c77ac */ /* 0x000ea20008000c00 */
[----:B------:R-:W3:Y:S01]  /*25b0*/  LDCU UR16, c[0x0][0xb0c] ;  /* 0x00016180ff1077ac */ /* 0x000ee20008000800 */
[----:B------:R-:W4:Y:S01]  /*25c0*/  LDCU UR17, c[0x0][0xb20] ;  /* 0x00016400ff1177ac */ /* 0x000f220008000800 */
[----:B--2---:R-:W-:Y:S02]  /*25d0*/  UIMAD.WIDE.U32 UR10, UR38, UR12, URZ ;  /* 0x0000000c260a72a5 */ /* 0x004fe4000f8e00ff */
[----:B------:R-:W-:Y:S02]  /*25e0*/  UIMAD.WIDE.U32 UR8, UR37, UR15, URZ ;  /* 0x0000000f250872a5 */ /* 0x000fe4000f8e00ff */
[----:B---3--:R-:W-:Y:S02]  /*25f0*/  UISETP.NE.AND UP2, UPT, UR16, 0x1, UPT ;  /* 0x000000011000788c */ /* 0x008fe4000bf45270 */
[----:B------:R-:W-:Y:S01]  /*2600*/  UISETP.NE.AND UP0, UPT, UR14, 0x1, UPT ;  /* 0x000000010e00788c */ /* 0x000fe2000bf05270 */
[----:B------:R-:W-:-:S02]  /*2610*/  UMOV UR6, UR11 ;  /* 0x0000000b00067c82 */ /* 0x000fc40008000000 */
[----:B------:R-:W-:Y:S01]  /*2620*/  UMOV UR4, UR9 ;  /* 0x0000000900047c82 */ /* 0x000fe20008000000 */
[----:B------:R-:W-:Y:S02]  /*2630*/  USHF.R.U32.HI UR6, URZ, UR13, UR6 ;  /* 0x0000000dff067299 */ /* 0x000fe40008011606 */
[----:B----4-:R-:W-:Y:S02]  /*2640*/  USHF.R.U32.HI UR4, URZ, UR17, UR4 ;  /* 0x00000011ff047299 */ /* 0x010fe40008011604 */
[----:B------:R-:W-:Y:S02]  /*2650*/  USEL UR6, UR38, UR6, !UP2 ;  /* 0x0000000626067287 */ /* 0x000fe4000d000000 */
[----:B------:R-:W-:-:S04]  /*2660*/  USEL UR4, UR37, UR4, !UP0 ;  /* 0x0000000425047287 */ /* 0x000fc8000c000000 */
[----:B------:R-:W-:Y:S02]  /*2670*/  UIADD3 UR8, UPT, UPT, UR6, -UR4, URZ ;  /* 0x8000000406087290 */ /* 0x000fe4000fffe0ff */
[----:B------:R-:W-:Y:S02]  /*2680*/  UIADD3 UR4, UPT, UPT, -UR6, UR4, URZ ;  /* 0x0000000406047290 */ /* 0x000fe4000fffe1ff */
[----:B------:R-:W-:Y:S02]  /*2690*/  UIMAD UR37, UR8, UR14, UR37 ;  /* 0x0000000e082572a4 */ /* 0x000fe4000f8e0225 */
[----:B------:R-:W-:-:S12]  /*26a0*/  UIMAD UR38, UR4, UR16, UR38 ;  /* 0x00000010042672a4 */ /* 0x000fd8000f8e0226 */
.L_x_41:
[----:B------:R-:W-:Y:S01]  /*26b0*/  VIADD R11, R11, 0x1 ;  /* 0x000000010b0b7836 */ /* 0x000fe20000000000 */
[----:B------:R-:W-:Y:S02]  /*26c0*/  R2UR UR6, R145 ;  /* 0x00000000910672ca */ /* 0x000fe400000e0000 */
[----:B------:R-:W-:Y:S02]  /*26d0*/  R2UR UR4, R144 ;  /* 0x00000000900472ca */ /* 0x000fe400000e0000 */
[C---:B------:R-:W-:Y:S02]  /*26e0*/  ISETP.NE.AND P0, PT, R11.reuse, 0x2, PT ;  /* 0x000000020b00780c */ /* 0x040fe40003f05270 */
[----:B------:R-:W-:Y:S02]  /*26f0*/  PLOP3.LUT P1, PT, PT, PT, PT, 0x80, 0x8 ;  /* 0x000000000008781c */ /* 0x000fe40003f2f070 */
[----:B-1----:R-:W-:Y:S02]  /*2700*/  SEL R0, RZ, 0x1, P0 ;  /* 0x00000001ff007807 */ /* 0x002fe40000000000 */
[----:B------:R-:W-:-:S02]  /*2710*/  SEL R11, R11, RZ, P0 ;  /* 0x000000ff0b0b7207 */ /* 0x000fc40000000000 */
[----:B------:R-:W-:Y:S01]  /*2720*/  LOP3.LUT R10, R10, R0, RZ, 0x3c, !PT ;  /* 0x000000000a0a7212 */ /* 0x000fe200078e3cff */
[----:B------:R-:W-:Y:S02]  /*2730*/  UIADD3 UR16, UPT, UPT, UR38, UR6, URZ ;  /* 0x0000000626107290 */ /* 0x000fe4000fffe0ff */
[----:B------:R-:W-:Y:S01]  /*2740*/  UIADD3 UR20, UPT, UPT, UR37, UR4, URZ ;  /* 0x0000000425147290 */ /* 0x000fe2000fffe0ff */
[----:B------:R-:W-:Y:S11]  /*2750*/  BRA.U UP1, `(.L_x_42) ;  /* 0xfffffff101507547 */ /* 0x000ff6000b83ffff */
[----:B------:R-:W-:Y:S01]  /*2760*/  UIADD3 UR7, UPT, UPT, UR7, 0x18, URZ ;  /* 0x0000001807077890 */ /* 0x000fe2000fffe0ff */
[----:B------:R-:W-:-:S03]  /*2770*/  SHF.L.U32 R2, R12, 0x1f, RZ ;  /* 0x0000001f0c027819 */ /* 0x000fc600000006ff */
[----:B------:R-:W-:-:S09]  /*2780*/  ULEA UR4, UR5, UR7, 0x3 ;  /* 0x0000000705047291 */ /* 0x000fd2000f8e18ff */
[----:B------:R-:W1:Y:S02]  /*2790*/  SYNCS.PHASECHK.TRANS64.TRYWAIT P0, [UR4], R2 ;  /* 0x00000002ff0075a7 */ /* 0x000e640008001104 */
[----:B-1----:R-:W-:Y:S05]  /*27a0*/  @!P0 BRA `(.L_x_43) ;  /* 0x0000008c00648947 */ /* 0x002fea0003800000 */
.L_x_140:
[----:B------:R-:W-:-:S04]  /*27b0*/  UIADD3 UR4, UPT, UPT, UR5, 0x1, URZ ;  /* 0x0000000105047890 */ /* 0x000fc8000fffe0ff */
[----:B------:R-:W-:-:S04]  /*27c0*/  UISETP.NE.AND UP0, UPT, UR4, 0x3, UPT ;  /* 0x000000030400788c */ /* 0x000fc8000bf05270 */
[----:B------:R-:W-:Y:S02]  /*27d0*/  USEL UR6, URZ, 0x1, UP0 ;  /* 0x00000001ff067887 */ /* 0x000fe40008000000 */
[----:B------:R-:W-:-:S04]  /*27e0*/  USEL UR4, UR4, URZ, UP0 ;  /* 0x000000ff04047287 */ /* 0x000fc80008000000 */
[----:B------:R-:W-:Y:S01]  /*27f0*/  ULEA UR5, UR4, UR7, 0x3 ;  /* 0x0000000704057291 */ /* 0x000fe2000f8e18ff */
[----:B------:R-:W-:-:S04]  /*2800*/  LOP3.LUT R12, R12, UR6, RZ, 0x3c, !PT ;  /* 0x000000060c0c7c12 */ /* 0x000fc8000f8e3cff */
[----:B-1----:R-:W-:-:S04]  /*2810*/  SHF.L.U32 R2, R12, 0x1f, RZ ;  /* 0x0000001f0c027819 */ /* 0x002fc800000006ff */
[----:B------:R-:W1:Y:S02]  /*2820*/  SYNCS.PHASECHK.TRANS64.TRYWAIT P0, [UR5], R2 ;  /* 0x00000002ff0075a7 */ /* 0x000e640008001105 */
[----:B-1----:R-:W-:Y:S05]  /*2830*/  @!P0 BRA `(.L_x_44) ;  /* 0x0000008c00588947 */ /* 0x002fea0003800000 */
.L_x_142:
[----:B------:R-:W-:-:S04]  /*2840*/  UIADD3 UR4, UPT, UPT, UR4, 0x1, URZ ;  /* 0x0000000104047890 */ /* 0x000fc8000fffe0ff */
[----:B------:R-:W-:-:S04]  /*2850*/  UISETP.NE.AND UP0, UPT, UR4, 0x3, UPT ;  /* 0x000000030400788c */ /* 0x000fc8000bf05270 */
[----:B------:R-:W-:Y:S02]  /*2860*/  USEL UR5, URZ, 0x1, UP0 ;  /* 0x00000001ff057887 */ /* 0x000fe40008000000 */
[----:B------:R-:W-:-:S04]  /*2870*/  USEL UR4, UR4, URZ, UP0 ;  /* 0x000000ff04047287 */ /* 0x000fc80008000000 */
[----:B------:R-:W-:Y:S01]  /*2880*/  ULEA UR4, UR4, UR7, 0x3 ;  /* 0x0000000704047291 */ /* 0x000fe2000f8e18ff */
[----:B-1----:R-:W-:-:S04]  /*2890*/  LOP3.LUT R2, R12, UR5, RZ, 0x3c, !PT ;  /* 0x000000050c027c12 */ /* 0x002fc8000f8e3cff */
[----:B------:R-:W-:Y:S01]  /*28a0*/  SHF.L.U32 R2, R2, 0x1f, RZ ;  /* 0x0000001f02027819 */ /* 0x000fe200000006ff */
[----:B------:R-:W-:-:S07]  /*28b0*/  IMAD.U32 R0, RZ, RZ, UR4 ;  /* 0x00000004ff007e24 */ /* 0x000fce000f8e00ff */
.L_x_45:
[----:B-1----:R1:W2:Y:S02]  /*28c0*/  SYNCS.PHASECHK.TRANS64.TRYWAIT P0, [R0+URZ], R2 ;  /* 0x00000002000075a7 */ /* 0x0022a400080011ff */
[----:B--2---:R-:W-:Y:S05]  /*28d0*/  @!P0 NANOSLEEP.SYNCS 0x989680 ;  /* 0x009896800000895d */ /* 0x004fea0003900000 */
[----:B------:R-:W2:Y:S02]  /*28e0*/  @!P0 SYNCS.PHASECHK.TRANS64 P0, [R0+URZ], R2 ;  /* 0x00000002000085a7 */ /* 0x000ea400080010ff */
[----:B--2---:R-:W-:Y:S05]  /*28f0*/  @P0 EXIT ;  /* 0x000000000000094d */ /* 0x004fea0003800000 */
[----:B------:R-:W-:Y:S05]  /*2900*/  BRA `(.L_x_45) ;  /* 0xfffffffc00ec7947 */ /* 0x000fea000383ffff */
.L_x_22:
[----:B------:R-:W1:Y:S02]  /*2910*/  S2UR UR4, SR_CgaCtaId ;  /* 0x00000000000479c3 */ /* 0x000e640000008800 */
[----:B-1----:R-:W-:-:S04]  /*2920*/  UISETP.NE.AND UP0, UPT, UR4, URZ, UPT ;  /* 0x000000ff0400728c */ /* 0x002fc8000bf05270 */
[----:B------:R-:W-:-:S09]  /*2930*/  UISETP.NE.OR UP0, UPT, UR17, 0x1, UP0 ;  /* 0x000000011100788c */ /* 0x000fd20008705670 */
[----:B------:R-:W-:Y:S05]  /*2940*/  BRA.U UP0, `(.L_x_46) ;  /* 0x00000005004c7547 */ /* 0x000fea000b800000 */
[----:B------:R-:W1:Y:S01]  /*2950*/  S2UR UR5, SR_CgaCtaId ;  /* 0x00000000000579c3 */ /* 0x000e620000008800 */
[----:B------:R-:W-:Y:S01]  /*2960*/  UMOV UR4, 0x400 ;  /* 0x0000040000047882 */ /* 0x000fe20000000000 */
[----:B------:R-:W-:Y:S01]  /*2970*/  ISETP.GE.U32.AND P2, PT, R0, 0x4, PT ;  /* 0x000000040000780c */ /* 0x000fe20003f46070 */
[----:B------:R-:W-:Y:S01]  /*2980*/  IMAD.MOV.U32 R12, RZ, RZ, 0x1 ;  /* 0x00000001ff0c7424 */ /* 0x000fe200078e00ff */
[----:B------:R-:W-:Y:S02]  /*2990*/  CS2R R10, SRZ ;  /* 0x00000000000a7805 */ /* 0x000fe4000001ff00 */
[----:B------:R-:W-:Y:S01]  /*29a0*/  CS2R R8, SRZ ;  /* 0x0000000000087805 */ /* 0x000fe2000001ff00 */
[----:B-1----:R-:W-:-:S03]  /*29b0*/  ULEA UR6, UR5, UR4, 0x18 ;  /* 0x0000000405067291 */ /* 0x002fc6000f8ec0ff */
[----:B------:R-:W-:-:S09]  /*29c0*/  UMOV UR5, URZ ;  /* 0x000000ff00057c82 */ /* 0x000fd20008000000 */
.L_x_50:
[----:B------:R-:W-:Y:S02]  /*29d0*/  LEA R2, R8, UR6, 0x3 ;  /* 0x0000000608027c11 */ /* 0x000fe4000f8e18ff */
[----:B------:R-:W-:-:S03]  /*29e0*/  SHF.L.U32 R4, R9, 0x1f, RZ ;  /* 0x0000001f09047819 */ /* 0x000fc600000006ff */
[----:B------:R-:W-:Y:S01]  /*29f0*/  VIADD R5, R2, 0xd0 ;  /* 0x000000d002057836 */ /* 0x000fe20000000000 */
[----:B------:R-:W1:Y:S02]  /*2a00*/  SYNCS.PHASECHK.TRANS64.TRYWAIT P0, [R2+URZ+0xc0], R4 ;  /* 0x0000c004020075a7 */ /* 0x000e6400080011ff */
[----:B-1----:R-:W-:Y:S05]  /*2a10*/  @!P0 BRA `(.L_x_47) ;  /* 0x0000008800f88947 */ /* 0x002fea0003800000 */
.L_x_143:
[----:B------:R-:W-:Y:S01]  /*2a20*/  ULEA UR4, UR5, UR6, 0x3 ;  /* 0x0000000605047291 */ /* 0x000fe2000f8e18ff */
[----:B-1----:R-:W-:Y:S01]  /*2a30*/  PRMT R2, RZ, 0x654, R5 ;  /* 0x00000654ff027816 */ /* 0x002fe20000000005 */
[----:B------:R-:W-:Y:S01]  /*2a40*/  @!P2 IMAD.MOV.U32 R4, RZ, RZ, 0x10 ;  /* 0x00000010ff04a424 */ /* 0x000fe200078e00ff */
[----:B------:R-:W-:Y:S01]  /*2a50*/  SHF.L.U32 R5, R12, 0x1f, RZ ;  /* 0x0000001f0c057819 */ /* 0x000fe200000006ff */
[----:B------:R-:W-:Y:S01]  /*2a60*/  UIADD3 UR7, UPT, UPT, UR4, 0x80, URZ ;  /* 0x0000008004077890 */ /* 0x000fe2000fffe0ff */
[----:B------:R1:W-:Y:S05]  /*2a70*/  SYNCS.ARRIVE.TRANS64.RED.A1T0 RZ, [R2+URZ], RZ ;  /* 0x000000ff02ff79a7 */ /* 0x0003ea00081004ff */
[----:B------:R-:W-:Y:S01]  /*2a80*/  IMAD.U32 R6, RZ, RZ, UR7 ;  /* 0x00000007ff067e24 */ /* 0x000fe2000f8e00ff */
[----:B------:R-:W2:Y:S04]  /*2a90*/  SYNCS.PHASECHK.TRANS64.TRYWAIT P0, [UR4+0x90], R5 ;  /* 0x00009005ff0075a7 */ /* 0x000ea80008001104 */
[----:B------:R-:W-:Y:S01]  /*2aa0*/  PRMT R6, R0, 0x654, R6 ;  /* 0x0000065400067816 */ /* 0x000fe20000000006 */
[----:B-12---:R-:W-:Y:S06]  /*2ab0*/  @!P0 BRA `(.L_x_48) ;  /* 0x0000008800e48947 */ /* 0x006fec0003800000 */
.L_x_145:
[----:B------:R-:W-:Y:S01]  /*2ac0*/  ULEA UR8, UR5, UR6, 0x4 ;  /* 0x0000000605087291 */ /* 0x000fe2000f8e20ff */
[----:B------:R-:W-:Y:S01]  /*2ad0*/  SEL R3, R6, R3, !P2 ;  /* 0x0000000306037207 */ /* 0x000fe20005000000 */
[----:B------:R-:W-:Y:S01]  /*2ae0*/  UIADD3 UR9, UPT, UPT, UR4, 0x80, URZ ;  /* 0x0000008004097890 */ /* 0x000fe2000fffe0ff */
[----:B-1----:R-:W-:Y:S01]  /*2af0*/  LEA R2, R11, UR6, 0x3 ;  /* 0x000000060b027c11 */ /* 0x002fe2000f8e18ff */
[----:B------:R-:W-:Y:S01]  /*2b00*/  UIADD3 UR8, UPT, UPT, UR8, 0xf0, URZ ;  /* 0x000000f008087890 */ /* 0x000fe2000fffe0ff */
[----:B------:R1:W-:Y:S01]  /*2b10*/  @!P2 SYNCS.ARRIVE.TRANS64.RED RZ, [R3+URZ], R4 ;  /* 0x0000000403ffa9a7 */ /* 0x0003e200080004ff */
[----:B------:R-:W-:Y:S01]  /*2b20*/  UIADD3 UR4, UPT, UPT, UR5, 0x1, URZ ;  /* 0x0000000105047890 */ /* 0x000fe2000fffe0ff */
[----:B------:R-:W-:-:S03]  /*2b30*/  VIADD R8, R8, 0x1 ;  /* 0x0000000108087836 */ /* 0x000fc60000000000 */
[----:B------:R-:W-:Y:S02]  /*2b40*/  UISETP.NE.AND UP0, UPT, UR4, 0x2, UPT ;  /* 0x000000020400788c */ /* 0x000fe4000bf05270 */
[----:B------:R-:W-:Y:S01]  /*2b50*/  ISETP.NE.AND P0, PT, R8, 0x2, PT ;  /* 0x000000020800780c */ /* 0x000fe20003f05270 */
[----:B------:R-:W-:Y:S06]  /*2b60*/  UGETNEXTWORKID.BROADCAST [UR8], [UR9] ;  /* 0x00000000080073ca */ /* 0x000fec0008000100 */
[----:B------:R-:W-:Y:S02]  /*2b70*/  USEL UR7, URZ, 0x1, UP0 ;  /* 0x00000001ff077887 */ /* 0x000fe40008000000 */
[----:B------:R-:W-:-:S04]  /*2b80*/  USEL UR5, UR4, URZ, UP0 ;  /* 0x000000ff04057287 */ /* 0x000fc80008000000 */
[----:B------:R-:W-:Y:S02]  /*2b90*/  LOP3.LUT R12, R12, UR7, RZ, 0x3c, !PT ;  /* 0x000000070c0c7c12 */ /* 0x000fe4000f8e3cff */
[----:B-1----:R-:W-:-:S04]  /*2ba0*/  SHF.L.U32 R4, R10, 0x1f, RZ ;  /* 0x0000001f0a047819 */ /* 0x002fc800000006ff */
[----:B------:R-:W1:Y:S02]  /*2bb0*/  SYNCS.PHASECHK.TRANS64.TRYWAIT P1, [R2+URZ+0x80], R4 ;  /* 0x00008004020075a7 */ /* 0x000e6400080211ff */
[----:B-1----:R-:W-:Y:S05]  /*2bc0*/  @!P1 BRA `(.L_x_49) ;  /* 0x0000008800b89947 */ /* 0x002fea0003800000 */
.L_x_146:
[C---:B-1----:R-:W-:Y:S01]  /*2bd0*/  LEA R4, R11.reuse, UR6, 0x4 ;  /* 0x000000060b047c11 */ /* 0x042fe2000f8e20ff */
[----:B------:R-:W-:Y:S01]  /*2be0*/  VIADD R2, R2, 0x90 ;  /* 0x0000009002027836 */ /* 0x000fe20000000000 */
[----:B------:R-:W-:Y:S01]  /*2bf0*/  SEL R8, R8, RZ, P0 ;  /* 0x000000ff08087207 */ /* 0x000fe20000000000 */
[----:B------:R-:W-:-:S03]  /*2c00*/  VIADD R11, R11, 0x1 ;  /* 0x000000010b0b7836 */ /* 0x000fc60000000000 */
[----:B------:R-:W1:Y:S01]  /*2c10*/  LDS.128 R4, [R4+0xf0] ;  /* 0x0000f00004047984 */ /* 0x000e620000000c00 */
[----:B------:R-:W-:Y:S02]  /*2c20*/  PRMT R2, RZ, 0x654, R2 ;  /* 0x00000654ff027816 */ /* 0x000fe40000000002 */
[C---:B------:R-:W-:Y:S01]  /*2c30*/  ISETP.NE.AND P1, PT, R11.reuse, 0x2, PT ;  /* 0x000000020b00780c */ /* 0x040fe20003f25270 */
[----:B------:R-:W-:Y:S01]  /*2c40*/  @!PT LDS RZ, [RZ] ;  /* 0x00000000fffff984 */ /* 0x000fe20000000800 */
[----:B------:R-:W-:Y:S01]  /*2c50*/  @!PT LDS RZ, [RZ] ;  /* 0x00000000fffff984 */ /* 0x000fe20000000800 */
[----:B------:R-:W-:Y:S01]  /*2c60*/  @!PT LDS RZ, [RZ] ;  /* 0x00000000fffff984 */ /* 0x000fe20000000800 */
[----:B------:R-:W-:Y:S01]  /*2c70*/  @!PT LDS RZ, [RZ] ;  /* 0x00000000fffff984 */ /* 0x000fe20000000800 */
[----:B------:R2:W-:Y:S06]  /*2c80*/  MEMBAR.ALL.CTA ;  /* 0x0000000000007992 */ /* 0x0005ec0000008000 */
[----:B--2---:R-:W2:Y:S01]  /*2c90*/  FENCE.VIEW.ASYNC.S ;  /* 0x00000000000073c6 */ /* 0x004ea20000000000 */
[----:B------:R-:W-:Y:S01]  /*2ca0*/  SEL R11, R11, RZ, P1 ;  /* 0x000000ff0b0b7207 */ /* 0x000fe20000800000 */
[----:B--2---:R2:W-:Y:S01]  /*2cb0*/  SYNCS.ARRIVE.TRANS64.RED.A1T0 RZ, [R2+URZ], RZ ;  /* 0x000000ff02ff79a7 */ /* 0x0045e200081004ff */
[----:B-1----:R-:W-:-:S02]  /*2cc0*/  LOP3.LUT P3, RZ, R6, 0x1, RZ, 0xc0, !PT ;  /* 0x0000000106ff7812 */ /* 0x002fc4000786c0ff */
[----:B------:R-:W-:-:S04]  /*2cd0*/  SEL R4, RZ, 0x1, P1 ;  /* 0x00000001ff047807 */ /* 0x000fc80000800000 */
[----:B------:R-:W-:Y:S02]  /*2ce0*/  LOP3.LUT R10, R10, R4, RZ, 0x3c, !PT ;  /* 0x000000040a0a7212 */ /* 0x000fe400078e3cff */
[----:B--2---:R-:W-:-:S04]  /*2cf0*/  SEL R2, RZ, 0x1, P0 ;  /* 0x00000001ff027807 */ /* 0x004fc80000000000 */
[----:B------:R-:W-:Y:S01]  /*2d00*/  LOP3.LUT R9, R9, R2, RZ, 0x3c, !PT ;  /* 0x0000000209097212 */ /* 0x000fe200078e3cff */
[----:B------:R-:W-:Y:S06]  /*2d10*/  @P3 BRA `(.L_x_50) ;  /* 0xfffffffc002c3947 */ /* 0x000fec000383ffff */
[----:B------:R-:W-:Y:S01]  /*2d20*/  ULEA UR4, UR5, UR6, 0x3 ;  /* 0x0000000605047291 */ /* 0x000fe2000f8e18ff */
[----:B------:R-:W-:-:S08]  /*2d30*/  SHF.L.U32 R2, R12, 0x1f, RZ ;  /* 0x0000001f0c027819 */ /* 0x000fd000000006ff */
[----:B------:R-:W1:Y:S02]  /*2d40*/  SYNCS.PHASECHK.TRANS64 P0, [UR4+0x90], R2 ;  /* 0x00009002ff0075a7 */ /* 0x000e640008001004 */
[----:B-1----:R-:W-:Y:S05]  /*2d50*/  @P0 BRA `(.L_x_51) ;  /* 0x0000000000080947 */ /* 0x002fea0003800000 */
[----:B------:R-:W1:Y:S02]  /*2d60*/  SYNCS.PHASECHK.TRANS64.TRYWAIT P0, [UR4+0x90], R2 ;  /* 0x00009002ff0075a7 */ /* 0x000e640008001104 */
[----:B-1----:R-:W-:Y:S05]  /*2d70*/  @!P0 BRA `(.L_x_52) ;  /* 0x0000008800608947 */ /* 0x002fea0003800000 */
.L_x_51:
[----:B------:R-:W-:-:S04]  /*2d80*/  UIADD3 UR7, UPT, UPT, UR5, 0x1, URZ ;  /* 0x0000000105077890 */ /* 0x000fc8000fffe0ff */
[----:B------:R-:W-:-:S04]  /*2d90*/  UISETP.NE.AND UP0, UPT, UR7, 0x2, UPT ;  /* 0x000000020700788c */ /* 0x000fc8000bf05270 */
[----:B------:R-:W-:Y:S02]  /*2da0*/  USEL UR8, URZ, 0x1, UP0 ;  /* 0x00000001ff087887 */ /* 0x000fe40008000000 */
[----:B------:R-:W-:-:S04]  /*2db0*/  USEL UR7, UR7, URZ, UP0 ;  /* 0x000000ff07077287 */ /* 0x000fc80008000000 */
[----:B------:R-:W-:Y:S01]  /*2dc0*/  ULEA UR7, UR7, UR6, 0x3 ;  /* 0x0000000607077291 */ /* 0x000fe2000f8e18ff */
[----:B-1----:R-:W-:-:S04]  /*2dd0*/  LOP3.LUT R2, R12, UR8, RZ, 0x3c, !PT ;  /* 0x000000080c027c12 */ /* 0x002fc8000f8e3cff */
[----:B------:R-:W-:-:S04]  /*2de0*/  SHF.L.U32 R0, R2, 0x1f, RZ ;  /* 0x0000001f02007819 */ /* 0x000fc800000006ff */
[----:B------:R-:W1:Y:S02]  /*2df0*/  SYNCS.PHASECHK.TRANS64 P0, [UR7+0x90], R0 ;  /* 0x00009000ff0075a7 */ /* 0x000e640008001007 */
[----:B-1----:R-:W-:Y:S05]  /*2e00*/  @P0 EXIT ;  /* 0x000000000000094d */ /* 0x002fea0003800000 */
[----:B------:R-:W-:Y:S02]  /*2e10*/  SHF.L.U32 R2, R2, 0x1f, RZ ;  /* 0x0000001f02027819 */ /* 0x000fe400000006ff */
[----:B------:R-:W-:-:S07]  /*2e20*/  MOV R0, UR7 ;  /* 0x0000000700007c02 */ /* 0x000fce0008000f00 */
.L_x_53:
[----:B-1----:R1:W2:Y:S02]  /*2e30*/  SYNCS.PHASECHK.TRANS64.TRYWAIT P0, [R0+URZ+0x90], R2 ;  /* 0x00009002000075a7 */ /* 0x0022a400080011ff */
[----:B--2---:R-:W-:Y:S05]  /*2e40*/  @!P0 NANOSLEEP.SYNCS 0x989680 ;  /* 0x009896800000895d */ /* 0x004fea0003900000 */
[----:B------:R-:W2:Y:S02]  /*2e50*/  @!P0 SYNCS.PHASECHK.TRANS64 P0, [R0+URZ+0x90], R2 ;  /* 0x00009002000085a7 */ /* 0x000ea400080010ff */
[----:B--2---:R-:W-:Y:S05]  /*2e60*/  @P0 EXIT ;  /* 0x000000000000094d */ /* 0x004fea0003800000 */
[----:B------:R-:W-:Y:S05]  /*2e70*/  BRA `(.L_x_53) ;  /* 0xfffffffc00ec7947 */ /* 0x000fea000383ffff */
.L_x_46:
[----:B------:R-:W-:Y:S05]  /*2e80*/  BRA.U UP4, `(.L_x_54) ;  /* 0x0000000d04787547 */ /* 0x000fea000b800000 */
[----:B------:R-:W1:Y:S01]  /*2e90*/  S2UR UR7, SR_CgaCtaId ;  /* 0x00000000000779c3 */ /* 0x000e620000008800 */
[----:B------:R-:W-:Y:S01]  /*2ea0*/  UMOV UR4, 0x40 ;  /* 0x0000004000047882 */ /* 0x000fe20000000000 */
[----:B------:R-:W-:Y:S01]  /*2eb0*/  NOP ;  /* 0x0000000000007918 */ /* 0x000fe20000000000 */
[----:B------:R-:W-:Y:S01]  /*2ec0*/  UMOV UR6, 0x400 ;  /* 0x0000040000067882 */ /* 0x000fe20000000000 */
[----:B-1----:R-:W-:Y:S02]  /*2ed0*/  ULEA UR5, UR7, UR4, 0x18 ;  /* 0x0000000407057291 */ /* 0x002fe4000f8ec0ff */
[----:B------:R-:W-:-:S07]  /*2ee0*/  ULEA UR6, UR7, UR6, 0x18 ;  /* 0x0000000607067291 */ /* 0x000fce000f8ec0ff */
[----:B------:R-:W1:Y:S02]  /*2ef0*/  LDS.U8 R0, [UR5+0x1c] ;  /* 0x00001c05ff007984 */ /* 0x000e640008000000 */
[----:B-1----:R-:W-:-:S13]  /*2f00*/  ISETP.NE.AND P0, PT, R0, RZ, PT ;  /* 0x000000ff0000720c */ /* 0x002fda0003f05270 */
[----:B------:R-:W-:Y:S05]  /*2f10*/  @P0 BRA `(.L_x_55) ;  /* 0x0000000000580947 */ /* 0x000fea0003800000 */
[----:B------:R-:W-:-:S13]  /*2f20*/  ELECT P0, URZ, PT ;  /* 0x0000000000ff782f */ /* 0x000fda0003800000 */
[----:B------:R-:W-:Y:S05]  /*2f30*/  @!P0 BRA `(.L_x_56) ;  /* 0x0000000000608947 */ /* 0x000fea0003800000 */
[----:B------:R-:W-:Y:S01]  /*2f40*/  UMOV UR4, 0x10 ;  /* 0x0000001000047882 */ /* 0x000fe20000000000 */
[----:B------:R-:W-:Y:S01]  /*2f50*/  HFMA2 R0, -RZ, RZ, 0, 5.9604644775390625e-08 ;  /* 0x00000001ff007431 */ /* 0x000fe200000001ff */
[----:B------:R-:W-:-:S03]  /*2f60*/  MOV R3, 0xffff ;  /* 0x0000ffff00037802 */ /* 0x000fc60000000f00 */
[----:B------:R-:W-:Y:S04]  /*2f70*/  DEPBAR.LE SB1, 0x36 ;  /* 0x00009d800000791a */ /* 0x000fe80000000000 */
[----:B------:R-:W1:Y:S02]  /*2f80*/  UTCATOMSWS.FIND_AND_SET.ALIGN UP0, UR4, UR4 ;  /* 0x00000004000475e3 */ /* 0x000e640008000800 */
[----:B-1----:R-:W-:Y:S01]  /*2f90*/  MOV R4, UR4 ;  /* 0x0000000400047c02 */ /* 0x002fe20008000f00 */
[----:B------:R-:W-:Y:S06]  /*2fa0*/  BRA.U UP0, `(.L_x_57) ;  /* 0x0000000100187547 */ /* 0x000fec000b800000 */
.L_x_58:
[----:B------:R-:W-:Y:S05]  /*2fb0*/  NANOSLEEP 0x64 ;  /* 0x000000640000795d */ /* 0x000fea0003800000 */
[----:B------:R-:W-:-:S05]  /*2fc0*/  UMOV UR4, 0x10 ;  /* 0x0000001000047882 */ /* 0x000fca0000000000 */
[----:B------:R-:W-:Y:S04]  /*2fd0*/  DEPBAR.LE SB1, 0x36 ;  /* 0x00009d800000791a */ /* 0x000fe80000000000 */
[----:B------:R-:W1:Y:S02]  /*2fe0*/  UTCATOMSWS.FIND_AND_SET.ALIGN UP0, UR4, UR4 ;  /* 0x00000004000475e3 */ /* 0x000e640008000800 */
[----:B-1----:R-:W-:Y:S01]  /*2ff0*/  MOV R4, UR4 ;  /* 0x0000000400047c02 */ /* 0x002fe20008000f00 */
[----:B------:R-:W-:Y:S05]  /*3000*/  BRA.U !UP0, `(.L_x_58) ;  /* 0xfffffffd08e87547 */ /* 0x000fea000b83ffff */
.L_x_57:
[-C--:B------:R-:W-:Y:S02]  /*3010*/  SHF.L.U32 R3, R3, R4.reuse, RZ ;  /* 0x0000000403037219 */ /* 0x080fe400000006ff */
[----:B------:R-:W-:Y:S01]  /*3020*/  SHF.L.U32 R0, R0, R4, RZ ;  /* 0x0000000400007219 */ /* 0x000fe200000006ff */
[----:B------:R-:W-:Y:S02]  /*3030*/  IMAD.SHL.U32 R4, R4, 0x20, RZ ;  /* 0x0000002004047824 */ /* 0x000fe400078e00ff */
[----:B------:R1:W-:Y:S04]  /*3040*/  ATOMS.OR RZ, [UR5+0x14], R3 ;  /* 0x00001403ffff798c */ /* 0x0003e8000b000005 */
[----:B------:R1:W-:Y:S04]  /*3050*/  ATOMS.OR RZ, [UR5+0x18], R0 ;  /* 0x00001800ffff798c */ /* 0x0003e8000b000005 */
[----:B------:R1:W-:Y:S01]  /*3060*/  STS [UR6+0x110], R4 ;  /* 0x00011004ff007988 */ /* 0x0003e20008000806 */
[----:B------:R-:W-:Y:S05]  /*3070*/  BRA `(.L_x_56) ;  /* 0x0000000000107947 */ /* 0x000fea0003800000 */
.L_x_55:
[----:B------:R-:W-:Y:S02]  /*3080*/  MOV R0, 0xffffffff ;  /* 0xffffffff00007802 */ /* 0x000fe40000000f00 */
[----:B------:R-:W-:-:S03]  /*3090*/  MOV R4, 0x30c0 ;  /* 0x000030c000047802 */ /* 0x000fc60000000f00 */
[----:B------:R1:W-:Y:S04]  /*30a0*/  STS [UR6+0x110], R0 ;  /* 0x00011000ff007988 */ /* 0x0003e80008000806 */
[----:B-1---5:R-:W-:Y:S05]  /*30b0*/  CALL.REL.NOINC `($__internal_1_$__cuda_sm10x_tcgen05_guardrail_trap_phase_invalid_during_alloc) ;  /* 0x0000008c00787944 */ /* 0x022fea0003c00000 */
.L_x_56:
[----:B------:R-:W-:Y:S05]  /*30c0*/  WARPSYNC.ALL ;  /* 0x0000000000007948 */ /* 0x000fea0003800000 */
[----:B------:R-:W2:Y:S01]  /*30d0*/  S2UR UR4, SR_CgaCtaId ;  /* 0x00000000000479c3 */ /* 0x000ea20000008800 */
[----:B------:R-:W-:Y:S01]  /*30e0*/  UMOV UR26, 0x400 ;  /* 0x00000400001a7882 */ /* 0x000fe20000000000 */
[----:B------:R-:W-:-:S06]  /*30f0*/  NOP ;  /* 0x0000000000007918 */ /* 0x000fcc0000000000 */
[----:B------:R-:W-:Y:S06]  /*3100*/  BAR.ARV 0x6, 0xa0 ;  /* 0x0182800000007b1d */ /* 0x000fec0000002000 */
[----:B------:R-:W3:Y:S01]  /*3110*/  LDCU UR5, c[0x0][0x38c] ;  /* 0x00007180ff0577ac */ /* 0x000ee20008000800 */
[----:B------:R-:W-:Y:S01]  /*3120*/  LOP3.LUT R2, R2, 0xffff, RZ, 0xc0, !PT ;  /* 0x0000ffff02027812 */ /* 0x000fe200078ec0ff */
[----:B------:R-:W-:Y:S01]  /*3130*/  IMAD.MOV.U32 R11, RZ, RZ, 0x1 ;  /* 0x00000001ff0b7424 */ /* 0x000fe200078e00ff */
[----:B------:R-:W-:Y:S01]  /*3140*/  CS2R R8, SRZ ;  /* 0x0000000000087805 */ /* 0x000fe2000001ff00 */
[----:B------:R-:W4:Y:S01]  /*3150*/  LDCU UR7, c[0x0][0x38c] ;  /* 0x00007180ff0777ac */ /* 0x000f220008000800 */
[----:B------:R-:W-:Y:S01]  /*3160*/  R2UR UR27, R2 ;  /* 0x00000000021b72ca */ /* 0x000fe200000e0000 */
[----:B------:R-:W-:Y:S01]  /*3170*/  IMAD.MOV.U32 R10, RZ, RZ, RZ ;  /* 0x000000ffff0a7224 */ /* 0x000fe200078e00ff */
[----:B------:R-:W-:Y:S01]  /*3180*/  UMOV UR31, URZ ;  /* 0x000000ff001f7c82 */ /* 0x000fe20008000000 */
[----:B------:R-:W-:Y:S01]  /*3190*/  UMOV UR22, URZ ;  /* 0x000000ff00167c82 */ /* 0x000fe20008000000 */
[----:B--2---:R-:W-:Y:S01]  /*31a0*/  ULEA UR26, UR4, UR26, 0x18 ;  /* 0x0000001a041a7291 */ /* 0x004fe2000f8ec0ff */
[----:B------:R-:W-:Y:S01]  /*31b0*/  UMOV UR38, 0x0 ;  /* 0x0000000000267882 */ /* 0x000fe20000000000 */
[----:B------:R-:W-:-:S02]  /*31c0*/  UMOV UR39, 0x8400010 ;  /* 0x0840001000277882 */ /* 0x000fc40000000000 */
[----:B------:R-:W-:Y:S02]  /*31d0*/  UIADD3 UR4, UPT, UPT, UR26, 0x10800, URZ ;  /* 0x000108001a047890 */ /* 0x000fe4000fffe0ff */
[----:B------:R-:W-:Y:S02]  /*31e0*/  UIADD3 UR6, UPT, UPT, UR26, 0x1c800, URZ ;  /* 0x0001c8001a067890 */ /* 0x000fe4000fffe0ff */
[----:B---3--:R-:W-:Y:S01]  /*31f0*/  UIADD3 UR5, UPT, UPT, UR5, 0x3f, URZ ;  /* 0x0000003f05057890 */ /* 0x008fe2000fffe0ff */
[----:B-1----:R-:W1:Y:S01]  /*3200*/  LDS R0, [UR26+0x110] ;  /* 0x0001101aff007984 */ /* 0x002e620008000800 */
[----:B------:R-:W-:Y:S01]  /*3210*/  UMOV UR36, 0x0 ;  /* 0x0000000000247882 */ /* 0x000fe20000000000 */
[----:B------:R-:W-:Y:S01]  /*3220*/  UMOV UR37, 0x8400010 ;  /* 0x0840001000257882 */ /* 0x000fe20000000000 */
[----:B------:R-:W-:Y:S02]  /*3230*/  USHF.R.S32.HI UR40, URZ, 0x1f, UR5 ;  /* 0x0000001fff287899 */ /* 0x000fe40008011405 */
[----:B----4-:R-:W-:-:S02]  /*3240*/  UISETP.GE.AND UP4, UPT, UR7, 0x1, UPT ;  /* 0x000000010700788c */ /* 0x010fc4000bf86270 */
[----:B------:R-:W-:Y:S02]  /*3250*/  ULEA.HI UR40, UR40, UR5, URZ, 0x6 ;  /* 0x0000000528287291 */ /* 0x000fe4000f8f30ff */
[----:B------:R-:W-:Y:S02]  /*3260*/  USHF.R.U32.HI UR5, URZ, 0x4, UR4 ;  /* 0x00000004ff057899 */ /* 0x000fe40008011604 */
[----:B------:R-:W-:Y:S02]  /*3270*/  USHF.R.S32.HI UR40, URZ, 0x6, UR40 ;  /* 0x00000006ff287899 */ /* 0x000fe40008011428 */
[----:B------:R-:W-:Y:S02]  /*3280*/  USHF.R.U32.HI UR4, URZ, 0x4, UR6 ;  /* 0x00000004ff047899 */ /* 0x000fe40008011606 */
[----:B------:R-:W-:Y:S02]  /*3290*/  UISETP.LT.AND UP0, UPT, UR40, 0x1, UPT ;  /* 0x000000012800788c */ /* 0x000fe4000bf01270 */
[----:B------:R-:W-:-:S02]  /*32a0*/  ULOP3.LUT UR5, UR5, 0x3fff, URZ, 0xc0, !UPT ;  /* 0x00003fff05057892 */ /* 0x000fc4000f8ec0ff */
[----:B------:R-:W-:Y:S02]  /*32b0*/  ULOP3.LUT UR4, UR4, 0x3fff, URZ, 0xc0, !UPT ;  /* 0x00003fff04047892 */ /* 0x000fe4000f8ec0ff */
[----:B------:R-:W-:Y:S02]  /*32c0*/  USEL UR41, UR40, 0x1, !UP0 ;  /* 0x0000000128297887 */ /* 0x000fe4000c000000 */
[----:B------:R-:W-:Y:S02]  /*32d0*/  ULOP3.LUT UR28, UR5, 0x10000, URZ, 0xfc, !UPT ;  /* 0x00010000051c7892 */ /* 0x000fe4000f8efcff */
[----:B------:R-:W-:Y:S02]  /*32e0*/  ULOP3.LUT UR29, UR4, 0x10000, URZ, 0xfc, !UPT ;  /* 0x00010000041d7892 */ /* 0x000fe4000f8efcff */
[----:B------:R-:W-:Y:S01]  /*32f0*/  UIADD3 UR41, UPT, UPT, -UR41, URZ, URZ ;  /* 0x000000ff29297290 */ /* 0x000fe2000fffe1ff */
[----:B------:R-:W-:Y:S01]  /*3300*/  UMOV UR34, 0x0 ;  /* 0x0000000000227882 */ /* 0x000fe20000000000 */
[----:B------:R-:W-:Y:S01]  /*3310*/  UMOV UR35, 0x8400010 ;  /* 0x0840001000237882 */ /* 0x000fe20000000000 */
[----:B------:R-:W-:Y:S01]  /*3320*/  UMOV UR32, 0x0 ;  /* 0x0000000000207882 */ /* 0x000fe20000000000 */
[----:B------:R-:W-:Y:S01]  /*3330*/  UMOV UR33, 0x8400010 ;  /* 0x0840001000217882 */ /* 0x000fe20000000000 */
[----:B-1----:R-:W-:-:S15]  /*3340*/  R2UR UR42, R0 ;  /* 0x00000000002a72ca */ /* 0x002fde00000e0000 */
.L_x_65:
[----:B------:R-:W-:Y:S02]  /*3350*/  LEA R0, R10, UR26, 0x3 ;  /* 0x0000001a0a007c11 */ /* 0x000fe4000f8e18ff */
[----:B------:R-:W-:Y:S02]  /*3360*/  SHF.L.U32 R2, R9, 0x1f, RZ ;  /* 0x0000001f09027819 */ /* 0x000fe400000006ff */
[----:B------:R-:W-:Y:S01]  /*3370*/  PLOP3.LUT P0, PT, PT, PT, UP4, 0x80, 0x8 ;  /* 0x000000000008781c */ /* 0x000fe20003f0f048 */
[----:B------:R-:W-:Y:S01]  /*3380*/  VIADD R3, R0, 0x90 ;  /* 0x0000009000037836 */ /* 0x000fe20000000000 */
[----:B-1----:R-:W1:Y:S02]  /*3390*/  SYNCS.PHASECHK.TRANS64.TRYWAIT P1, [R0+URZ+0x80], R2 ;  /* 0x00008002000075a7 */ /* 0x002e6400080211ff */
[----:B-1-3--:R-:W-:Y:S09]  /*33a0*/  @!P1 BRA `(.L_x_59) ;  /* 0x0000008000ec9947 */ /* 0x00aff20003800000 */
.L_x_148:
[----:B------:R-:W-:Y:S01]  /*33b0*/  LEA R4, R10, UR26, 0x4 ;  /* 0x0000001a0a047c11 */ /* 0x000fe2000f8e20ff */
[----:B------:R-:W-:Y:S01]  /*33c0*/  @UP4 ULEA UR4, UR22, UR26, 0x3 ;  /* 0x0000001a16044291 */ /* 0x000fe2000f8e18ff */
[----:B------:R-:W-:Y:S01]  /*33d0*/  PLOP3.LUT P2, PT, PT, PT, PT, 0x80, 0x8 ;  /* 0x000000000008781c */ /* 0x000fe20003f4f070 */
[----:B------:R-:W-:Y:S01]  /*33e0*/  ULEA UR30, UR31, UR26, 0x3 ;  /* 0x0000001a1f1e7291 */ /* 0x000fe2000f8e18ff */
[----:B------:R-:W-:Y:S01]  /*33f0*/  PRMT R3, RZ, 0x654, R3 ;  /* 0x00000654ff037816 */ /* 0x000fe20000000003 */
[----:B------:R-:W-:Y:S01]  /*3400*/  ULEA UR11, UR31, UR42, 0x8 ;  /* 0x0000002a1f0b7291 */ /* 0x000fe2000f8e40ff */
[----:B------:R-:W2:Y:S01]  /*3410*/  LDS.128 R4, [R4+0xf0] ;  /* 0x0000f00004047984 */ /* 0x000ea20000000c00 */
[----:B-1----:R-:W-:Y:S02]  /*3420*/  @P0 SHF.L.U32 R2, R8, 0x1f, RZ ;  /* 0x0000001f08020819 */ /* 0x002fe400000006ff */
[----:B------:R-:W-:Y:S01]  /*3430*/  SHF.L.U32 R0, R11, 0x1f, RZ ;  /* 0x0000001f0b007819 */ /* 0x000fe200000006ff */
[----:B------:R-:W-:Y:S01]  /*3440*/  @!PT LDS RZ, [RZ] ;  /* 0x00000000fffff984 */ /* 0x000fe20000000800 */
[----:B------:R-:W-:Y:S01]  /*3450*/  @!PT LDS RZ, [RZ] ;  /* 0x00000000fffff984 */ /* 0x000fe20000000800 */
[----:B------:R-:W-:Y:S01]  /*3460*/  @!PT LDS RZ, [RZ] ;  /* 0x00000000fffff984 */ /* 0x000fe20000000800 */
[----:B------:R-:W-:Y:S01]  /*3470*/  @!PT LDS RZ, [RZ] ;  /* 0x00000000fffff984 */ /* 0x000fe20000000800 */
[----:B------:R1:W-:Y:S06]  /*3480*/  MEMBAR.ALL.CTA ;  /* 0x0000000000007992 */ /* 0x0003ec0000008000 */
[----:B-1----:R-:W1:Y:S02]  /*3490*/  FENCE.VIEW.ASYNC.S ;  /* 0x00000000000073c6 */ /* 0x002e640000000000 */
[----:B-1----:R1:W-:Y:S01]  /*34a0*/  SYNCS.ARRIVE.TRANS64.RED.A1T0 RZ, [R3+URZ], RZ ;  /* 0x000000ff03ff79a7 */ /* 0x0023e200081004ff */
[----:B------:R1:W3:Y:S01]  /*34b0*/  @P0 SYNCS.PHASECHK.TRANS64.TRYWAIT P2, [UR4], R2 ;  /* 0x00000002ff0005a7 */ /* 0x0002e20008041104 */
[----:B--2---:R-:W-:Y:S01]  /*34c0*/  LOP3.LUT P1, RZ, R6, 0x1, RZ, 0xc0, !PT ;  /* 0x0000000106ff7812 */ /* 0x004fe2000782c0ff */
[----:B------:R-:W2:Y:S02]  /*34d0*/  SYNCS.PHASECHK.TRANS64.TRYWAIT P0, [UR30+0xb0], R0 ;  /* 0x0000b000ff0075a7 */ /* 0x000ea4000800111e */
[----:B-123--:R-:W-:Y:S10]  /*34e0*/  @!P0 BRA `(.L_x_60) ;  /* 0x0000008000b08947 */ /* 0x00eff40003800000 */
.L_x_150:
[----:B------:R-:W-:Y:S01]  /*34f0*/  IADD3 R10, PT, PT, R10, 0x1, RZ ;  /* 0x000000010a0a7810 */ /* 0x000fe20007ffe0ff */
[----:B------:R-:W-:Y:S06]  /*3500*/  BRA.U !UP4, `(.L_x_61) ;  /* 0x000000010cc07547 */ /* 0x000fec000b800000 */
[----:B------:R-:W-:Y:S01]  /*3510*/  UPLOP3.LUT UP2, UPT, UPT, UPT, UPT, 0x40, 0x4 ;  /* 0x000000000004789c */ /* 0x000fe20003f4e870 */
[----:B------:R-:W-:Y:S01]  /*3520*/  UMOV UR24, UR41 ;  /* 0x0000002900187c82 */ /* 0x000fe20008000000 */
[----:B------:R-:W-:Y:S01]  /*3530*/  UMOV UR23, UR40 ;  /* 0x0000002800177c82 */ /* 0x000fe20008000000 */
[----:B------:R-:W-:-:S08]  /*3540*/  UMOV UR10, UR22 ;  /* 0x00000016000a7c82 */ /* 0x000fd00008000000 */
.L_x_64:
[----:B------:R-:W-:Y:S02]  /*3550*/  UIADD3 UR24, UPT, UPT, UR24, 0x1, URZ ;  /* 0x0000000118187890 */ /* 0x000fe4000fffe0ff */
[----:B--2---:R-:W-:Y:S02]  /*3560*/  ULEA UR5, UR10, UR26, 0x3 ;  /* 0x0000001a0a057291 */ /* 0x004fe4000f8e18ff */
[----:B------:R-:W-:Y:S01]  /*3570*/  UISETP.NE.AND UP3, UPT, UR24, URZ, UPT ;  /* 0x000000ff1800728c */ /* 0x000fe2000bf65270 */
[----:B---3--:R-:W-:Y:S10]  /*3580*/  @P2 BRA `(.L_x_62) ;  /* 0x00000000000c2947 */ /* 0x008ff40003800000 */
[----:B-1----:R-:W-:Y:S04]  /*3590*/  SHF.L.U32 R2, R8, 0x1f, RZ ;  /* 0x0000001f08027819 */ /* 0x002fe800000006ff */
[----:B------:R-:W1:Y:S02]  /*35a0*/  SYNCS.PHASECHK.TRANS64.TRYWAIT P0, [UR5], R2 ;  /* 0x00000002ff0075a7 */ /* 0x000e640008001105 */
[----:B-1----:R-:W-:Y:S05]  /*35b0*/  @!P0 BRA `(.L_x_63) ;  /* 0x0000008000948947 */ /* 0x002fea0003800000 */
.L_x_62:
[----:B------:R-:W-:Y:S01]  /*35c0*/  UISETP.NE.AND UP0, UPT, UR23, 0x1, UPT ;  /* 0x000000011700788c */ /* 0x000fe2000bf05270 */
[----:B------:R-:W-:Y:S01]  /*35d0*/  PLOP3.LUT P2, PT, PT, PT, PT, 0x80, 0x8 ;  /* 0x000000000008781c */ /* 0x000fe20003f4f070 */
[----:B------:R-:W-:Y:S02]  /*35e0*/  UIADD3 UR4, UPT, UPT, UR10, 0x1, URZ ;  /* 0x000000010a047890 */ /* 0x000fe4000fffe0ff */
[----:B------:R-:W-:Y:S02]  /*35f0*/  UIADD3 UR25, UPT, UPT, UR5, 0x18, URZ ;  /* 0x0000001805197890 */ /* 0x000fe4000fffe0ff */
[----:B------:R-:W-:Y:S01]  /*3600*/  UISETP.NE.AND UP1, UPT, UR4, 0x3, UPT ;  /* 0x000000030400788c */ /* 0x000fe2000bf25270 */
[----:B------:R-:W-:Y:S01]  /*3610*/  PLOP3.LUT P0, PT, PT, PT, UP0, 0x80, 0x8 ;  /* 0x000000000008781c */ /* 0x000fe20003f0f008 */
[----:B------:R-:W-:Y:S02]  /*3620*/  UIADD3 UR23, UPT, UPT, UR23, -0x1, URZ ;  /* 0xffffffff17177890 */ /* 0x000fe4000fffe0ff */
[----:B------:R-:W-:Y:S02]  /*3630*/  USEL UR6, URZ, 0x1, UP1 ;  /* 0x00000001ff067887 */ /* 0x000fe40008800000 */
[----:B------:R-:W-:Y:S01]  /*3640*/  USEL UR22, UR4, URZ, UP1 ;  /* 0x000000ff04167287 */ /* 0x000fe20008800000 */
[----:B------:R-:W-:Y:S01]  /*3650*/  UMOV UR7, 0x40004040 ;  /* 0x4000404000077882 */ /* 0x000fe20000000000 */
[----:B------:R-:W-:Y:S02]  /*3660*/  UMOV UR5, 0x40004040 ;  /* 0x4000404000057882 */ /* 0x000fe40000000000 */
[----:B------:R-:W-:Y:S01]  /*3670*/  @UP0 ULEA UR4, UR22, UR26, 0x3 ;  /* 0x0000001a16040291 */ /* 0x000fe2000f8e18ff */
[----:B------:R-:W-:Y:S01]  /*3680*/  LOP3.LUT R8, R8, UR6, RZ, 0x3c, !PT ;  /* 0x0000000608087c12 */ /* 0x000fe2000f8e3cff */
[----:B------:R-:W-:Y:S01]  /*3690*/  ULEA UR6, UR10, UR29, 0xb ;  /* 0x0000001d0a067291 */ /* 0x000fe2000f8e58ff */
[----:B------:R-:W-:Y:S02]  /*36a0*/  UMOV UR21, 0x40004040 ;  /* 0x4000404000157882 */ /* 0x000fe40000000000 */
[----:B-1----:R-:W-:Y:S01]  /*36b0*/  @P0 SHF.L.U32 R0, R8, 0x1f, RZ ;  /* 0x0000001f08000819 */ /* 0x002fe200000006ff */
[----:B------:R-:W-:Y:S02]  /*36c0*/  UIADD3 UR20, UPT, UPT, UR6, 0x2, URZ ;  /* 0x0000000206147890 */ /* 0x000fe4000fffe0ff */
[----:B------:R-:W-:Y:S01]  /*36d0*/  UIADD3 UR16, UPT, UPT, UR6, 0x4, URZ ;  /* 0x0000000406107890 */ /* 0x000fe2000fffe0ff */
[----:B------:R2:W3:Y:S01]  /*36e0*/  @P0 SYNCS.PHASECHK.TRANS64.TRYWAIT P2, [UR4], R0 ;  /* 0x00000000ff0005a7 */ /* 0x0004e20008041104 */
[----:B------:R-:W-:Y:S02]  /*36f0*/  ULEA UR4, UR10, UR28, 0xa ;  /* 0x0000001c0a047291 */ /* 0x000fe4000f8e50ff */
[----:B------:R-:W-:Y:S02]  /*3700*/  UIADD3 UR12, UPT, UPT, UR6, 0x6, URZ ;  /* 0x00000006060c7890 */ /* 0x000fe4000fffe0ff */
[----:B------:R-:W-:Y:S02]  /*3710*/  UIADD3 UR18, UPT, UPT, UR4, 0x2, URZ ;  /* 0x0000000204127890 */ /* 0x000fe4000fffe0ff */
[----:B------:R-:W-:Y:S02]  /*3720*/  UIADD3 UR14, UPT, UPT, UR4, 0x4, URZ ;  /* 0x00000004040e7890 */ /* 0x000fe4000fffe0ff */
[----:B------:R-:W-:Y:S01]  /*3730*/  UIADD3 UR8, UPT, UPT, UR4, 0x6, URZ ;  /* 0x0000000604087890 */ /* 0x000fe2000fffe0ff */
[----:B------:R2:W-:Y:S01]  /*3740*/  UTCHMMA gdesc[UR4], gdesc[UR6], tmem[UR11], tmem[UR38], idesc[UR39], UP2 ;  /* 0x00ff2606040075ea */ /* 0x0005e2000900000b */
[----:B------:R-:W-:Y:S01]  /*3750*/  UPLOP3.LUT UP2, UPT, UPT, UPT, UPT, 0x80, 0x8 ;  /* 0x000000000008789c */ /* 0x000fe20003f4f070 */
[----:B------:R-:W-:Y:S01]  /*3760*/  UMOV UR19, 0x40004040 ;  /* 0x4000404000137882 */ /* 0x000fe20000000000 */
[----:B------:R-:W-:Y:S01]  /*3770*/  UMOV UR17, 0x40004040 ;  /* 0x4000404000117882 */ /* 0x000fe20000000000 */
[----:B------:R2:W-:Y:S01]  /*3780*/  UTCHMMA gdesc[UR18], gdesc[UR20], tmem[UR11], tmem[UR36], idesc[UR37], UPT ;  /* 0x00ff2414120075ea */ /* 0x0005e2000b80000b */
[----:B------:R-:W-:Y:S01]  /*3790*/  UMOV UR15, 0x40004040 ;  /* 0x40004040000f7882 */ /* 0x000fe20000000000 */
[----:B------:R-:W-:Y:S01]  /*37a0*/  UMOV UR13, 0x40004040 ;  /* 0x40004040000d7882 */ /* 0x000fe20000000000 */
[----:B------:R-:W-:Y:S01]  /*37b0*/  UMOV UR9, 0x40004040 ;  /* 0x4000404000097882 */ /* 0x000fe20000000000 */
[----:B------:R2:W-:Y:S01]  /*37c0*/  UTCHMMA gdesc[UR14], gdesc[UR16], tmem[UR11], tmem[UR34], idesc[UR35], UPT ;  /* 0x00ff22100e0075ea */ /* 0x0005e2000b80000b */
[----:B------:R2:W-:Y:S01]  /*37d0*/  UTCHMMA gdesc[UR8], gdesc[UR12], tmem[UR11], tmem[UR32], idesc[UR33], UPT ;  /* 0x00ff200c080075ea */ /* 0x0005e2000b80000b */
[----:B------:R2:W-:Y:S01]  /*37e0*/  UTCBAR.MULTICAST [UR25], URZ, UR27 ;  /* 0x000000ff190073e9 */ /* 0x0005e2000800081b */
[----:B------:R-:W-:Y:S01]  /*37f0*/  UMOV UR10, UR22 ;  /* 0x00000016000a7c82 */ /* 0x000fe20008000000 */
[----:B------:R-:W-:Y:S05]  /*3800*/  BRA.U UP3, `(.L_x_64) ;  /* 0xfffffffd03507547 */ /* 0x000fea000b83ffff */
.L_x_61:
[----:B--2---:R-:W-:Y:S01]  /*3810*/  UIADD3 UR4, UPT, UPT, UR31, 0x1, URZ ;  /* 0x000000011f047890 */ /* 0x004fe2000fffe0ff */
[C---:B------:R-:W-:Y:S01]  /*3820*/  ISETP.NE.AND P0, PT, R10.reuse, 0x2, PT ;  /* 0x000000020a00780c */ /* 0x040fe20003f05270 */
[----:B------:R-:W-:Y:S02]  /*3830*/  UIADD3 UR5, UPT, UPT, UR30, 0xa0, URZ ;  /* 0x000000a01e057890 */ /* 0x000fe4000fffe0ff */
[----:B------:R-:W-:Y:S01]  /*3840*/  UISETP.NE.AND UP0, UPT, UR4, 0x2, UPT ;  /* 0x000000020400788c */ /* 0x000fe2000bf05270 */
[----:B-1----:R-:W-:Y:S02]  /*3850*/  SEL R0, RZ, 0x1, P0 ;  /* 0x00000001ff007807 */ /* 0x002fe40000000000 */
[----:B------:R-:W-:Y:S01]  /*3860*/  SEL R10, R10, RZ, P0 ;  /* 0x000000ff0a0a7207 */ /* 0x000fe20000000000 */
[----:B------:R-:W-:Y:S01]  /*3870*/  USEL UR6, URZ, 0x1, UP0 ;  /* 0x00000001ff067887 */ /* 0x000fe20008000000 */
[----:B------:R-:W-:Y:S01]  /*3880*/  LOP3.LUT R9, R9, R0, RZ, 0x3c, !PT ;  /* 0x0000000009097212 */ /* 0x000fe200078e3cff */
[----:B------:R-:W-:Y:S01]  /*3890*/  USEL UR31, UR4, URZ, UP0 ;  /* 0x000000ff041f7287 */ /* 0x000fe20008000000 */
[----:B------:R1:W-:Y:S03]  /*38a0*/  UTCBAR [UR5], URZ ;  /* 0x000000ff050073e9 */ /* 0x0003e600080000ff */
[----:B------:R-:W-:Y:S01]  /*38b0*/  LOP3.LUT R11, R11, UR6, RZ, 0x3c, !PT ;  /* 0x000000060b0b7c12 */ /* 0x000fe2000f8e3cff */
[----:B------:R-:W-:Y:S07]  /*38c0*/  @P1 BRA `(.L_x_65) ;  /* 0xfffffff800a01947 */ /* 0x000fee000383ffff */
[----:B------:R-:W2:Y:S01]  /*38d0*/  S2UR UR7, SR_CgaCtaId ;  /* 0x00000000000779c3 */ /* 0x000ea20000008800 */
[----:B------:R-:W-:Y:S01]  /*38e0*/  ELECT P0, URZ, PT ;  /* 0x0000000000ff782f */ /* 0x000fe20003800000 */
[----:B------:R-:W-:Y:S01]  /*38f0*/  IMAD.MOV.U32 R0, RZ, RZ, 0x1 ;  /* 0x00000001ff007424 */ /* 0x000fe200078e00ff */
[----:B------:R-:W-:Y:S01]  /*3900*/  UIADD3 UR26, UPT, UPT, UR26, 0xb0, URZ ;  /* 0x000000b01a1a7890 */ /* 0x000fe2000fffe0ff */
[----:B------:R-:W-:Y:S01]  /*3910*/  SHF.L.U32 R2, R11, 0x1f, RZ ;  /* 0x0000001f0b027819 */ /* 0x000fe200000006ff */
[----:B------:R-:W-:-:S03]  /*3920*/  UMOV UR4, 0x40 ;  /* 0x0000004000047882 */ /* 0x000fc60000000000 */
[----:B------:R-:W-:Y:S01]  /*3930*/  UVIRTCOUNT.DEALLOC.SMPOOL 0x80 ;  /* 0x000000800000784c */ /* 0x000fe20000000000 */
[----:B--2---:R-:W-:Y:S02]  /*3940*/  ULEA UR7, UR7, UR4, 0x18 ;  /* 0x0000000407077291 */ /* 0x004fe4000f8ec0ff */
[----:B------:R-:W-:-:S07]  /*3950*/  ULEA UR4, UR31, UR26, 0x3 ;  /* 0x0000001a1f047291 */ /* 0x000fce000f8e18ff */
[----:B------:R2:W-:Y:S02]  /*3960*/  @P0 STS.U8 [UR7+0x1c], R0 ;  /* 0x00001c00ff000988 */ /* 0x0005e40008000007 */
[----:B------:R-:W4:Y:S02]  /*3970*/  SYNCS.PHASECHK.TRANS64.TRYWAIT P0, [UR4], R2 ;  /* 0x00000002ff0075a7 */ /* 0x000f240008001104 */
[----:B--2-4-:R-:W-:Y:S05]  /*3980*/  @!P0 BRA `(.L_x_66) ;  /* 0x0000007c00b88947 */ /* 0x014fea0003800000 */
.L_x_153:
[----:B------:R-:W-:-:S04]  /*3990*/  UIADD3 UR4, UPT, UPT, UR31, 0x1, URZ ;  /* 0x000000011f047890 */ /* 0x000fc8000fffe0ff */
[----:B------:R-:W-:-:S04]  /*39a0*/  UISETP.NE.AND UP0, UPT, UR4, 0x2, UPT ;  /* 0x000000020400788c */ /* 0x000fc8000bf05270 */
[----:B-1----:R-:W-:Y:S02]  /*39b0*/  USEL UR5, URZ, 0x1, UP0 ;  /* 0x00000001ff057887 */ /* 0x002fe40008000000 */
[----:B------:R-:W-:-:S04]  /*39c0*/  USEL UR4, UR4, URZ, UP0 ;  /* 0x000000ff04047287 */ /* 0x000fc80008000000 */
[----:B------:R-:W-:Y:S01]  /*39d0*/  ULEA UR4, UR4, UR26, 0x3 ;  /* 0x0000001a04047291 */ /* 0x000fe2000f8e18ff */
[----:B--2---:R-:W-:-:S04]  /*39e0*/  LOP3.LUT R2, R11, UR5, RZ, 0x3c, !PT ;  /* 0x000000050b027c12 */ /* 0x004fc8000f8e3cff */
[----:B------:R-:W-:-:S04]  /*39f0*/  SHF.L.U32 R2, R2, 0x1f, RZ ;  /* 0x0000001f02027819 */ /* 0x000fc800000006ff */
[----:B------:R-:W1:Y:S02]  /*3a00*/  SYNCS.PHASECHK.TRANS64.TRYWAIT P0, [UR4], R2 ;  /* 0x00000002ff0075a7 */ /* 0x000e640008001104 */
[----:B-1----:R-:W-:Y:S05]  /*3a10*/  @!P0 BRA `(.L_x_67) ;  /* 0x0000007c00ac8947 */ /* 0x002fea0003800000 */
.L_x_155:
[----:B------:R-:W-:Y:S01]  /*3a20*/  NOP ;  /* 0x0000000000007918 */ /* 0x000fe20000000000 */
[----:B-1----:R-:W1:Y:S01]  /*3a30*/  LDS R0, [UR7+0x14] ;  /* 0x00001407ff007984 */ /* 0x002e620008000800 */
[----:B------:R-:W-:Y:S01]  /*3a40*/  ULOP3.LUT UR4, UR42, 0xffff, URZ, 0xc0, !UPT ;  /* 0x0000ffff2a047892 */ /* 0x000fe2000f8ec0ff */
[----:B------:R-:W-:Y:S01]  /*3a50*/  UMOV UR5, 0xffff ;  /* 0x0000ffff00057882 */ /* 0x000fe20000000000 */
[----:B------:R-:W-:Y:S02]  /*3a60*/  UMOV UR6, 0x1 ;  /* 0x0000000100067882 */ /* 0x000fe40000000000 */
[----:B------:R-:W-:-:S04]  /*3a70*/  USHF.R.U32.HI UR4, URZ, 0x5, UR4 ;  /* 0x00000005ff047899 */ /* 0x000fc80008011604 */
[----:B------:R-:W-:Y:S02]  /*3a80*/  USHF.L.U32 UR5, UR5, UR4, URZ ;  /* 0x0000000405057299 */ /* 0x000fe400080006ff */
[----:B------:R-:W-:-:S04]  /*3a90*/  USHF.L.U32 UR4, UR6, UR4, URZ ;  /* 0x0000000406047299 */ /* 0x000fc800080006ff */
[----:B-1----:R-:W-:-:S04]  /*3aa0*/  LOP3.LUT R0, R0, UR5, RZ, 0xc0, !PT ;  /* 0x0000000500007c12 */ /* 0x002fc8000f8ec0ff */
[----:B------:R-:W-:-:S13]  /*3ab0*/  ISETP.NE.AND P0, PT, R0, UR5, PT ;  /* 0x0000000500007c0c */ /* 0x000fda000bf05270 */
[----:B------:R-:W-:Y:S05]  /*3ac0*/  @P0 BRA `(.L_x_68) ;  /* 0x0000000000580947 */ /* 0x000fea0003800000 */
[----:B------:R-:W1:Y:S02]  /*3ad0*/  LDS R0, [UR7+0x18] ;  /* 0x00001807ff007984 */ /* 0x000e640008000800 */
[----:B-1----:R-:W-:-:S04]  /*3ae0*/  LOP3.LUT R0, R0, UR4, RZ, 0xc0, !PT ;  /* 0x0000000400007c12 */ /* 0x002fc8000f8ec0ff */
[----:B------:R-:W-:-:S13]  /*3af0*/  ISETP.NE.AND P0, PT, R0, UR4, PT ;  /* 0x0000000400007c0c */ /* 0x000fda000bf05270 */
[----:B------:R-:W-:Y:S05]  /*3b00*/  @P0 BRA `(.L_x_69) ;  /* 0x00000000003c0947 */ /* 0x000fea0003800000 */
[----:B------:R-:W1:Y:S01]  /*3b10*/  S2R R2, SR_LANEID ;  /* 0x0000000000027919 */ /* 0x000e620000000000 */
[----:B------:R-:W-:-:S06]  /*3b20*/  ULOP3.LUT UR5, URZ, UR5, URZ, 0x33, !UPT ;  /* 0x00000005ff057292 */ /* 0x000fcc000f8e33ff */
[----:B------:R-:W-:-:S04]  /*3b30*/  IMAD.U32 R0, RZ, RZ, UR5 ;  /* 0x00000005ff007e24 */ /* 0x000fc8000f8e00ff */
[----:B------:R2:W4:Y:S02]  /*3b40*/  REDUX UR8, R0 ;  /* 0x00000000000873c4 */ /* 0x0005240000000000 */
[----:B------:R1:W-:Y:S01]  /*3b50*/  UTCATOMSWS.AND URZ, UR5 ;  /* 0x0000000500ff79e3 */ /* 0x0003e20008000000 */
[----:B--2---:R-:W-:Y:S01]  /*3b60*/  LOP3.LUT R0, RZ, UR4, RZ, 0x33, !PT ;  /* 0x00000004ff007c12 */ /* 0x004fe2000f8e33ff */
[----:B------:R-:W-:Y:S02]  /*3b70*/  VOTEU.ANY UR4, UPT, PT ;  /* 0x0000000000047886 */ /* 0x000fe400038e0100 */
[----:B------:R-:W-:Y:S02]  /*3b80*/  UFLO.U32 UR4, UR4 ;  /* 0x00000004000472bd */ /* 0x000fe400080e0000 */
[----:B------:R-:W2:Y:S04]  /*3b90*/  REDUX UR6, R0 ;  /* 0x00000000000673c4 */ /* 0x000ea80000000000 */
[----:B-1----:R-:W-:-:S02]  /*3ba0*/  ISETP.EQ.U32.AND P0, PT, R2, UR4, PT ;  /* 0x0000000402007c0c */ /* 0x002fc4000bf02070 */
[----:B----4-:R-:W-:-:S11]  /*3bb0*/  MOV R2, UR8 ;  /* 0x0000000800027c02 */ /* 0x010fd60008000f00 */
[----:B------:R1:W-:Y:S01]  /*3bc0*/  @P0 ATOMS.AND RZ, [UR7+0x14], R2 ;  /* 0x00001402ffff098c */ /* 0x0003e2000a800007 */
[----:B--2---:R-:W-:-:S05]  /*3bd0*/  IMAD.U32 R0, RZ, RZ, UR6 ;  /* 0x00000006ff007e24 */ /* 0x004fca000f8e00ff */
[----:B------:R1:W-:Y:S01]  /*3be0*/  @P0 ATOMS.AND RZ, [UR7+0x18], R0 ;  /* 0x00001800ffff098c */ /* 0x0003e2000a800007 */
[----:B------:R-:W-:Y:S05]  /*3bf0*/  BRA `(.L_x_70) ;  /* 0x0000000000147947 */ /* 0x000fea0003800000 */
.L_x_69:
[----:B------:R-:W-:Y:S02]  /*3c00*/  MOV R2, 0x3c20 ;  /* 0x00003c2000027802 */ /* 0x000fe40000000f00 */
[----:B---3-5:R-:W-:Y:S05]  /*3c10*/  CALL.REL.NOINC `($__internal_0_$__cuda_sm10x_tcgen05_guardrail_trap_col_being_dealloced_not_returned_by_alloc) ;  /* 0x0000008000947944 */ /* 0x028fea0003c00000 */
[----:B------:R-:W-:Y:S05]  /*3c20*/  BRA `(.L_x_70) ;  /* 0x0000000000087947 */ /* 0x000fea0003800000 */
.L_x_68:
[----:B------:R-:W-:Y:S02]  /*3c30*/  MOV R2, 0x3c50 ;  /* 0x00003c5000027802 */ /* 0x000fe40000000f00 */
[----:B---3-5:R-:W-:Y:S05]  /*3c40*/  CALL.REL.NOINC `($__internal_2_$__cuda_sm10x_tcgen05_guardrail_trap_unallocated_columns_being_dealloced) ;  /* 0x0000008000a07944 */ /* 0x028fea0003c00000 */
.L_x_70:
[----:B------:R-:W-:Y:S01]  /*3c50*/  NOP ;  /* 0x0000000000007918 */ /* 0x000fe20000000000 */
[----:B------:R-:W-:Y:S05]  /*3c60*/  EXIT ;  /* 0x000000000000794d */ /* 0x000fea0003800000 */
.L_x_54:
[----:B------:R-:W-:-:S09]  /*3c70*/  UISETP.NE.OR UP0, UPT, UR17, 0x3, !UP3 ;  /* 0x000000031100788c */ /* 0x000fd2000df05670 */
[----:B------:R-:W-:Y:S05]  /*3c80*/  BRA.U UP0, `(.L_x_71) ;  /* 0x00000011005c7547 */ /* 0x000fea000b800000 */
[----:B------:R-:W1:Y:S01]  /*3c90*/  S2UR UR10, SR_CgaCtaId ;  /* 0x00000000000a79c3 */ /* 0x000e620000008800 */
[----:B------:R-:W2:Y:S01]  /*3ca0*/  LDCU UR31, c[0x0][0x370] ;  /* 0x00006e00ff1f77ac */ /* 0x000ea20008000800 */
[----:B------:R-:W-:Y:S02]  /*3cb0*/  HFMA2 R13, -RZ, RZ, 0, 0 ;  /* 0x00000000ff0d7431 */ /* 0x000fe400000001ff */
[----:B------:R-:W-:Y:S01]  /*3cc0*/  IMAD.MOV.U32 R15, RZ, RZ, 0x1 ;  /* 0x00000001ff0f7424 */ /* 0x000fe200078e00ff */
[----:B------:R-:W-:Y:S01]  /*3cd0*/  MOV R7, 0x4000 ;  /* 0x0000400000077802 */ /* 0x000fe20000000f00 */
[----:B------:R-:W2:Y:S01]  /*3ce0*/  LDCU.128 UR44, c[0x0][0xb10] ;  /* 0x00016200ff2c77ac */ /* 0x000ea20008000c00 */
[----:B------:R-:W-:Y:S01]  /*3cf0*/  IMAD.MOV.U32 R14, RZ, RZ, RZ ;  /* 0x000000ffff0e7224 */ /* 0x000fe200078e00ff */
[----:B------:R-:W3:Y:S01]  /*3d00*/  LDC.64 R16, c[0x0][0x348] ;  /* 0x0000d200ff107b82 */ /* 0x000ee20000000a00 */
[----:B------:R-:W4:Y:S01]  /*3d10*/  LDCU UR30, c[0x0][0x374] ;  /* 0x00006e80ff1e77ac */ /* 0x000f220008000800 */
[----:B------:R-:W1:Y:S06]  /*3d20*/  LDCU UR15, c[0x0][0xb0c] ;  /* 0x00016180ff0f77ac */ /* 0x000e6c0008000800 */
[----:B------:R-:W3:Y:S01]  /*3d30*/  LDC.64 R2, c[0x0][0x888] ;  /* 0x00022200ff027b82 */ /* 0x000ee20000000a00 */
[----:B------:R-:W3:Y:S01]  /*3d40*/  LDCU UR49, c[0x0][0xb20] ;  /* 0x00016400ff3177ac */ /* 0x000ee20008000800 */
[----:B------:R-:W3:Y:S06]  /*3d50*/  LDCU UR4, c[0x0][0xb30] ;  /* 0x00016600ff0477ac */ /* 0x000eec0008000800 */
[----:B------:R-:W3:Y:S01]  /*3d60*/  LDC.64 R4, c[0x0][0x890] ;  /* 0x00022400ff047b82 */ /* 0x000ee20000000a00 */
[----:B------:R-:W-:Y:S01]  /*3d70*/  UMOV UR21, 0x400 ;  /* 0x0000040000157882 */ /* 0x000fe20000000000 */
[----:B--2---:R-:W-:-:S02]  /*3d80*/  UIMAD.WIDE.U32 UR6, UR31, UR44, URZ ;  /* 0x0000002c1f0672a5 */ /* 0x004fc4000f8e00ff */
[----:B----4-:R-:W-:Y:S02]  /*3d90*/  UIMAD.WIDE.U32 UR8, UR30, UR47, URZ ;  /* 0x0000002f1e0872a5 */ /* 0x010fe4000f8e00ff */
[----:B-1----:R-:W-:Y:S02]  /*3da0*/  ULEA UR21, UR10, UR21, 0x18 ;  /* 0x000000150a157291 */ /* 0x002fe4000f8ec0ff */
[----:B------:R-:W-:Y:S02]  /*3db0*/  UPLOP3.LUT UP3, UPT, UPT, UPT, UPT, 0x40, 0x4 ;  /* 0x000000000004789c */ /* 0x000fe40003f6e870 */
[----:B------:R-:W-:Y:S02]  /*3dc0*/  UIADD3 UR37, UPT, UPT, UR21, 0x48, URZ ;  /* 0x0000004815257890 */ /* 0x000fe4000fffe0ff */
[----:B------:R-:W-:Y:S02]  /*3dd0*/  UIADD3 UR33, UPT, UPT, UR21, 0x30, URZ ;  /* 0x0000003015217890 */ /* 0x000fe4000fffe0ff */
[----:B------:R-:W-:-:S02]  /*3de0*/  UIADD3 UR25, UPT, UPT, UR21, 0x38, URZ ;  /* 0x0000003815197890 */ /* 0x000fc4000fffe0ff */
[----:B------:R-:W-:Y:S01]  /*3df0*/  UIADD3 UR17, UPT, UPT, UR21, 0x40, URZ ;  /* 0x0000004015117890 */ /* 0x000fe2000fffe0ff */
[----:B------:R-:W-:Y:S01]  /*3e00*/  UMOV UR6, UR7 ;  /* 0x0000000700067c82 */ /* 0x000fe20008000000 */
[----:B------:R-:W-:Y:S01]  /*3e10*/  UMOV UR41, UR9 ;  /* 0x0000000900297c82 */ /* 0x000fe20008000000 */
[----:B------:R-:W-:Y:S02]  /*3e20*/  UISETP.GE.AND UP0, UPT, UR42, 0x1, UPT ;  /* 0x000000012a00788c */ /* 0x000fe4000bf06270 */
[----:B------:R-:W-:Y:S01]  /*3e30*/  UISETP.NE.AND UP4, UPT, UR42, 0x1, UPT ;  /* 0x000000012a00788c */ /* 0x000fe2000bf85270 */
[----:B------:R-:W1:Y:S01]  /*3e40*/  LDCU.64 UR22, c[0x0][0xb28] ;  /* 0x00016500ff1677ac */ /* 0x000e620008000a00 */
[----:B------:R-:W-:Y:S02]  /*3e50*/  UISETP.NE.AND UP6, UPT, UR15, 0x1, UPT ;  /* 0x000000010f00788c */ /* 0x000fe4000bfc5270 */
[----:B------:R-:W-:Y:S02]  /*3e60*/  UISETP.NE.AND UP5, UPT, UR46, 0x1, UPT ;  /* 0x000000012e00788c */ /* 0x000fe4000bfa5270 */
[----:B------:R-:W-:-:S02]  /*3e70*/  UPRMT UR37, UR10, 0x654, UR37 ;  /* 0x000006540a257896 */ /* 0x000fc40008000025 */
[----:B------:R-:W-:Y:S02]  /*3e80*/  USHF.R.U32.HI UR43, URZ, UR45, UR6 ;  /* 0x0000002dff2b7299 */ /* 0x000fe40008011606 */
[----:B------:R-:W-:Y:S02]  /*3e90*/  UPRMT UR40, UR10, 0x654, UR33 ;  /* 0x000006540a287896 */ /* 0x000fe40008000021 */
[----:B------:R-:W-:Y:S02]  /*3ea0*/  UPRMT UR39, UR10, 0x654, UR25 ;  /* 0x000006540a277896 */ /* 0x000fe40008000019 */
[----:B------:R-:W-:Y:S02]  /*3eb0*/  UPRMT UR38, UR10, 0x654, UR17 ;  /* 0x000006540a267896 */ /* 0x000fe40008000011 */
[----:B---3--:R-:W-:Y:S02]  /*3ec0*/  USHF.R.U32.HI UR41, URZ, UR49, UR41 ;  /* 0x00000031ff297299 */ /* 0x008fe40008011629 */
[----:B------:R-:W-:-:S11]  /*3ed0*/  UISETP.NE.AND UP2, UPT, UR4, 0x1, UPT ;  /* 0x000000010400788c */ /* 0x000fd6000bf45270 */
.L_x_82:
[C---:B------:R-:W-:Y:S02]  /*3ee0*/  LEA R12, R14.reuse, UR21, 0x3 ;  /* 0x000000150e0c7c11 */ /* 0x040fe4000f8e18ff */
[----:B------:R-:W-:Y:S02]  /*3ef0*/  SHF.L.U32 R0, R13, 0x1f, RZ ;  /* 0x0000001f0d007819 */ /* 0x000fe400000006ff */
[----:B------:R-:W-:Y:S02]  /*3f00*/  LEA R8, R14, UR21, 0x4 ;  /* 0x000000150e087c11 */ /* 0x000fe4000f8e20ff */
[----:B--2---:R-:W2:Y:S02]  /*3f10*/  SYNCS.PHASECHK.TRANS64.TRYWAIT P0, [R12+URZ+0x80], R0 ;  /* 0x000080000c0075a7 */ /* 0x004ea400080011ff */
[----:B--2---:R-:W-:Y:S05]  /*3f20*/  @!P0 BRA `(.L_x_72) ;  /* 0x0000007800808947 */ /* 0x004fea0003800000 */
.L_x_156:
[----:B------:R-:W3:Y:S01]  /*3f30*/  LDS.128 R8, [R8+0xf0] ;  /* 0x0000f00008087984 */ /* 0x000ee20000000c00 */
[----:B------:R-:W-:Y:S01]  /*3f40*/  UISETP.GE.AND UP0, UPT, UR42, 0x1, UPT ;  /* 0x000000012a00788c */ /* 0x000fe2000bf06270 */
[----:B------:R-:W-:Y:S01]  /*3f50*/  @!PT LDS RZ, [RZ] ;  /* 0x00000000fffff984 */ /* 0x000fe20000000800 */
[----:B------:R-:W-:Y:S01]  /*3f60*/  @!PT LDS RZ, [RZ] ;  /* 0x00000000fffff984 */ /* 0x000fe20000000800 */
[----:B------:R-:W-:Y:S01]  /*3f70*/  @!PT LDS RZ, [RZ] ;  /* 0x00000000fffff984 */ /* 0x000fe20000000800 */
[----:B------:R-:W-:Y:S01]  /*3f80*/  @!PT LDS RZ, [RZ] ;  /* 0x00000000fffff984 */ /* 0x000fe20000000800 */
[----:B------:R4:W-:Y:S06]  /*3f90*/  MEMBAR.ALL.CTA ;  /* 0x0000000000007992 */ /* 0x0009ec0000008000 */
[----:B----4-:R-:W4:Y:S01]  /*3fa0*/  FENCE.VIEW.ASYNC.S ;  /* 0x00000000000073c6 */ /* 0x010f220000000000 */
[----:B---3--:R-:W-:Y:S11]  /*3fb0*/  LOP3.LUT P0, RZ, R10, 0x1, RZ, 0xc0, !PT ;  /* 0x000000010aff7812 */ /* 0x008ff6000780c0ff */
[----:B------:R-:W-:Y:S02]  /*3fc0*/  @!UPT UIADD3 URZ, UPT, UPT, URZ, URZ, URZ ;  /* 0x000000fffffff290 */ /* 0x000fe4000fffe0ff */
[----:B----4-:R-:W-:Y:S01]  /*3fd0*/  VOTEU.ANY UP1, P0 ;  /* 0x0000000000ff7886 */ /* 0x010fe20000020100 */
[----:B------:R-:W-:Y:S11]  /*3fe0*/  PLOP3.LUT P0, PT, PT, PT, UP1, 0x80, 0x8 ;  /* 0x000000000008781c */ /* 0x000ff60003f0f018 */
[----:B------:R-:W-:Y:S02]  /*3ff0*/  @!UPT UIADD3 URZ, UPT, UPT, URZ, URZ, URZ ;  /* 0x000000fffffff290 */ /* 0x000fe4000fffe0ff */
[----:B--2---:R-:W-:Y:S02]  /*4000*/  @P0 SHF.R.U32.HI R0, RZ, 0x10, R9 ;  /* 0x00000010ff000819 */ /* 0x004fe40000011609 */
[----:B------:R-:W-:Y:S02]  /*4010*/  @P0 MOV R6, R8 ;  /* 0x0000000800060202 */ /* 0x000fe40000000f00 */
[----:B------:R-:W-:Y:S01]  /*4020*/  @P0 R2UR UR4, R0 ;  /* 0x00000000000402ca */ /* 0x000fe200000e0000 */
[----:B------:R-:W-:Y:S01]  /*4030*/  VIADD R0, R12, 0x90 ;  /* 0x000000900c007836 */ /* 0x000fe20000000000 */
[----:B------:R-:W-:Y:S02]  /*4040*/  @P0 LOP3.LUT R8, R9, 0xffff, RZ, 0xc0, !PT ;  /* 0x0000ffff09080812 */ /* 0x000fe400078ec0ff */
[----:B------:R-:W-:Y:S02]  /*4050*/  @P0 R2UR UR6, R6 ;  /* 0x00000000060602ca */ /* 0x000fe400000e0000 */
[----:B------:R-:W-:Y:S02]  /*4060*/  PRMT R0, RZ, 0x654, R0 ;  /* 0x00000654ff007816 */ /* 0x000fe40000000000 */
[----:B------:R-:W-:Y:S02]  /*4070*/  @P0 R2UR UR5, R8 ;  /* 0x00000000080502ca */ /* 0x000fe400000e0000 */
[----:B------:R2:W-:Y:S03]  /*4080*/  SYNCS.ARRIVE.TRANS64.RED.A1T0 RZ, [R0+URZ], RZ ;  /* 0x000000ff00ff79a7 */ /* 0x0005e600081004ff */
[----:B------:R-:W-:Y:S04]  /*4090*/  @UP1 UMOV UR29, UR4 ;  /* 0x00000004001d1c82 */ /* 0x000fe80008000000 */
[----:B------:R-:W-:Y:S04]  /*40a0*/  @UP1 UMOV UR14, UR6 ;  /* 0x00000006000e1c82 */ /* 0x000fe80008000000 */
[----:B------:R-:W-:Y:S01]  /*40b0*/  @UP1 UMOV UR13, UR5 ;  /* 0x00000005000d1c82 */ /* 0x000fe20008000000 */
[----:B------:R-:W-:Y:S05]  /*40c0*/  BRA.U !UP0, `(.L_x_73) ;  /* 0x0000000108a47547 */ /* 0x000fea000b800000 */
[----:B------:R-:W-:Y:S02]  /*40d0*/  UIMAD.WIDE.U32 UR18, UR13, UR47, URZ ;  /* 0x0000002f0d1272a5 */ /* 0x000fe4000f8e00ff */
[----:B------:R-:W-:Y:S02]  /*40e0*/  UIMAD.WIDE.U32 UR26, UR14, UR44, URZ ;  /* 0x0000002c0e1a72a5 */ /* 0x000fe4000f8e00ff */
[----:B------:R-:W-:Y:S02]  /*40f0*/  USEL UR4, UR30, UR41, !UP5 ;  /* 0x000000291e047287 */ /* 0x000fe4000e800000 */
[----:B------:R-:W-:Y:S02]  /*4100*/  USEL UR7, UR31, UR43, !UP6 ;  /* 0x0000002b1f077287 */ /* 0x000fe4000f000000 */
[----:B-1----:R-:W-:Y:S02]  /*4110*/  UIMAD.WIDE.U32 UR8, UR4, UR22, URZ ;  /* 0x00000016040872a5 */ /* 0x002fe4000f8e00ff */
[----:B------:R-:W-:Y:S01]  /*4120*/  UIMAD.WIDE.U32 UR10, UR7, UR22, URZ ;  /* 0x00000016070a72a5 */ /* 0x000fe2000f8e00ff */
[----:B------:R-:W-:Y:S02]  /*4130*/  UMOV UR5, UR19 ;  /* 0x0000001300057c82 */ /* 0x000fe40008000000 */
[----:B------:R-:W-:Y:S03]  /*4140*/  USHF.R.U32.HI UR6, URZ, UR49, UR5 ;  /* 0x00000031ff067299 */ /* 0x000fe60008011605 */
[----:B------:R-:W-:Y:S01]  /*4150*/  UMOV UR5, UR27 ;  /* 0x0000001b00057c82 */ /* 0x000fe20008000000 */
[----:B------:R-:W-:Y:S02]  /*4160*/  USEL UR6, UR13, UR6, !UP5 ;  /* 0x000000060d067287 */ /* 0x000fe4000e800000 */
[----:B------:R-:W-:Y:S03]  /*4170*/  USHF.R.U32.HI UR12, URZ, UR45, UR5 ;  /* 0x0000002dff0c7299 */ /* 0x000fe60008011605 */
[----:B------:R-:W-:Y:S02]  /*4180*/  UMOV UR5, UR9 ;  /* 0x0000000900057c82 */ /* 0x000fe40008000000 */
[----:B------:R-:W-:Y:S03]  /*4190*/  @UP4 USHF.R.U32.HI UR4, URZ, UR23, UR5 ;  /* 0x00000017ff044299 */ /* 0x000fe60008011605 */
[----:B------:R-:W-:Y:S01]  /*41a0*/  UMOV UR5, UR11 ;  /* 0x0000000b00057c82 */ /* 0x000fe20008000000 */
[----:B------:R-:W-:Y:S02]  /*41b0*/  UIMAD UR4, UR42, UR4, URZ ;  /* 0x000000042a0472a4 */ /* 0x000fe4000f8e02ff */
[----:B------:R-:W-:Y:S02]  /*41c0*/  @UP4 USHF.R.U32.HI UR7, URZ, UR23, UR5 ;  /* 0x00000017ff074299 */ /* 0x000fe40008011605 */
[----:B------:R-:W-:Y:S02]  /*41d0*/  UIMAD.WIDE.U32 UR10, UR6, UR22, URZ ;  /* 0x00000016060a72a5 */ /* 0x000fe4000f8e00ff */
[----:B------:R-:W-:Y:S02]  /*41e0*/  USEL UR5, UR14, UR12, !UP6 ;  /* 0x0000000c0e057287 */ /* 0x000fe4000f000000 */
[----:B------:R-:W-:Y:S02]  /*41f0*/  UIMAD UR8, UR42, UR7, URZ ;  /* 0x000000072a0872a4 */ /* 0x000fe4000f8e02ff */
[----:B------:R-:W-:Y:S03]  /*4200*/  UISETP.GE.AND UP0, UPT, UR6, UR4, UPT ;  /* 0x000000040600728c */ /* 0x000fe6000bf06270 */
[----:B------:R-:W-:Y:S01]  /*4210*/  UMOV UR4, UR11 ;  /* 0x0000000b00047c82 */ /* 0x000fe20008000000 */
[----:B------:R-:W-:Y:S02]  /*4220*/  UISETP.GE.OR UP0, UPT, UR5, UR8, UP0 ;  /* 0x000000080500728c */ /* 0x000fe40008706670 */
[----:B------:R-:W-:Y:S02]  /*4230*/  USHF.R.U32.HI UR4, URZ, UR23, UR4 ;  /* 0x00000017ff047299 */ /* 0x000fe40008011604 */
[----:B------:R-:W-:Y:S02]  /*4240*/  UIMAD.WIDE.U32 UR8, UR5, UR22, URZ ;  /* 0x00000016050872a5 */ /* 0x000fe4000f8e00ff */
[----:B------:R-:W-:Y:S04]  /*4250*/  USEL UR10, UR6, UR4, !UP4 ;  /* 0x00000004060a7287 */ /* 0x000fe8000e000000 */
[----:B------:R-:W-:Y:S01]  /*4260*/  UIADD3 UR11, UPT, UPT, -UR10, URZ, URZ ;  /* 0x000000ff0a0b7290 */ /* 0x000fe2000fffe1ff */
[----:B------:R-:W-:Y:S02]  /*4270*/  @!UP0 UMOV UR4, UR9 ;  /* 0x0000000900048c82 */ /* 0x000fe40008000000 */
[----:B------:R-:W-:Y:S02]  /*4280*/  @!UP0 USHF.R.U32.HI UR4, URZ, UR23, UR4 ;  /* 0x00000017ff048299 */ /* 0x000fe40008011604 */
[----:B------:R-:W-:Y:S02]  /*4290*/  UIMAD UR8, UR42, UR11, UR6 ;  /* 0x0000000b2a0872a4 */ /* 0x000fe4000f8e0206 */
[----:B------:R-:W-:Y:S04]  /*42a0*/  @!UP0 USEL UR4, UR5, UR4, !UP4 ;  /* 0x0000000405048287 */ /* 0x000fe8000e000000 */
[----:B------:R-:W-:Y:S02]  /*42b0*/  @!UP0 UIMAD UR8, UR7, UR8, UR4 ;  /* 0x00000008070882a4 */ /* 0x000fe4000f8e0204 */
[----:B------:R-:W-:Y:S02]  /*42c0*/  @!UP0 UIADD3 UR9, UPT, UPT, UR10, -UR4, URZ ;  /* 0x800000040a098290 */ /* 0x000fe4000fffe0ff */
[----:B------:R-:W-:Y:S02]  /*42d0*/  UIADD3 UR4, UPT, UPT, -UR5, URZ, URZ ;  /* 0x000000ff05047290 */ /* 0x000fe4000fffe1ff */
[----:B------:R-:W-:Y:S02]  /*42e0*/  UIADD3 UR7, UPT, UPT, -UR6, URZ, URZ ;  /* 0x000000ff06077290 */ /* 0x000fe4000fffe1ff */
[----:B------:R-:W-:Y:S02]  /*42f0*/  @!UP0 UIMAD UR6, UR9, UR42, UR5 ;  /* 0x0000002a090682a4 */ /* 0x000fe4000f8e0205 */
[----:B------:R-:W-:Y:S02]  /*4300*/  UIMAD UR14, UR15, UR4, UR14 ;  /* 0x000000040f0e72a4 */ /* 0x000fe4000f8e020e */
[----:B------:R-:W-:Y:S01]  /*4310*/  UIMAD UR13, UR46, UR7, UR13 ;  /* 0x000000072e0d72a4 */ /* 0x000fe2000f8e020d */
[----:B------:R-:W-:Y:S02]  /*4320*/  @!UP0 UMOV UR5, UR8 ;  /* 0x0000000800058c82 */ /* 0x000fe40008000000 */
[----:B------:R-:W-:Y:S02]  /*4330*/  UIMAD UR14, UR5, UR15, UR14 ;  /* 0x0000000f050e72a4 */ /* 0x000fe4000f8e020e */
[----:B------:R-:W-:Y:S11]  /*4340*/  UIMAD UR13, UR6, UR46, UR13 ;  /* 0x0000002e060d72a4 */ /* 0x000ff6000f8e020d */
[----:B------:R-:W-:Y:S01]  /*4350*/  @!UPT UIADD3 URZ, UPT, UPT, URZ, URZ, URZ ;  /* 0x000000fffffff290 */ /* 0x000fe2000fffe0ff */
.L_x_73:
[----:B------:R-:W3:Y:S01]  /*4360*/  @!UP2 LDCU.128 UR8, c[0x0][0xb10] ;  /* 0x00016200ff08a7ac */ /* 0x000ee20008000c00 */
[C---:B------:R-:W-:Y:S02]  /*4370*/  ISETP.NE.U32.AND P1, PT, R4.reuse, RZ, PT ;  /* 0x000000ff0400720c */ /* 0x040fe40003f25070 */
[----:B------:R-:W-:Y:S02]  /*4380*/  ISETP.NE.U32.AND P0, PT, R4, RZ, PT ;  /* 0x000000ff0400720c */ /* 0x000fe40003f05070 */
[C---:B------:R-:W-:Y:S02]  /*4390*/  ISETP.NE.AND.EX P1, PT, R5.reuse, RZ, PT, P1 ;  /* 0x000000ff0500720c */ /* 0x040fe40003f25310 */
[----:B------:R-:W-:Y:S01]  /*43a0*/  ISETP.NE.AND.EX P0, PT, R5, RZ, PT, P0 ;  /* 0x000000ff0500720c */ /* 0x000fe20003f05300 */
[----:B------:R-:W4:Y:S01]  /*43b0*/  @!UP2 LDCU UR5, c[0x0][0xb0c] ;  /* 0x00016180ff05a7ac */ /* 0x000f220008000800 */
[----:B------:R-:W-:Y:S01]  /*43c0*/  SHF.L.U32 R9, R15, 0x1f, RZ ;  /* 0x0000001f0f097819 */ /* 0x000fe200000006ff */
[----:B------:R-:W-:Y:S02]  /*43d0*/  USHF.L.U32 UR35, UR16, 0x7, URZ ;  /* 0x0000000710237899 */ /* 0x000fe400080006ff */
[----:B------:R-:W-:Y:S02]  /*43e0*/  USHF.L.U32 UR34, UR20, 0x8, URZ ;  /* 0x0000000814227899 */ /* 0x000fe400080006ff */
[----:B---3--:R-:W-:Y:S07]  /*43f0*/  UIMAD.WIDE.U32 UR6, UR14, UR8, URZ ;  /* 0x000000080e0672a5 */ /* 0x008fee000f8e00ff */
[----:B------:R-:W-:Y:S01]  /*4400*/  @!UP2 UMOV UR4, UR7 ;  /* 0x000000070004ac82 */ /* 0x000fe20008000000 */
[----:B----4-:R-:W-:Y:S02]  /*4410*/  @!UP2 UISETP.NE.AND UP0, UPT, UR5, 0x1, UPT ;  /* 0x000000010500a88c */ /* 0x010fe4000bf05270 */
[----:B------:R-:W-:Y:S02]  /*4420*/  @!UP2 USHF.R.U32.HI UR4, URZ, UR9, UR4 ;  /* 0x00000009ff04a299 */ /* 0x000fe40008011604 */
[----:B------:R-:W-:Y:S02]  /*4430*/  UIMAD.WIDE.U32 UR6, UR13, UR11, URZ ;  /* 0x0000000b0d0672a5 */ /* 0x000fe4000f8e00ff */
[----:B------:R-:W-:Y:S02]  /*4440*/  @!UP2 USEL UR8, UR14, UR4, !UP0 ;  /* 0x000000040e08a287 */ /* 0x000fe4000c000000 */
[----:B------:R-:W-:Y:S03]  /*4450*/  @!UP2 UISETP.NE.AND UP0, UPT, UR10, 0x1, UPT ;  /* 0x000000010a00a88c */ /* 0x000fe6000bf05270 */
[----:B------:R-:W-:Y:S02]  /*4460*/  @!UP2 UMOV UR6, UR7 ;  /* 0x000000070006ac82 */ /* 0x000fe40008000000 */
[----:B------:R-:W3:Y:S02]  /*4470*/  @!UP2 LDCU UR4, c[0x0][0xb20] ;  /* 0x00016400ff04a7ac */ /* 0x000ee40008000800 */
[----:B---3--:R-:W-:Y:S04]  /*4480*/  @!UP2 USHF.R.U32.HI UR6, URZ, UR4, UR6 ;  /* 0x00000004ff06a299 */ /* 0x008fe80008011606 */
[----:B------:R-:W-:Y:S04]  /*4490*/  @!UP2 USEL UR6, UR13, UR6, !UP0 ;  /* 0x000000060d06a287 */ /* 0x000fe8000c000000 */
[----:B------:R-:W-:Y:S02]  /*44a0*/  @!UP2 UIADD3 UR4, UPT, UPT, -UR8, UR6, URZ ;  /* 0x000000060804a290 */ /* 0x000fe4000fffe1ff */
[----:B------:R-:W-:Y:S02]  /*44b0*/  @!UP2 UIADD3 UR6, UPT, UPT, UR8, -UR6, URZ ;  /* 0x800000060806a290 */ /* 0x000fe4000fffe0ff */
[----:B------:R-:W-:Y:S02]  /*44c0*/  @!UP2 UIMAD UR14, UR4, UR5, UR14 ;  /* 0x00000005040ea2a4 */ /* 0x000fe4000f8e020e */
[----:B------:R-:W-:Y:S01]  /*44d0*/  @!UP2 UIMAD UR13, UR6, UR10, UR13 ;  /* 0x0000000a060da2a4 */ /* 0x000fe2000f8e020d */
[----:B------:R-:W-:Y:S11]  /*44e0*/  BRA.U UP3, `(.L_x_74) ;  /* 0x0000000103107547 */ /* 0x000ff6000b800000 */
[----:B------:R-:W-:Y:S04]  /*44f0*/  MOV R6, UR48 ;  /* 0x0000003000067c02 */ /* 0x000fe80008000f00 */
[----:B------:R-:W-:Y:S04]  /*4500*/  SHF.L.U32 R6, R6, 0x1f, RZ ;  /* 0x0000001f06067819 */ /* 0x000fe800000006ff */
[----:B------:R-:W3:Y:S02]  /*4510*/  SYNCS.PHASECHK.TRANS64.TRYWAIT P2, [UR21+0x78], R6 ;  /* 0x00007806ff0075a7 */ /* 0x000ee40008041115 */
[----:B---3--:R-:W-:Y:S05]  /*4520*/  @!P2 BRA `(.L_x_75) ;  /* 0x000000740014a947 */ /* 0x008fea0003800000 */
.L_x_74:
[----:B------:R-:W-:Y:S05]  /*4530*/  @!P1 BRA `(.L_x_76) ;  /* 0x0000000000309947 */ /* 0x000fea0003800000 */
[----:B------:R-:W-:Y:S01]  /*4540*/  ISETP.NE.U32.AND P1, PT, R2, RZ, PT ;  /* 0x000000ff0200720c */ /* 0x000fe20003f25070 */
[----:B------:R-:W3:Y:S01]  /*4550*/  LDCU.64 UR4, c[0x0][0x358] ;  /* 0x00006b00ff0477ac */ /* 0x000ee20008000a00 */
[----:B------:R-:W-:Y:S02]  /*4560*/  IMAD.MOV.U32 R142, RZ, RZ, 0x1 ;  /* 0x00000001ff8e7424 */ /* 0x000fe400078e00ff */
[----:B------:R-:W-:Y:S11]  /*4570*/  ISETP.NE.AND.EX P1, PT, R3, RZ, PT, P1 ;  /* 0x000000ff0300720c */ /* 0x000ff60003f25310 */
[----:B------:R-:W-:Y:S02]  /*4580*/  @!UPT UIADD3 URZ, UPT, UPT, URZ, URZ, URZ ;  /* 0x000000fffffff290 */ /* 0x000fe4000fffe0ff */
[----:B------:R-:W4:Y:S01]  /*4590*/  @P1 LDC.64 R10, c[0x0][0x888] ;  /* 0x00022200ff0a1b82 */ /* 0x000f220000000a00 */
[----:B--2---:R-:W-:Y:S04]  /*45a0*/  @P1 IMAD R0, R4, UR36, RZ ;  /* 0x0000002404001c24 */ /* 0x004fe8000f8e02ff */
[----:B----4-:R-:W-:Y:S04]  /*45b0*/  @P1 IMAD.WIDE R10, R0, 0x4, R10 ;  /* 0x00000004000a1825 */ /* 0x010fe800078e020a */
[----:B------:R-:W-:Y:S01]  /*45c0*/  HFMA2 R0, -RZ, RZ, 0, 5.9604644775390625e-08 ;  /* 0x00000001ff007431 */ /* 0x000fe200000001ff */
[----:B---3-5:R3:W5:Y:S04]  /*45d0*/  @P1 LDG.E R73, desc[UR4][R10.64] ;  /* 0x000000040a491981 */ /* 0x028768000c1e1900 */
[----:B------:R-:W-:Y:S01]  /*45e0*/  @!P1 PRMT R142, R0, 0x7610, R142 ;  /* 0x00007610008e9816 */ /* 0x000fe2000000008e */
[----:B---3--:R-:W4:Y:S06]  /*45f0*/  @!P1 LDC R73, c[0x0][0x880] ;  /* 0x00022000ff499b82 */ /* 0x008f2c0000000800 */
.L_x_76:
[----:B----45:R-:W-:Y:S01]  /*4600*/  @!P0 FSETP.EQ.AND P1, PT, R73, RZ, PT ;  /* 0x000000ff4900820b */ /* 0x030fe20003f22000 */
[----:B------:R-:W-:Y:S01]  /*4610*/  @!UPT UIADD3 URZ, UPT, UPT, URZ, URZ, URZ ;  /* 0x000000fffffff290 */ /* 0x000fe2000fffe0ff */
[----:B------:R-:W-:Y:S11]  /*4620*/  @!P0 BRA `(.L_x_77) ;  /* 0x0000000000188947 */ /* 0x000ff60003800000 */
[----:B------:R-:W-:Y:S02]  /*4630*/  LOP3.LUT P0, RZ, R142, 0xff, RZ, 0xc0, !PT ;  /* 0x000000ff8eff7812 */ /* 0x000fe4000780c0ff */
[----:B------:R-:W-:Y:S04]  /*4640*/  ISETP.NE.U32.AND P1, PT, R2, RZ, PT ;  /* 0x000000ff0200720c */ /* 0x000fe80003f25070 */
[----:B------:R-:W-:Y:S04]  /*4650*/  ISETP.NE.AND.EX P1, PT, R3, RZ, PT, P1 ;  /* 0x000000ff0300720c */ /* 0x000fe80003f25310 */
[----:B------:R-:W-:Y:S03]  /*4660*/  PLOP3.LUT P1, PT, P1, PT, PT, 0x8, 0x80 ;  /* 0x000000000080781c */ /* 0x000fe60000f2e170 */
[----:B------:R-:W-:Y:S11]  /*4670*/  @P0 FSETP.EQ.AND P1, PT, R73, RZ, PT ;  /* 0x000000ff4900020b */ /* 0x000ff60003f22000 */
[----:B------:R-:W-:Y:S02]  /*4680*/  @!UPT UIADD3 URZ, UPT, UPT, URZ, URZ, URZ ;  /* 0x000000fffffff290 */ /* 0x000fe4000fffe0ff */
.L_x_77:
[----:B------:R-:W3:Y:S01]  /*4690*/  SYNCS.PHASECHK.TRANS64.TRYWAIT P2, [UR21+0x50], R9 ;  /* 0x00005009ff0075a7 */ /* 0x000ee20008041115 */
[----:B------:R-:W-:Y:S04]  /*46a0*/  ELECT P0, URZ, PT ;  /* 0x0000000000ff782f */ /* 0x000fe80003800000 */
[----:B------:R-:W-:Y:S11]  /*46b0*/  PLOP3.LUT P1, PT, P1, P0, PT, 0xf2, 0x2f ;  /* 0x00000000002f781c */ /* 0x000ff60000f21e72 */
[----:B------:R-:W-:Y:S02]  /*46c0*/  @!UPT UIADD3 URZ, UPT, UPT, URZ, URZ, URZ ;  /* 0x000000fffffff290 */ /* 0x000fe4000fffe0ff */
[----:B------:R-:W-:Y:S05]  /*46d0*/  @!P1 IADD3 R8, P0, PT, R16, 0x580, RZ ;  /* 0x0000058010089810 */ /* 0x000fea0007f1e0ff */
[----:B--2---:R-:W-:Y:S01]  /*46e0*/  @!P1 IMAD.X R6, RZ, RZ, R17, P0 ;  /* 0x000000ffff069224 */ /* 0x004fe200000e0611 */
[----:B---3--:R-:W-:Y:S07]  /*46f0*/  @!P2 BRA `(.L_x_78) ;  /* 0x0000007000b8a947 */ /* 0x008fee0003800000 */
.L_x_159:
[----:B------:R-:W-:Y:S01]  /*4700*/  @!P1 R2UR UR5, R8 ;  /* 0x00000000080592ca */ /* 0x000fe200000e0000 */
[----:B------:R-:W-:Y:S01]  /*4710*/  VOTEU.ALL UP0, P1 ;  /* 0x0000000000ff7886 */ /* 0x000fe20000800000 */
[----:B------:R-:W-:Y:S01]  /*4720*/  @!P1 R2UR UR4, R6 ;  /* 0x00000000060492ca */ /* 0x000fe200000e0000 */
[----:B--2---:R-:W-:Y:S01]  /*4730*/  @!P1 IMAD.MOV.U32 R0, RZ, RZ, 0x4000 ;  /* 0x00004000ff009424 */ /* 0x004fe200078e00ff */
[----:B------:R-:W-:Y:S01]  /*4740*/  UMOV UR6, 0x0 ;  /* 0x0000000000067882 */ /* 0x000fe20000000000 */
[----:B------:R-:W-:Y:S01]  /*4750*/  UMOV UR7, 0x10000000 ;  /* 0x1000000000077882 */ /* 0x000fe20000000000 */
[----:B------:R-:W-:Y:S01]  /*4760*/  @!UP0 UIADD3 UR32, UPT, UPT, UR21, 0x400, URZ ;  /* 0x0000040015208890 */ /* 0x000fe2000fffe0ff */
[----:B------:R-:W-:Y:S01]  /*4770*/  @!P1 IADD3 R8, P0, PT, R16, 0x580, RZ ;  /* 0x0000058010089810 */ /* 0x000fe20007f1e0ff */
[----:B------:R-:W-:Y:S04]  /*4780*/  VOTEU.ALL UP0, P1 ;  /* 0x0000000000ff7886 */ /* 0x000fe80000800000 */
[----:B------:R-:W-:Y:S02]  /*4790*/  @!P1 IMAD.X R6, RZ, RZ, R17, P0 ;  /* 0x000000ffff069224 */ /* 0x000fe400000e0611 */
[----:B------:R-:W-:Y:S02]  /*47a0*/  IMAD.U32 R10, RZ, RZ, UR5 ;  /* 0x00000005ff0a7e24 */ /* 0x000fe4000f8e00ff */
[----:B------:R-:W-:Y:S03]  /*47b0*/  IMAD.U32 R11, RZ, RZ, UR4 ;  /* 0x00000004ff0b7e24 */ /* 0x000fe6000f8e00ff */
[----:B------:R-:W-:Y:S02]  /*47c0*/  @!P1 R2UR UR4, R10 ;  /* 0x000000000a0492ca */ /* 0x000fe400000e0000 */
[----:B------:R-:W-:Y:S11]  /*47d0*/  @!P1 R2UR UR5, R11 ;  /* 0x000000000b0592ca */ /* 0x000ff600000e0000 */
[----:B------:R-:W-:Y:S02]  /*47e0*/  @!UPT UIADD3 URZ, UPT, UPT, URZ, URZ, URZ ;  /* 0x000000fffffff290 */ /* 0x000fe4000fffe0ff */
[----:B------:R2:W-:Y:S01]  /*47f0*/  @!UP0 UTMALDG.3D [UR32], [UR4], desc[UR6] ;  /* 0x00000620040085b4 */ /* 0x0005e20008011000 */
[----:B------:R2:W-:Y:S01]  /*4800*/  @!P1 SYNCS.ARRIVE.TRANS64.RED.A0TR RZ, [UR21+0x30], R0 ;  /* 0x00003000ffff99a7 */ /* 0x0005e20008300415 */
[----:B------:R-:W-:Y:S01]  /*4810*/  SYNCS.ARRIVE.TRANS64.RED.A1T0 RZ, [UR40], RZ ;  /* 0x000000ffffff79a7 */ /* 0x000fe20008100428 */
[----:B------:R-:W3:Y:S02]  /*4820*/  SYNCS.PHASECHK.TRANS64.TRYWAIT P2, [UR21+0x58], R9 ;  /* 0x00005809ff0075a7 */ /* 0x000ee40008041115 */
[----:B--23--:R-:W-:Y:S05]  /*4830*/  @!P2 BRA `(.L_x_79) ;  /* 0x000000700080a947 */ /* 0x00cfea0003800000 */
.L_x_161:
        /* <DEDUP_REMOVED lines=8> */
[----:B------:R-:W-:Y:S01]  /*48c0*/  @!UP0 UIADD3 UR24, UPT, UPT, UR21, 0x4400, URZ ;  /* 0x0000440015188890 */ /* 0x000fe2000fffe0ff */
[----:B------:R-:W-:Y:S01]  /*48d0*/  VOTEU.ALL UP0, P1 ;  /* 0x0000000000ff7886 */ /* 0x000fe20000800000 */
[----:B------:R-:W-:Y:S01]  /*48e0*/  UMOV UR27, UR35 ;  /* 0x00000023001b7c82 */ /* 0x000fe20008000000 */
[----:B------:R-:W-:Y:S02]  /*48f0*/  UMOV UR28, UR36 ;  /* 0x00000024001c7c82 */ /* 0x000fe40008000000 */
[----:B------:R-:W-:Y:S02]  /*4900*/  IMAD.U32 R10, RZ, RZ, UR5 ;  /* 0x00000005ff0a7e24 */ /* 0x000fe4000f8e00ff */
[----:B------:R-:W-:Y:S02]  /*4910*/  IMAD.U32 R11, RZ, RZ, UR4 ;  /* 0x00000004ff0b7e24 */ /* 0x000fe4000f8e00ff */
[----:B------:R-:W-:Y:S01]  /*4920*/  @!P1 IMAD.X R6, RZ, RZ, R17, P0 ;  /* 0x000000ffff069224 */ /* 0x000fe200000e0611 */
        /* <DEDUP_REMOVED lines=8> */
.L_x_163:
[----:B------:R-:W-:Y:S01]  /*49b0*/  @!P1 R2UR UR5, R8 ;  /* 0x00000000080592ca */ /* 0x000fe200000e0000 */
[----:B------:R-:W-:Y:S01]  /*49c0*/  VOTEU.ALL UP0, P1 ;  /* 0x0000000000ff7886 */ /* 0x000fe20000800000 */
[----:B------:R-:W-:Y:S01]  /*49d0*/  @!P1 R2UR UR4, R6 ;  /* 0x00000000060492ca */ /* 0x000fe200000e0000 */
[----:B--2---:R-:W-:Y:S01]  /*49e0*/  @!P1 IMAD.MOV.U32 R0, RZ, RZ, 0x4000 ;  /* 0x00004000ff009424 */ /* 0x004fe200078e00ff */
[----:B------:R-:W-:Y:S01]  /*49f0*/  UMOV UR6, 0x0 ;  /* 0x0000000000067882 */ /* 0x000fe20000000000 */
[----:B------:R-:W-:Y:S01]  /*4a00*/  UMOV UR7, 0x10000000 ;  /* 0x1000000000077882 */ /* 0x000fe20000000000 */
[----:B------:R-:W-:Y:S01]  /*4a10*/  @!UP0 UIADD3 UR18, UPT, UPT, UR34, 0x80, URZ ;  /* 0x0000008022128890 */ /* 0x000fe2000fffe0ff */
[----:B------:R-:W-:Y:S01]  /*4a20*/  VIADD R14, R14, 0x1 ;  /* 0x000000010e0e7836 */ /* 0x000fe20000000000 */
[----:B------:R-:W-:Y:S01]  /*4a30*/  @!UP0 UIADD3 UR16, UPT, UPT, UR21, 0x8400, URZ ;  /* 0x0000840015108890 */ /* 0x000fe2000fffe0ff */
[----:B------:R-:W-:Y:S01]  /*4a40*/  VOTEU.ALL UP0, P1 ;  /* 0x0000000000ff7886 */ /* 0x000fe20000800000 */
[----:B------:R-:W-:Y:S01]  /*4a50*/  UMOV UR19, UR35 ;  /* 0x0000002300137c82 */ /* 0x000fe20008000000 */
[----:B------:R-:W-:Y:S02]  /*4a60*/  UMOV UR20, UR36 ;  /* 0x0000002400147c82 */ /* 0x000fe40008000000 */
        /* <DEDUP_REMOVED lines=10> */
.L_x_165:
[----:B------:R-:W-:Y:S01]  /*4b10*/  @!P1 IADD3 R6, P0, PT, R16, 0x580, RZ ;  /* 0x0000058010069810 */ /* 0x000fe20007f1e0ff */
[----:B------:R-:W-:Y:S01]  /*4b20*/  VOTEU.ALL UP0, P1 ;  /* 0x0000000000ff7886 */ /* 0x000fe20000800000 */
[----:B------:R-:W-:Y:S01]  /*4b30*/  UMOV UR6, 0x0 ;  /* 0x0000000000067882 */ /* 0x000fe20000000000 */
[----:B------:R-:W-:Y:S01]  /*4b40*/  UMOV UR7, 0x10000000 ;  /* 0x1000000000077882 */ /* 0x000fe20000000000 */
[----:B------:R-:W-:Y:S01]  /*4b50*/  @!P1 R2UR UR5, R6 ;  /* 0x00000000060592ca */ /* 0x000fe200000e0000 */
[----:B--2---:R-:W-:Y:S01]  /*4b60*/  @!P1 IMAD.X R0, RZ, RZ, R17, P0 ;  /* 0x000000ffff009224 */ /* 0x004fe200000e0611 */
[----:B------:R-:W-:Y:S01]  /*4b70*/  @!UP0 UIADD3 UR10, UPT, UPT, UR34, 0xc0, URZ ;  /* 0x000000c0220a8890 */ /* 0x000fe2000fffe0ff */
[----:B------:R-:W-:Y:S01]  /*4b80*/  R2UR UR18, R144 ;  /* 0x00000000901272ca */ /* 0x000fe200000e0000 */
[----:B------:R-:W-:Y:S01]  /*4b90*/  @!UP0 UIADD3 UR8, UPT, UPT, UR21, 0xc400, URZ ;  /* 0x0000c40015088890 */ /* 0x000fe2000fffe0ff */
[----:B------:R-:W-:Y:S01]  /*4ba0*/  R2UR UR16, R145 ;  /* 0x00000000911072ca */ /* 0x000fe200000e0000 */
[----:B------:R-:W-:Y:S01]  /*4bb0*/  @!UP0 UIADD3 UR9, UPT, UPT, UR21, 0x48, URZ ;  /* 0x0000004815098890 */ /* 0x000fe2000fffe0ff */
[----:B------:R-:W-:Y:S01]  /*4bc0*/  @!P1 R2UR UR4, R0 ;  /* 0x00000000000492ca */ /* 0x000fe200000e0000 */
[----:B------:R-:W-:Y:S01]  /*4bd0*/  VOTEU.ALL UP0, P1 ;  /* 0x0000000000ff7886 */ /* 0x000fe20000800000 */
[----:B------:R-:W-:Y:S01]  /*4be0*/  UMOV UR11, UR35 ;  /* 0x00000023000b7c82 */ /* 0x000fe20008000000 */
[----:B------:R-:W-:Y:S01]  /*4bf0*/  UMOV UR12, UR36 ;  /* 0x00000024000c7c82 */ /* 0x000fe20008000000 */
[C---:B------:R-:W-:Y:S01]  /*4c00*/  ISETP.NE.AND P0, PT, R14.reuse, 0x2, PT ;  /* 0x000000020e00780c */ /* 0x040fe20003f05270 */
[----:B------:R-:W-:Y:S01]  /*4c10*/  UPLOP3.LUT UP3, UPT, UPT, UPT, UPT, 0x80, 0x8 ;  /* 0x000000000008789c */ /* 0x000fe20003f6f070 */
[----:B------:R-:W-:Y:S01]  /*4c20*/  IMAD.U32 R8, RZ, RZ, UR5 ;  /* 0x00000005ff087e24 */ /* 0x000fe2000f8e00ff */
[----:B------:R-:W-:Y:S01]  /*4c30*/  LOP3.LUT R15, R15, 0x1, RZ, 0x3c, !PT ;  /* 0x000000010f0f7812 */ /* 0x000fe200078e3cff */
[----:B------:R-:W-:Y:S01]  /*4c40*/  UMOV UR36, UR29 ;  /* 0x0000001d00247c82 */ /* 0x000fe20008000000 */
[----:B------:R-:W-:Y:S01]  /*4c50*/  SEL R0, RZ, 0x1, P0 ;  /* 0x00000001ff007807 */ /* 0x000fe20000000000 */
[----:B------:R-:W-:Y:S01]  /*4c60*/  UIADD3 UR20, UPT, UPT, UR13, UR18, URZ ;  /* 0x000000120d147290 */ /* 0x000fe2000fffe0ff */
[----:B------:R-:W-:Y:S01]  /*4c70*/  SEL R14, R14, RZ, P0 ;  /* 0x000000ff0e0e7207 */ /* 0x000fe20000000000 */
[----:B------:R-:W-:Y:S01]  /*4c80*/  UIADD3 UR16, UPT, UPT, UR14, UR16, URZ ;  /* 0x000000100e107290 */ /* 0x000fe2000fffe0ff */
[----:B------:R-:W-:Y:S01]  /*4c90*/  IMAD.U32 R9, RZ, RZ, UR4 ;  /* 0x00000004ff097e24 */ /* 0x000fe2000f8e00ff */
[----:B------:R-:W-:Y:S02]  /*4ca0*/  @!P1 R2UR UR4, R8 ;  /* 0x00000000080492ca */ /* 0x000fe400000e0000 */
[----:B------:R-:W-:Y:S02]  /*4cb0*/  LOP3.LUT R13, R13, R0, RZ, 0x3c, !PT ;  /* 0x000000000d0d7212 */ /* 0x000fe400078e3cff */
[----:B------:R-:W-:Y:S11]  /*4cc0*/  @!P1 R2UR UR5, R9 ;  /* 0x00000000090592ca */ /* 0x000ff600000e0000 */
[----:B------:R-:W-:Y:S02]  /*4cd0*/  @!UPT UIADD3 URZ, UPT, UPT, URZ, URZ, URZ ;  /* 0x000000fffffff290 */ /* 0x000fe4000fffe0ff */
[----:B------:R2:W-:Y:S01]  /*4ce0*/  @!UP0 UTMALDG.3D [UR8], [UR4], desc[UR6] ;  /* 0x00000608040085b4 */ /* 0x0005e20008011000 */
[----:B------:R2:W-:Y:S01]  /*4cf0*/  @!P1 SYNCS.ARRIVE.TRANS64.RED.A0TR RZ, [UR21+0x48], R7 ;  /* 0x00004807ffff99a7 */ /* 0x0005e20008300415 */
[----:B------:R-:W-:Y:S01]  /*4d00*/  SYNCS.ARRIVE.TRANS64.RED.A1T0 RZ, [UR37], RZ ;  /* 0x000000ffffff79a7 */ /* 0x000fe20008100425 */
[----:B------:R-:W-:Y:S05]  /*4d10*/  BRA.U UP1, `(.L_x_82) ;  /* 0xfffffff101707547 */ /* 0x000fea000b83ffff */
[----:B------:R-:W-:-:S04]  /*4d20*/  SHF.L.U32 R2, R15, 0x1f, RZ ;  /* 0x0000001f0f027819 */ /* 0x000fc800000006ff */
[----:B------:R-:W3:Y:S02]  /*4d30*/  SYNCS.PHASECHK.TRANS64.TRYWAIT P0, [UR21+0x50], R2 ;  /* 0x00005002ff0075a7 */ /* 0x000ee40008001115 */
[----:B---3--:R-:W-:Y:S05]  /*4d40*/  @!P0 BRA `(.L_x_83) ;  /* 0x0000006c00848947 */ /* 0x008fea0003800000 */
.L_x_167:
[----:B------:R-:W4:Y:S02]  /*4d50*/  SYNCS.PHASECHK.TRANS64.TRYWAIT P0, [UR21+0x58], R2 ;  /* 0x00005802ff0075a7 */ /* 0x000f240008001115 */
[----:B----4-:R-:W-:Y:S05]  /*4d60*/  @!P0 BRA `(.L_x_84) ;  /* 0x0000006c00948947 */ /* 0x010fea0003800000 */
.L_x_169:
[----:B------:R-:W4:Y:S02]  /*4d70*/  SYNCS.PHASECHK.TRANS64.TRYWAIT P0, [UR21+0x60], R2 ;  /* 0x00006002ff0075a7 */ /* 0x000f240008001115 */
[----:B----4-:R-:W-:Y:S05]  /*4d80*/  @!P0 BRA `(.L_x_85) ;  /* 0x0000006c00a48947 */ /* 0x010fea0003800000 */
.L_x_171:
[----:B---3--:R-:W-:-:S07]  /*4d90*/  MOV R0, UR21 ;  /* 0x0000001500007c02 */ /* 0x008fce0008000f00 */
.L_x_86:
[----:B---3--:R-:W-:-:S04]  /*4da0*/  SHF.L.U32 R2, R15, 0x1f, RZ ;  /* 0x0000001f0f027819 */ /* 0x008fc800000006ff */
[----:B------:R3:W4:Y:S03]  /*4db0*/  SYNCS.PHASECHK.TRANS64.TRYWAIT P0, [R0+URZ+0x68], R2 ;  /* 0x00006802000075a7 */ /* 0x00072600080011ff */
[----:B----4-:R-:W-:Y:S05]  /*4dc0*/  @!P0 NANOSLEEP.SYNCS 0x989680 ;  /* 0x009896800000895d */ /* 0x010fea0003900000 */
[----:B------:R-:W4:Y:S02]  /*4dd0*/  @!P0 SYNCS.PHASECHK.TRANS64 P0, [R0+URZ+0x68], R2 ;  /* 0x00006802000085a7 */ /* 0x000f2400080010ff */
[----:B-12-4-:R-:W-:Y:S05]  /*4de0*/  @P0 EXIT ;  /* 0x000000000000094d */ /* 0x016fea0003800000 */
[----:B------:R-:W-:Y:S05]  /*4df0*/  BRA `(.L_x_86) ;  /* 0xfffffffc00e87947 */ /* 0x000fea000383ffff */
.L_x_71:
[----:B------:R-:W-:-:S06]  /*4e00*/  UISETP.GE.AND UP0, UPT, UR17, 0x4, UPT ;  /* 0x000000041100788c */ /* 0x000fcc000bf06270 */
[----:B------:R-:W-:-:S13]  /*4e10*/  PLOP3.LUT P0, PT, PT, PT, UP0, 0x80, 0x8 ;  /* 0x000000000008781c */ /* 0x000fda0003f0f008 */
[----:B------:R-:W-:Y:S05]  /*4e20*/  @!P0 EXIT ;  /* 0x000000000000894d */ /* 0x000fea0003800000 */
[----:B------:R-:W1:Y:S08]  /*4e30*/  S2UR UR4, SR_CgaCtaId ;  /* 0x00000000000479c3 */ /* 0x000e700000008800 */
[----:B------:R-:W-:Y:S01]  /*4e40*/  BAR.SYNC.DEFER_BLOCKING 0x6, 0xa0 ;  /* 0x0182800000007b1d */ /* 0x000fe20000010000 */
[C---:B------:R-:W-:Y:S01]  /*4e50*/  IMAD.SHL.U32 R2, R157.reuse, 0x40, RZ ;  /* 0x000000409d027824 */ /* 0x040fe200078e00ff */
[C---:B------:R-:W-:Y:S01]  /*4e60*/  LOP3.LUT R141, R157.reuse, 0x1, RZ, 0xc0, !PT ;  /* 0x000000019d8d7812 */ /* 0x040fe200078ec0ff */
[C---:B------:R-:W-:Y:S01]  /*4e70*/  IMAD.SHL.U32 R140, R157.reuse, 0x8, RZ ;  /* 0x000000089d8c7824 */ /* 0x040fe200078e00ff */
[----:B------:R-:W-:Y:S01]  /*4e80*/  CS2R R152, SRZ ;  /* 0x0000000000987805 */ /* 0x000fe2000001ff00 */
[----:B------:R-:W-:Y:S01]  /*4e90*/  IMAD.U32 R69, R157, 0x10000, RZ ;  /* 0x000100009d457824 */ /* 0x000fe200078e00ff */
[----:B------:R-:W-:-:S02]  /*4ea0*/  UMOV UR44, 0x400 ;  /* 0x00000400002c7882 */ /* 0x000fc40000000000 */
[----:B------:R-:W2:Y:S01]  /*4eb0*/  LDC.64 R138, c[0x0][0x8b0] ;  /* 0x00022c00ff8a7b82 */ /* 0x000ea20000000a00 */
[----:B------:R-:W-:Y:S01]  /*4ec0*/  LOP3.LUT R3, R2, 0x1c0, RZ, 0xc0, !PT ;  /* 0x000001c002037812 */ /* 0x000fe200078ec0ff */
[----:B------:R-:W-:Y:S01]  /*4ed0*/  IMAD.MOV.U32 R156, RZ, RZ, 0x2 ;  /* 0x00000002ff9c7424 */ /* 0x000fe200078e00ff */
[----:B------:R-:W-:Y:S01]  /*4ee0*/  ISETP.NE.U32.AND P0, PT, R141, 0x1, PT ;  /* 0x000000018d00780c */ /* 0x000fe20003f05070 */
[----:B------:R-:W-:Y:S01]  /*4ef0*/  IMAD.MOV.U32 R155, RZ, RZ, 0x4 ;  /* 0x00000004ff9b7424 */ /* 0x000fe200078e00ff */
[----:B------:R-:W-:Y:S01]  /*4f00*/  LOP3.LUT R140, R3, 0x38, R140, 0xf8, !PT ;  /* 0x00000038038c7812 */ /* 0x000fe200078ef88c */
[----:B------:R-:W-:Y:S01]  /*4f10*/  IMAD.MOV.U32 R154, RZ, RZ, 0x1 ;  /* 0x00000001ff9a7424 */ /* 0x000fe200078e00ff */
[----:B------:R-:W-:Y:S01]  /*4f20*/  LOP3.LUT R69, R69, 0x600000, RZ, 0xc0, !PT ;  /* 0x0060000045457812 */ /* 0x000fe200078ec0ff */
[----:B------:R-:W3:Y:S01]  /*4f30*/  LDC.64 R136, c[0x0][0x8a8] ;  /* 0x00022a00ff887b82 */ /* 0x000ee20000000a00 */
[C---:B------:R-:W-:Y:S01]  /*4f40*/  R2P PR, R157.reuse, 0x6 ;  /* 0x000000069d007804 */ /* 0x040fe20000000000 */
[----:B------:R-:W-:Y:S01]  /*4f50*/  IMAD.MOV.U32 R68, RZ, RZ, RZ ;  /* 0x000000ffff447224 */ /* 0x000fe200078e00ff */
[----:B------:R-:W-:Y:S01]  /*4f60*/  LOP3.LUT R140, R140, 0x1e00, R2, 0xf8, !PT ;  /* 0x00001e008c8c7812 */ /* 0x000fe200078ef802 */
[----:B------:R-:W-:Y:S01]  /*4f70*/  IMAD.MOV.U32 R149, RZ, RZ, RZ ;  /* 0x000000ffff957224 */ /* 0x000fe200078e00ff */
[----:B------:R-:W-:Y:S01]  /*4f80*/  P2R R2, PR, RZ, 0x1 ;  /* 0x00000001ff027803 */ /* 0x000fe20000000000 */
[----:B------:R-:W4:Y:S01]  /*4f90*/  LDCU UR59, c[0x0][0x370] ;  /* 0x00006e00ff3b77ac */ /* 0x000f220008000800 */
[----:B------:R-:W-:-:S02]  /*4fa0*/  LOP3.LUT R157, R157, 0x60, RZ, 0xc0, !PT ;  /* 0x000000609d9d7812 */ /* 0x000fc400078ec0ff */
[----:B------:R-:W-:Y:S01]  /*4fb0*/  SEL R156, R156, 0xfffffffe, !P1 ;  /* 0xfffffffe9c9c7807 */ /* 0x000fe20004800000 */
[----:B-1----:R-:W-:Y:S01]  /*4fc0*/  ULEA UR44, UR4, UR44, 0x18 ;  /* 0x0000002c042c7291 */ /* 0x002fe2000f8ec0ff */
[----:B------:R-:W-:Y:S01]  /*4fd0*/  SEL R155, R155, 0xfffffffc, !P2 ;  /* 0xfffffffc9b9b7807 */ /* 0x000fe20005000000 */
[----:B------:R-:W1:Y:S02]  /*4fe0*/  LDCU UR43, c[0x0][0xb0c] ;  /* 0x00016180ff2b77ac */ /* 0x000e640008000800 */
[----:B------:R-:W-:Y:S01]  /*4ff0*/  UIADD3 UR4, UPT, UPT, UR44, 0x400, URZ ;  /* 0x000004002c047890 */ /* 0x000fe2000fffe0ff */
[----:B------:R-:W1:Y:S04]  /*5000*/  LDCU UR39, c[0x0][0xb30] ;  /* 0x00016600ff2777ac */ /* 0x000e680008000800 */
[----:B------:R-:W4:Y:S01]  /*5010*/  LDS R0, [UR44+0x110] ;  /* 0x0001102cff007984 */ /* 0x000f220008000800 */
[----:B------:R-:W-:Y:S01]  /*5020*/  IMAD.U32 R147, RZ, RZ, UR4 ;  /* 0x00000004ff937e24 */ /* 0x000fe2000f8e00ff */
[----:B------:R-:W1:Y:S01]  /*5030*/  LDCU.64 UR56, c[0x0][0x888] ;  /* 0x00011100ff3877ac */ /* 0x000e620008000a00 */
[----:B------:R-:W1:Y:S01]  /*5040*/  LDCU.64 UR40, c[0x0][0xb28] ;  /* 0x00016500ff2877ac */ /* 0x000e620008000a00 */
[----:B------:R-:W1:Y:S01]  /*5050*/  LDCU.64 UR62, c[0x0][0x890] ;  /* 0x00011200ff3e77ac */ /* 0x000e620008000a00 */
[----:B------:R-:W1:Y:S01]  /*5060*/  LDCU.128 UR52, c[0x0][0xb10] ;  /* 0x00016200ff3477ac */ /* 0x000e620008000c00 */
[----:B------:R-:W1:Y:S01]  /*5070*/  LDCU UR58, c[0x0][0x374] ;  /* 0x00006e80ff3a77ac */ /* 0x000e620008000800 */
[----:B------:R-:W-:Y:S01]  /*5080*/  UMOV UR47, URZ ;  /* 0x000000ff002f7c82 */ /* 0x000fe20008000000 */
[----:B------:R-:W-:Y:S01]  /*5090*/  UMOV UR46, URZ ;  /* 0x000000ff002e7c82 */ /* 0x000fe20008000000 */
[----:B-1234-:R-:W-:-:S07]  /*50a0*/  IMAD.IADD R69, R0, 0x1, R69 ;  /* 0x0000000100457824 */ /* 0x01efce00078e0245 */
.L_x_130:
[C---:B------:R-:W-:Y:S02]  /*50b0*/  LEA R3, R149.reuse, UR44, 0x3 ;  /* 0x0000002c95037c11 */ /* 0x040fe4000f8e18ff */
[----:B------:R-:W-:Y:S02]  /*50c0*/  SHF.L.U32 R0, R152, 0x1f, RZ ;  /* 0x0000001f98007819 */ /* 0x000fe400000006ff */
[----:B-1----:R-:W-:Y:S02]  /*50d0*/  LEA R4, R149, UR44, 0x4 ;  /* 0x0000002c95047c11 */ /* 0x002fe4000f8e20ff */
[----:B------:R-:W1:Y:S02]  /*50e0*/  SYNCS.PHASECHK.TRANS64.TRYWAIT P0, [R3+URZ+0x80], R0 ;  /* 0x00008000030075a7 */ /* 0x000e6400080011ff */
[----:B-1----:R-:W-:Y:S05]  /*50f0*/  @!P0 BRA `(.L_x_87) ;  /* 0x0000006800e08947 */ /* 0x002fea0003800000 */
.L_x_172:
        /* <DEDUP_REMOVED lines=8> */
[----:B--2---:R-:W-:Y:S11]  /*5180*/  LOP3.LUT P0, RZ, R6, 0x1, RZ, 0xc0, !PT ;  /* 0x0000000106ff7812 */ /* 0x004ff6000780c0ff */
[----:B------:R-:W-:Y:S02]  /*5190*/  @!UPT UIADD3 URZ, UPT, UPT, URZ, URZ, URZ ;  /* 0x000000fffffff290 */ /* 0x000fe4000fffe0ff */
[----:B---3--:R-:W-:Y:S01]  /*51a0*/  VOTEU.ANY UP1, P0 ;  /* 0x0000000000ff7886 */ /* 0x008fe20000020100 */
[----:B------:R-:W-:Y:S01]  /*51b0*/  PLOP3.LUT P0, PT, PT, PT, UP1, 0x80, 0x8 ;  /* 0x000000000008781c */ /* 0x000fe20003f0f018 */
[----:B------:R-:W-:Y:S11]  /*51c0*/  UP2UR UR61, UPR, URZ, 0x2 ;  /* 0x00000002ff3d7883 */ /* 0x000ff60008000000 */
[----:B------:R-:W-:Y:S01]  /*51d0*/  @!UPT UIADD3 URZ, UPT, UPT, URZ, URZ, URZ ;  /* 0x000000fffffff290 */ /* 0x000fe2000fffe0ff */
[----:B-1----:R-:W-:Y:S02]  /*51e0*/  @P0 SHF.R.U32.HI R0, RZ, 0x10, R5 ;  /* 0x00000010ff000819 */ /* 0x002fe40000011605 */
        /* <DEDUP_REMOVED lines=12> */
[----:B------:R-:W2:Y:S01]  /*52b0*/  LDCU UR12, c[0x0][0xb20] ;  /* 0x00016400ff0c77ac */ /* 0x000ea20008000800 */
[----:B------:R-:W-:Y:S02]  /*52c0*/  UIMAD.WIDE.U32 UR4, UR58, UR55, URZ ;  /* 0x000000373a0472a5 */ /* 0x000fe4000f8e00ff */
[----:B------:R-:W-:Y:S02]  /*52d0*/  UIMAD.WIDE.U32 UR6, UR59, UR52, URZ ;  /* 0x000000343b0672a5 */ /* 0x000fe4000f8e00ff */
[----:B------:R-:W-:Y:S02]  /*52e0*/  UISETP.NE.AND UP0, UPT, UR54, 0x1, UPT ;  /* 0x000000013600788c */ /* 0x000fe4000bf05270 */
[----:B------:R-:W-:Y:S02]  /*52f0*/  UIMAD.WIDE.U32 UR8, UR37, UR55, URZ ;  /* 0x00000037250872a5 */ /* 0x000fe4000f8e00ff */
[----:B------:R-:W-:Y:S02]  /*5300*/  UIMAD.WIDE.U32 UR10, UR38, UR52, URZ ;  /* 0x00000034260a72a5 */ /* 0x000fe4000f8e00ff */
[----:B------:R-:W-:Y:S02]  /*5310*/  UISETP.NE.AND UP1, UPT, UR43, 0x1, UPT ;  /* 0x000000012b00788c */ /* 0x000fe4000bf25270 */
[----:B------:R-:W-:Y:S01]  /*5320*/  UISETP.NE.AND UP2, UPT, UR42, 0x1, UPT ;  /* 0x000000012a00788c */ /* 0x000fe2000bf45270 */
[----:B------:R-:W-:Y:S02]  /*5330*/  UMOV UR4, UR5 ;  /* 0x0000000500047c82 */ /* 0x000fe40008000000 */
[----:B--2---:R-:W-:Y:S03]  /*5340*/  USHF.R.U32.HI UR5, URZ, UR12, UR4 ;  /* 0x0000000cff057299 */ /* 0x004fe60008011604 */
[----:B------:R-:W-:Y:S02]  /*5350*/  UMOV UR4, UR7 ;  /* 0x0000000700047c82 */ /* 0x000fe40008000000 */
[----:B------:R-:W-:Y:S02]  /*5360*/  USHF.R.U32.HI UR7, URZ, UR53, UR4 ;  /* 0x00000035ff077299 */ /* 0x000fe40008011604 */
[----:B------:R-:W-:Y:S02]  /*5370*/  USEL UR4, UR58, UR5, !UP0 ;  /* 0x000000053a047287 */ /* 0x000fe4000c000000 */
[----:B------:R-:W-:Y:S01]  /*5380*/  USEL UR7, UR59, UR7, !UP1 ;  /* 0x000000073b077287 */ /* 0x000fe2000c800000 */
[----:B------:R-:W-:Y:S01]  /*5390*/  UMOV UR5, UR9 ;  /* 0x0000000900057c82 */ /* 0x000fe20008000000 */
[----:B------:R-:W-:Y:S02]  /*53a0*/  UIMAD.WIDE.U32 UR8, UR4, UR40, URZ ;  /* 0x00000028040872a5 */ /* 0x000fe4000f8e00ff */
[----:B------:R-:W-:Y:S03]  /*53b0*/  USHF.R.U32.HI UR6, URZ, UR12, UR5 ;  /* 0x0000000cff067299 */ /* 0x000fe60008011605 */
[----:B------:R-:W-:Y:S01]  /*53c0*/  UMOV UR5, UR11 ;  /* 0x0000000b00057c82 */ /* 0x000fe20008000000 */
[----:B------:R-:W-:Y:S02]  /*53d0*/  UIMAD.WIDE.U32 UR10, UR7, UR40, URZ ;  /* 0x00000028070a72a5 */ /* 0x000fe4000f8e00ff */
[----:B------:R-:W-:Y:S02]  /*53e0*/  USHF.R.U32.HI UR12, URZ, UR53, UR5 ;  /* 0x00000035ff0c7299 */ /* 0x000fe40008011605 */
[----:B------:R-:W-:Y:S01]  /*53f0*/  USEL UR6, UR37, UR6, !UP0 ;  /* 0x0000000625067287 */ /* 0x000fe2000c000000 */
[----:B------:R-:W-:Y:S02]  /*5400*/  UMOV UR5, UR9 ;  /* 0x0000000900057c82 */ /* 0x000fe40008000000 */
[----:B------:R-:W-:Y:S01]  /*5410*/  UMOV UR10, UR11 ;  /* 0x0000000b000a7c82 */ /* 0x000fe20008000000 */
[----:B------:R-:W-:Y:S02]  /*5420*/  @UP2 USHF.R.U32.HI UR4, URZ, UR41, UR5 ;  /* 0x00000029ff042299 */ /* 0x000fe40008011605 */
[----:B------:R-:W-:Y:S02]  /*5430*/  @UP2 USHF.R.U32.HI UR7, URZ, UR41, UR10 ;  /* 0x00000029ff072299 */ /* 0x000fe4000801160a */
[----:B------:R-:W-:Y:S02]  /*5440*/  UIMAD UR4, UR42, UR4, URZ ;  /* 0x000000042a0472a4 */ /* 0x000fe4000f8e02ff */
        /* <DEDUP_REMOVED lines=8> */
[----:B------:R-:W-:Y:S02]  /*54d0*/  USEL UR11, UR6, UR4, !UP2 ;  /* 0x00000004060b7287 */ /* 0x000fe4000d000000 */
[----:B------:R-:W-:Y:S02]  /*54e0*/  UIADD3 UR8, UPT, UPT, -UR5, URZ, URZ ;  /* 0x000000ff05087290 */ /* 0x000fe4000fffe1ff */
[----:B------:R-:W-:Y:S01]  /*54f0*/  UIADD3 UR10, UPT, UPT, -UR11, URZ, URZ ;  /* 0x000000ff0b0a7290 */ /* 0x000fe2000fffe1ff */
[----:B------:R-:W-:Y:S01]  /*5500*/  @!UP0 UMOV UR4, UR9 ;  /* 0x0000000900048c82 */ /* 0x000fe20008000000 */
[----:B------:R-:W-:Y:S02]  /*5510*/  UIADD3 UR9, UPT, UPT, -UR6, URZ, URZ ;  /* 0x000000ff06097290 */ /* 0x000fe4000fffe1ff */
[----:B------:R-:W-:Y:S02]  /*5520*/  @!UP0 USHF.R.U32.HI UR4, URZ, UR41, UR4 ;  /* 0x00000029ff048299 */ /* 0x000fe40008011604 */
[----:B------:R-:W-:Y:S02]  /*5530*/  UIMAD UR10, UR42, UR10, UR6 ;  /* 0x0000000a2a0a72a4 */ /* 0x000fe4000f8e0206 */
[----:B------:R-:W-:Y:S04]  /*5540*/  @!UP0 USEL UR4, UR5, UR4, !UP2 ;  /* 0x0000000405048287 */ /* 0x000fe8000d000000 */
[----:B------:R-:W-:Y:S02]  /*5550*/  @!UP0 UIMAD UR10, UR7, UR10, UR4 ;  /* 0x0000000a070a82a4 */ /* 0x000fe4000f8e0204 */
[----:B------:R-:W-:Y:S02]  /*5560*/  @!UP0 UIADD3 UR11, UPT, UPT, UR11, -UR4, URZ ;  /* 0x800000040b0b8290 */ /* 0x000fe4000fffe0ff */
[----:B------:R-:W-:Y:S02]  /*5570*/  UIMAD UR7, UR43, UR8, UR38 ;  /* 0x000000082b0772a4 */ /* 0x000fe4000f8e0226 */
[----:B------:R-:W-:Y:S02]  /*5580*/  @!UP0 UIMAD UR6, UR11, UR42, UR5 ;  /* 0x0000002a0b0682a4 */ /* 0x000fe4000f8e0205 */
[----:B------:R-:W-:Y:S01]  /*5590*/  UIMAD UR4, UR54, UR9, UR37 ;  /* 0x00000009360472a4 */ /* 0x000fe2000f8e0225 */
[----:B------:R-:W-:Y:S02]  /*55a0*/  @!UP0 UMOV UR5, UR10 ;  /* 0x0000000a00058c82 */ /* 0x000fe40008000000 */
[----:B------:R-:W-:Y:S02]  /*55b0*/  UIMAD UR38, UR5, UR43, UR7 ;  /* 0x0000002b052672a4 */ /* 0x000fe4000f8e0207 */
[----:B------:R-:W-:Y:S11]  /*55c0*/  UIMAD UR37, UR6, UR54, UR4 ;  /* 0x00000036062572a4 */ /* 0x000ff6000f8e0204 */
[----:B------:R-:W-:Y:S01]  /*55d0*/  @!UPT UIADD3 URZ, UPT, UPT, URZ, URZ, URZ ;  /* 0x000000fffffff290 */ /* 0x000fe2000fffe0ff */
.L_x_88:
[----:B------:R-:W-:Y:S01]  /*55e0*/  UISETP.NE.AND UP0, UPT, UR39, 0x1, UPT ;  /* 0x000000012700788c */ /* 0x000fe2000bf05270 */
[----:B------:R-:W-:Y:S01]  /*55f0*/  LOP3.LUT P0, RZ, R147, 0x3f0, RZ, 0xc0, !PT ;  /* 0x000003f093ff7812 */ /* 0x000fe2000780c0ff */
[----:B------:R-:W-:Y:S01]  /*5600*/  USHF.L.U32 UR50, UR16, 0x7, URZ ;  /* 0x0000000710327899 */ /* 0x000fe200080006ff */
[----:B------:R-:W-:Y:S01]  /*5610*/  BSSY.RECONVERGENT B6, `(.L_x_89) ;  /* 0x0000034000067945 */ /* 0x000fe20003800200 */
[----:B------:R-:W-:Y:S01]  /*5620*/  USHF.L.U32 UR49, UR20, 0x8, URZ ;  /* 0x0000000814317899 */ /* 0x000fe200080006ff */
[----:B------:R-:W-:Y:S06]  /*5630*/  IADD3 R149, PT, PT, R149, 0x1, RZ ;  /* 0x0000000195957810 */ /* 0x000fec0007ffe0ff */
[----:B------:R-:W2:Y:S01]  /*5640*/  @!UP0 LDCU.128 UR12, c[0x0][0xb10] ;  /* 0x00016200ff0c87ac */ /* 0x000ea20008000c00 */
[----:B------:R-:W3:Y:S01]  /*5650*/  @!UP0 LDCU UR5, c[0x0][0xb0c] ;  /* 0x00016180ff0587ac */ /* 0x000ee20008000800 */
[----:B------:R-:W4:Y:S01]  /*5660*/  @!UP0 LDCU UR10, c[0x0][0xb20] ;  /* 0x00016400ff0a87ac */ /* 0x000f220008000800 */
[----:B--2---:R-:W-:Y:S02]  /*5670*/  UIMAD.WIDE.U32 UR8, UR38, UR12, URZ ;  /* 0x0000000c260872a5 */ /* 0x004fe4000f8e00ff */
[----:B------:R-:W-:Y:S02]  /*5680*/  UIMAD.WIDE.U32 UR6, UR37, UR15, URZ ;  /* 0x0000000f250672a5 */ /* 0x000fe4000f8e00ff */
[----:B------:R-:W-:Y:S03]  /*5690*/  @!UP0 UISETP.NE.AND UP1, UPT, UR14, 0x1, UPT ;  /* 0x000000010e00888c */ /* 0x000fe6000bf25270 */
[----:B------:R-:W-:Y:S01]  /*56a0*/  @!UP0 UMOV UR4, UR9 ;  /* 0x0000000900048c82 */ /* 0x000fe20008000000 */
[----:B---3--:R-:W-:Y:S02]  /*56b0*/  @!UP0 UISETP.NE.AND UP2, UPT, UR5, 0x1, UPT ;  /* 0x000000010500888c */ /* 0x008fe4000bf45270 */
[----:B------:R-:W-:Y:S01]  /*56c0*/  @!UP0 USHF.R.U32.HI UR4, URZ, UR13, UR4 ;  /* 0x0000000dff048299 */ /* 0x000fe20008011604 */
[----:B------:R-:W-:Y:S02]  /*56d0*/  @!UP0 UMOV UR6, UR7 ;  /* 0x0000000700068c82 */ /* 0x000fe40008000000 */
[----:B----4-:R-:W-:Y:S02]  /*56e0*/  @!UP0 USHF.R.U32.HI UR6, URZ, UR10, UR6 ;  /* 0x0000000aff068299 */ /* 0x010fe40008011606 */
[----:B------:R-:W-:Y:S02]  /*56f0*/  @!UP0 USEL UR7, UR38, UR4, !UP2 ;  /* 0x0000000426078287 */ /* 0x000fe4000d000000 */
[----:B------:R-:W-:Y:S04]  /*5700*/  @!UP0 USEL UR6, UR37, UR6, !UP1 ;  /* 0x0000000625068287 */ /* 0x000fe8000c800000 */
[----:B------:R-:W-:Y:S02]  /*5710*/  @!UP0 UIADD3 UR4, UPT, UPT, -UR7, UR6, URZ ;  /* 0x0000000607048290 */ /* 0x000fe4000fffe1ff */
[----:B------:R-:W-:Y:S02]  /*5720*/  @!UP0 UIADD3 UR6, UPT, UPT, UR7, -UR6, URZ ;  /* 0x8000000607068290 */ /* 0x000fe4000fffe0ff */
[----:B------:R-:W-:Y:S02]  /*5730*/  @!UP0 UIMAD UR38, UR4, UR5, UR38 ;  /* 0x00000005042682a4 */ /* 0x000fe4000f8e0226 */
[----:B------:R-:W-:Y:S01]  /*5740*/  @!UP0 UIMAD UR37, UR6, UR14, UR37 ;  /* 0x0000000e062582a4 */ /* 0x000fe2000f8e0225 */
[----:B------:R-:W-:Y:S11]  /*5750*/  @!P0 BRA `(.L_x_90) ;  /* 0x00000000007c8947 */ /* 0x000ff60003800000 */
[----:B------:R-:W2:Y:S01]  /*5760*/  LDCU.64 UR8, c[0x4][0x80] ;  /* 0x01001000ff0877ac */ /* 0x000ea20008000a00 */
[----:B------:R-:W-:Y:S01]  /*5770*/  MOV R2, 0x0 ;  /* 0x0000000000027802 */ /* 0x000fe20000000f00 */
[----:B------:R-:W-:Y:S02]  /*5780*/  HFMA2 R12, -RZ, RZ, 0, 5.9604644775390625e-08 ;  /* 0x00000001ff0c7431 */ /* 0x000fe400000001ff */
[----:B------:R-:W-:Y:S01]  /*5790*/  IMAD.MOV.U32 R8, RZ, RZ, 0x70 ;  /* 0x00000070ff087424 */ /* 0x000fe200078e00ff */
[----:B------:R3:W4:Y:S01]  /*57a0*/  LDC.64 R14, c[0x4][R2] ;  /* 0x01000000020e7b82 */ /* 0x0007220000000a00 */
[----:B------:R-:W1:Y:S01]  /*57b0*/  LDCU.64 UR6, c[0x4][0x88] ;  /* 0x01001100ff0677ac */ /* 0x000e620008000a00 */
[----:B------:R-:W-:Y:S01]  /*57c0*/  IMAD.MOV.U32 R13, RZ, RZ, RZ ;  /* 0x000000ffff0d7224 */ /* 0x000fe200078e00ff */
[----:B------:R-:W1:Y:S01]  /*57d0*/  LDCU.64 UR4, c[0x4][0x8] ;  /* 0x01000100ff0477ac */ /* 0x000e620008000a00 */
[----:B--2---:R-:W-:Y:S01]  /*57e0*/  MOV R5, UR9 ;  /* 0x0000000900057c02 */ /* 0x004fe20008000f00 */
[----:B------:R-:W-:Y:S01]  /*57f0*/  IMAD.U32 R4, RZ, RZ, UR8 ;  /* 0x00000008ff047e24 */ /* 0x000fe2000f8e00ff */
[----:B-1----:R-:W-:Y:S01]  /*5800*/  MOV R7, UR7 ;  /* 0x0000000700077c02 */ /* 0x002fe20008000f00 */
[----:B------:R-:W-:Y:S01]  /*5810*/  IMAD.U32 R6, RZ, RZ, UR6 ;  /* 0x00000006ff067e24 */ /* 0x000fe2000f8e00ff */
[----:B------:R-:W-:Y:S01]  /*5820*/  MOV R11, UR5 ;  /* 0x00000005000b7c02 */ /* 0x000fe20008000f00 */
[----:B------:R-:W-:Y:S02]  /*5830*/  IMAD.U32 R10, RZ, RZ, UR4 ;  /* 0x00000004ff0a7e24 */ /* 0x000fe4000f8e00ff */
[----:B------:R-:W-:Y:S07]  /*5840*/  LEPC R20, `(.L_x_91) ;  /* 0x000000001014794e */ /* 0x000fee0000000000 */
[----:B---345:R-:W-:Y:S05]  /*5850*/  CALL.ABS.NOINC R14 ;  /* 0x000000000e007343 */ /* 0x038fea0003c00000 */
.L_x_91:
[----:B------:R-:W1:Y:S01]  /*5860*/  LDCU.64 UR8, c[0x4][0x80] ;  /* 0x01001000ff0877ac */ /* 0x000e620008000a00 */
[----:B------:R-:W2:Y:S01]  /*5870*/  LDC.64 R2, c[0x4][R2] ;  /* 0x0100000002027b82 */ /* 0x000ea20000000a00 */
[----:B------:R-:W-:Y:S02]  /*5880*/  HFMA2 R12, -RZ, RZ, 0, 5.9604644775390625e-08 ;  /* 0x00000001ff0c7431 */ /* 0x000fe400000001ff */
[----:B------:R-:W-:Y:S02]  /*5890*/  IMAD.MOV.U32 R8, RZ, RZ, 0x70 ;  /* 0x00000070ff087424 */ /* 0x000fe400078e00ff */
[----:B------:R-:W-:Y:S01]  /*58a0*/  IMAD.MOV.U32 R13, RZ, RZ, RZ ;  /* 0x000000ffff0d7224 */ /* 0x000fe200078e00ff */
[----:B------:R-:W3:Y:S01]  /*58b0*/  LDCU.64 UR6, c[0x4][0x88] ;  /* 0x01001100ff0677ac */ /* 0x000ee20008000a00 */
[----:B------:R-:W4:Y:S01]  /*58c0*/  LDCU.64 UR4, c[0x4][0x8] ;  /* 0x01000100ff0477ac */ /* 0x000f220008000a00 */
[----:B-1----:R-:W-:Y:S02]  /*58d0*/  MOV R4, UR8 ;  /* 0x0000000800047c02 */ /* 0x002fe40008000f00 */
[----:B------:R-:W-:Y:S02]  /*58e0*/  MOV R5, UR9 ;  /* 0x0000000900057c02 */ /* 0x000fe40008000f00 */
[----:B---3--:R-:W-:Y:S01]  /*58f0*/  MOV R7, UR7 ;  /* 0x0000000700077c02 */ /* 0x008fe20008000f00 */
[----:B------:R-:W-:Y:S01]  /*5900*/  IMAD.U32 R6, RZ, RZ, UR6 ;  /* 0x00000006ff067e24 */ /* 0x000fe2000f8e00ff */
[----:B----4-:R-:W-:Y:S01]  /*5910*/  MOV R11, UR5 ;  /* 0x00000005000b7c02 */ /* 0x010fe20008000f00 */
[----:B------:R-:W-:Y:S02]  /*5920*/  IMAD.U32 R10, RZ, RZ, UR4 ;  /* 0x00000004ff0a7e24 */ /* 0x000fe4000f8e00ff */
[----:B------:R-:W-:Y:S07]  /*5930*/  LEPC R20, `(.L_x_90) ;  /* 0x000000001014794e */ /* 0x000fee0000000000 */
[----:B--2---:R-:W-:Y:S05]  /*5940*/  CALL.ABS.NOINC R2 ;  /* 0x0000000002007343 */ /* 0x004fea0003c00000 */
.L_x_90:
[----:B------:R-:W-:Y:S05]  /*5950*/  BSYNC.RECONVERGENT B6 ;  /* 0x0000000000067941 */ /* 0x000fea0003800200 */
.L_x_89:
[----:B------:R-:W-:Y:S01]  /*5960*/  R2UR UR4, R146 ;  /* 0x00000000920472ca */ /* 0x000fe200000e0000 */
[----:B------:R-:W-:Y:S01]  /*5970*/  UISETP.NE.U32.AND UP0, UPT, UR62, URZ, UPT ;  /* 0x000000ff3e00728c */ /* 0x000fe2000bf05070 */
[----:B------:R-:W-:Y:S02]  /*5980*/  ISETP.NE.U32.AND P4, PT, R138, RZ, PT ;  /* 0x000000ff8a00720c */ /* 0x000fe40003f85070 */
[----:B------:R-:W-:Y:S01]  /*5990*/  ISETP.NE.U32.AND P2, PT, RZ, UR56, PT ;  /* 0x00000038ff007c0c */ /* 0x000fe2000bf45070 */
[----:B------:R-:W-:Y:S01]  /*59a0*/  UISETP.NE.AND.EX UP1, UPT, UR63, URZ, UPT, UP0 ;  /* 0x000000ff3f00728c */ /* 0x000fe2000bf25300 */
[----:B------:R-:W-:Y:S01]  /*59b0*/  ISETP.NE.AND.EX P4, PT, R139, RZ, PT, P4 ;  /* 0x000000ff8b00720c */ /* 0x000fe20003f85340 */
[----:B------:R-:W-:Y:S01]  /*59c0*/  UPLOP3.LUT UP0, UPT, UPT, UPT, UPT, 0x40, 0x4 ;  /* 0x000000000004789c */ /* 0x000fe20003f0e870 */
[----:B------:R-:W-:Y:S05]  /*59d0*/  ISETP.NE.AND.EX P2, PT, RZ, UR57, PT, P2 ;  /* 0x00000039ff007c0c */ /* 0x000fea000bf45320 */
[----:B------:R-:W-:Y:S06]  /*59e0*/  UISETP.NE.AND UP2, UPT, UR4, URZ, UPT ;  /* 0x000000ff0400728c */ /* 0x000fec000bf45270 */
[----:B------:R-:W-:Y:S05]  /*59f0*/  PLOP3.LUT P1, PT, PT, PT, UP2, 0x80, 0x8 ;  /* 0x000000000008781c */ /* 0x000fea0003f2f028 */
[----:B------:R-:W-:Y:S06]  /*5a00*/  @UP2 UPLOP3.LUT UP0, UPT, UPT, UPT, UP1, 0x80, 0x8 ;  /* 0x000000000008289c */ /* 0x000fec0003f0f010 */
[----:B------:R-:W-:Y:S01]  /*5a10*/  PLOP3.LUT P0, PT, PT, PT, UP0, 0x80, 0x8 ;  /* 0x000000000008781c */ /* 0x000fe20003f0f008 */
[----:B------:R-:W-:Y:S01]  /*5a20*/  @!UPT UIADD3 URZ, UPT, UPT, URZ, URZ, URZ ;  /* 0x000000fffffff290 */ /* 0x000fe2000fffe0ff */
[----:B------:R-:W-:Y:S11]  /*5a30*/  BRA.U !UP1, `(.L_x_92) ;  /* 0x00000001093c7547 */ /* 0x000ff6000b800000 */
[----:B------:R-:W-:Y:S01]  /*5a40*/  UISETP.NE.U32.AND UP0, UPT, UR56, URZ, UPT ;  /* 0x000000ff3800728c */ /* 0x000fe2000bf05070 */
[----:B-1----:R-:W-:Y:S01]  /*5a50*/  HFMA2 R0, -RZ, RZ, 0, 5.9604644775390625e-08 ;  /* 0x00000001ff007431 */ /* 0x002fe200000001ff */
[----:B------:R-:W1:Y:S01]  /*5a60*/  LDCU.64 UR8, c[0x0][0x358] ;  /* 0x00006b00ff0877ac */ /* 0x000e620008000a00 */
[----:B------:R-:W-:Y:S01]  /*5a70*/  IMAD.MOV.U32 R142, RZ, RZ, 0x1 ;  /* 0x00000001ff8e7424 */ /* 0x000fe200078e00ff */
[----:B------:R-:W-:Y:S06]  /*5a80*/  UISETP.NE.AND.EX UP0, UPT, UR57, URZ, UPT, UP0 ;  /* 0x000000ff3900728c */ /* 0x000fec000bf05300 */
[----:B------:R-:W-:Y:S05]  /*5a90*/  PLOP3.LUT P3, PT, PT, PT, UP0, 0x80, 0x8 ;  /* 0x000000000008781c */ /* 0x000fea0003f6f008 */
[----:B------:R-:W2:Y:S01]  /*5aa0*/  @UP0 LDCU.64 UR4, c[0x0][0x888] ;  /* 0x00011100ff0407ac */ /* 0x000ea20008000a00 */
[----:B------:R-:W-:Y:S07]  /*5ab0*/  @UP0 UIMAD UR6, UR36, UR62, URZ ;  /* 0x0000003e240602a4 */ /* 0x000fee000f8e02ff */
[----:B------:R-:W-:Y:S01]  /*5ac0*/  @!P3 PRMT R142, R0, 0x7610, R142 ;  /* 0x00007610008eb816 */ /* 0x000fe2000000008e */
[----:B--2---:R-:W-:Y:S06]  /*5ad0*/  @UP0 UIMAD.WIDE UR4, UR6, 0x4, UR4 ;  /* 0x00000004060408a5 */ /* 0x004fec000f8e0204 */
[----:B------:R-:W-:Y:S01]  /*5ae0*/  IMAD.U32 R2, RZ, RZ, UR4 ;  /* 0x00000004ff027e24 */ /* 0x000fe2000f8e00ff */
[----:B------:R-:W-:Y:S04]  /*5af0*/  MOV R3, UR5 ;  /* 0x0000000500037c02 */ /* 0x000fe80008000f00 */
[----:B------:R-:W2:Y:S01]  /*5b00*/  @!UP0 LDCU UR4, c[0x0][0x880] ;  /* 0x00011000ff0487ac */ /* 0x000ea20008000800 */
[----:B-1---5:R3:W5:Y:S02]  /*5b10*/  @P3 LDG.E R73, desc[UR8][R2.64] ;  /* 0x0000000802493981 */ /* 0x022764000c1e1900 */
[----:B--23--:R-:W-:Y:S02]  /*5b20*/  @!P3 IMAD.U32 R73, RZ, RZ, UR4 ;  /* 0x00000004ff49be24 */ /* 0x00cfe4000f8e00ff */
.L_x_92:
[----:B------:R-:W-:Y:S05]  /*5b30*/  @!P4 BRA `(.L_x_93) ;  /* 0x000000000024c947 */ /* 0x000fea0003800000 */
[----:B------:R-:W-:Y:S01]  /*5b40*/  ISETP.NE.U32.AND P3, PT, R136, RZ, PT ;  /* 0x000000ff8800720c */ /* 0x000fe20003f65070 */
[----:B------:R-:W2:Y:S03]  /*5b50*/  LDCU.64 UR4, c[0x0][0x358] ;  /* 0x00006b00ff0477ac */ /* 0x000ea60008000a00 */
[----:B------:R-:W-:Y:S11]  /*5b60*/  ISETP.NE.AND.EX P3, PT, R137, RZ, PT, P3 ;  /* 0x000000ff8900720c */ /* 0x000ff60003f65330 */
[----:B------:R-:W-:Y:S02]  /*5b70*/  @!UPT UIADD3 URZ, UPT, UPT, URZ, URZ, URZ ;  /* 0x000000fffffff290 */ /* 0x000fe4000fffe0ff */
[----:B------:R-:W3:Y:S01]  /*5b80*/  @P3 LDC.64 R2, c[0x0][0x8a8] ;  /* 0x00022a00ff023b82 */ /* 0x000ee20000000a00 */
[----:B-1----:R-:W-:Y:S04]  /*5b90*/  @P3 IMAD R0, R138, UR36, RZ ;  /* 0x000000248a003c24 */ /* 0x002fe8000f8e02ff */
[----:B---3--:R-:W-:Y:S05]  /*5ba0*/  @P3 IMAD.WIDE R2, R0, 0x4, R2 ;  /* 0x0000000400023825 */ /* 0x008fea00078e0202 */
[----:B--2--5:R2:W5:Y:S02]  /*5bb0*/  @P3 LDG.E R70, desc[UR4][R2.64] ;  /* 0x0000000402463981 */ /* 0x024564000c1e1900 */
[----:B--2---:R-:W3:Y:S02]  /*5bc0*/  @!P3 LDC R70, c[0x0][0x8a0] ;  /* 0x00022800ff46bb82 */ /* 0x004ee40000000800 */
.L_x_93:
[----:B-----5:R-:W-:Y:S01]  /*5bd0*/  FSETP.NEU.AND P3, PT, R73, RZ, PT ;  /* 0x000000ff4900720b */ /* 0x020fe20003f6d000 */
[----:B------:R-:W-:Y:S01]  /*5be0*/  IMAD.SHL.U32 R160, R140, 0x2, RZ ;  /* 0x000000028ca07824 */ /* 0x000fe200078e00ff */
[----:B------:R-:W-:Y:S01]  /*5bf0*/  SEL R3, RZ, 0xffffffff, P2 ;  /* 0xffffffffff037807 */ /* 0x000fe20001000000 */
[----:B------:R-:W-:Y:S01]  /*5c00*/  IMAD.SHL.U32 R80, R155, 0x10, RZ ;  /* 0x000000109b507824 */ /* 0x000fe200078e00ff */
[----:B------:R-:W-:Y:S01]  /*5c10*/  @P1 LOP3.LUT P2, RZ, R142, 0xff, RZ, 0xc0, !PT ;  /* 0x000000ff8eff1812 */ /* 0x000fe2000784c0ff */
[----:B------:R-:W-:Y:S01]  /*5c20*/  VIADD R161, R160, UR44 ;  /* 0x0000002ca0a17c36 */ /* 0x000fe20008000000 */
[----:B-1----:R-:W-:Y:S01]  /*5c30*/  @P1 SEL R0, RZ, 0xffffffff, P3 ;  /* 0xffffffffff001807 */ /* 0x002fe20001800000 */
[----:B------:R-:W-:Y:S01]  /*5c40*/  IMAD.SHL.U32 R81, R156, 0x10, RZ ;  /* 0x000000109c517824 */ /* 0x000fe200078e00ff */
[----:B------:R-:W-:Y:S01]  /*5c50*/  LOP3.LUT R154, R154, 0x1, RZ, 0x3c, !PT ;  /* 0x000000019a9a7812 */ /* 0x000fe200078e3cff */
[----:B------:R-:W-:Y:S01]  /*5c60*/  IMAD.IADD R151, R161, 0x1, R80 ;  /* 0x00000001a1977824 */ /* 0x000fe200078e0250 */
[C---:B------:R-:W-:Y:S01]  /*5c70*/  @P0 SEL R0, R3.reuse, R0, !P2 ;  /* 0x0000000003000207 */ /* 0x040fe20005000000 */
[----:B------:R-:W-:Y:S01]  /*5c80*/  BSSY B1, `(.L_x_94) ;  /* 0x000004f000017945 */ /* 0x000fe20003800000 */
[----:B------:R-:W-:Y:S01]  /*5c90*/  LEA R74, R68, UR44, 0x3 ;  /* 0x0000002c444a7c11 */ /* 0x000fe2000f8e18ff */
[----:B------:R-:W-:Y:S01]  /*5ca0*/  IMAD.MOV.U32 R82, RZ, RZ, 0x1 ;  /* 0x00000001ff527424 */ /* 0x000fe200078e00ff */
[----:B------:R-:W-:Y:S01]  /*5cb0*/  @P1 LOP3.LUT R0, R0, 0x1, RZ, 0xc0, !PT ;  /* 0x0000000100001812 */ /* 0x000fe200078ec0ff */
[----:B------:R-:W-:Y:S01]  /*5cc0*/  IMAD R71, R68, 0x100, R69 ;  /* 0x0000010044477824 */ /* 0x000fe200078e0245 */
[----:B------:R-:W-:Y:S01]  /*5cd0*/  PLOP3.LUT P2, PT, PT, PT, UP1, 0x80, 0x8 ;  /* 0x000000000008781c */ /* 0x000fe20003f4f018 */
[----:B------:R-:W-:Y:S01]  /*5ce0*/  IMAD.MOV.U32 R75, RZ, RZ, RZ ;  /* 0x000000ffff4b7224 */ /* 0x000fe200078e00ff */
[----:B------:R-:W-:Y:S02]  /*5cf0*/  ISETP.NE.U32.OR P6, PT, R0, 0x1, !P1 ;  /* 0x000000010000780c */ /* 0x000fe40004fc5470 */
[----:B------:R-:W-:Y:S02]  /*5d00*/  CS2R R134, SRZ ;  /* 0x0000000000867805 */ /* 0x000fe4000001ff00 */
[----:B------:R-:W-:Y:S02]  /*5d10*/  LOP3.LUT P4, R148, R142, 0xff, RZ, 0xc0, !PT ;  /* 0x000000ff8e947812 */ /* 0x000fe4000788c0ff */
[----:B------:R-:W-:Y:S02]  /*5d20*/  CS2R R132, SRZ ;  /* 0x0000000000847805 */ /* 0x000fe4000001ff00 */
[----:B------:R-:W-:Y:S02]  /*5d30*/  SEL R2, RZ, 0xffffffff, P3 ;  /* 0xffffffffff027807 */ /* 0x000fe40001800000 */
[----:B------:R-:W-:Y:S02]  /*5d40*/  CS2R R126, SRZ ;  /* 0x00000000007e7805 */ /* 0x000fe4000001ff00 */
[----:B------:R-:W-:Y:S02]  /*5d50*/  P2R R158, PR, RZ, 0x40 ;  /* 0x00000040ff9e7803 */ /* 0x000fe40000000000 */
[----:B------:R-:W-:Y:S02]  /*5d60*/  CS2R R124, SRZ ;  /* 0x00000000007c7805 */ /* 0x000fe4000001ff00 */
[----:B------:R-:W-:Y:S02]  /*5d70*/  CS2R R118, SRZ ;  /* 0x0000000000767805 */ /* 0x000fe4000001ff00 */
[----:B------:R-:W-:Y:S02]  /*5d80*/  CS2R R116, SRZ ;  /* 0x0000000000747805 */ /* 0x000fe4000001ff00 */
[----:B------:R-:W-:Y:S02]  /*5d90*/  CS2R R110, SRZ ;  /* 0x00000000006e7805 */ /* 0x000fe4000001ff00 */
[----:B------:R-:W-:Y:S02]  /*5da0*/  @P2 SEL R2, R3, R2, !P4 ;  /* 0x0000000203022207 */ /* 0x000fe40006000000 */
[----:B------:R-:W-:Y:S02]  /*5db0*/  CS2R R108, SRZ ;  /* 0x00000000006c7805 */ /* 0x000fe4000001ff00 */
[----:B------:R-:W-:Y:S02]  /*5dc0*/  @P6 SHF.L.U32 R0, R154, 0x1f, RZ ;  /* 0x0000001f9a006819 */ /* 0x000fe400000006ff */
[----:B------:R-:W-:Y:S02]  /*5dd0*/  CS2R R102, SRZ ;  /* 0x0000000000667805 */ /* 0x000fe4000001ff00 */
[----:B------:R-:W-:Y:S02]  /*5de0*/  LOP3.LUT R2, R2, 0x1, RZ, 0xc0, !PT ;  /* 0x0000000102027812 */ /* 0x000fe400078ec0ff */
[----:B------:R-:W-:Y:S01]  /*5df0*/  CS2R R100, SRZ ;  /* 0x0000000000647805 */ /* 0x000fe2000001ff00 */
[----:B------:R1:W2:Y:S01]  /*5e00*/  @P6 SYNCS.PHASECHK.TRANS64.TRYWAIT P1, [UR44+0x30], R0 ;  /* 0x00003000ff0065a7 */ /* 0x0002a2000802112c */
[----:B------:R-:W-:Y:S02]  /*5e10*/  CS2R R94, SRZ ;  /* 0x00000000005e7805 */ /* 0x000fe4000001ff00 */
[----:B------:R-:W-:Y:S02]  /*5e20*/  ISETP.NE.U32.AND P5, PT, R2, 0x1, PT ;  /* 0x000000010200780c */ /* 0x000fe40003fa5070 */
[----:B------:R-:W-:Y:S02]  /*5e30*/  CS2R R92, SRZ ;  /* 0x00000000005c7805 */ /* 0x000fe4000001ff00 */
[----:B------:R-:W-:Y:S02]  /*5e40*/  CS2R R86, SRZ ;  /* 0x0000000000567805 */ /* 0x000fe4000001ff00 */
[----:B------:R-:W-:Y:S02]  /*5e50*/  CS2R R84, SRZ ;  /* 0x0000000000547805 */ /* 0x000fe4000001ff00 */
[----:B------:R-:W-:Y:S02]  /*5e60*/  P2R R83, PR, RZ, 0x20 ;  /* 0x00000020ff537803 */ /* 0x000fe40000000000 */
[----:B------:R-:W-:Y:S02]  /*5e70*/  CS2R R78, SRZ ;  /* 0x00000000004e7805 */ /* 0x000fe4000001ff00 */
[----:B------:R-:W-:Y:S01]  /*5e80*/  CS2R R76, SRZ ;  /* 0x00000000004c7805 */ /* 0x000fe2000001ff00 */
[----:B------:R-:W-:Y:S02]  /*5e90*/  IMAD.IADD R159, R161, 0x1, R81 ;  /* 0x00000001a19f7824 */ /* 0x000fe400078e0251 */
[----:B------:R-:W-:Y:S01]  /*5ea0*/  IMAD.IADD R150, R81, 0x1, R151 ;  /* 0x0000000151967824 */ /* 0x000fe200078e0297 */
[----:B-1----:R-:W-:Y:S04]  /*5eb0*/  SHF.L.U32 R0, R153, 0x1f, RZ ;  /* 0x0000001f99007819 */ /* 0x002fe800000006ff */
[----:B------:R1:W4:Y:S01]  /*5ec0*/  SYNCS.PHASECHK.TRANS64.TRYWAIT P0, [R74+URZ+0xa0], R0 ;  /* 0x0000a0004a0075a7 */ /* 0x00032200080011ff */
[----:B--2---:R-:W-:Y:S01]  /*5ed0*/  @P6 SEL R82, RZ, 0x1, !P1 ;  /* 0x00000001ff526807 */ /* 0x004fe20004800000 */
[----:B-1----:R-:W-:Y:S06]  /*5ee0*/  @!P6 BRA `(.L_x_95) ;  /* 0x0000000000a0e947 */ /* 0x002fec0003800000 */
[----:B------:R-:W-:Y:S01]  /*5ef0*/  @P5 IMAD.MOV.U32 R2, RZ, RZ, -0x10 ;  /* 0xfffffff0ff025424 */ /* 0x000fe200078e00ff */
[----:B------:R-:W-:Y:S01]  /*5f00*/  ISETP.NE.AND P1, PT, R82, RZ, PT ;  /* 0x000000ff5200720c */ /* 0x000fe20003f25270 */
[----:B------:R-:W-:Y:S01]  /*5f10*/  BSSY B0, `(.L_x_96) ;  /* 0x0000010000007945 */ /* 0x000fe20003800000 */
[----:B------:R-:W-:Y:S02]  /*5f20*/  ISETP.NE.U32.AND P6, PT, R141, 0x1, PT ;  /* 0x000000018d00780c */ /* 0x000fe40003fc5070 */
[----:B------:R-:W-:Y:S02]  /*5f30*/  CS2R R86, SRZ ;  /* 0x0000000000567805 */ /* 0x000fe4000001ff00 */
[----:B------:R-:W-:Y:S02]  /*5f40*/  CS2R R84, SRZ ;  /* 0x0000000000547805 */ /* 0x000fe4000001ff00 */
[----:B------:R-:W-:Y:S02]  /*5f50*/  CS2R R102, SRZ ;  /* 0x0000000000667805 */ /* 0x000fe4000001ff00 */
[----:B------:R-:W-:Y:S02]  /*5f60*/  @P5 SEL R2, R2, 0x10, !P6 ;  /* 0x0000001002025807 */ /* 0x000fe40007000000 */
[----:B------:R-:W-:Y:S02]  /*5f70*/  CS2R R100, SRZ ;  /* 0x0000000000647805 */ /* 0x000fe4000001ff00 */
[----:B------:R-:W-:Y:S02]  /*5f80*/  CS2R R118, SRZ ;  /* 0x0000000000767805 */ /* 0x000fe4000001ff00 */
[----:B------:R-:W-:Y:S01]  /*5f90*/  CS2R R116, SRZ ;  /* 0x0000000000747805 */ /* 0x000fe2000001ff00 */
[----:B------:R-:W-:Y:S02]  /*5fa0*/  @P5 IMAD.IADD R7, R161, 0x1, R2 ;  /* 0x00000001a1075824 */ /* 0x000fe400078e0202 */
[C---:B------:R-:W-:Y:S02]  /*5fb0*/  @P5 IMAD.IADD R6, R2.reuse, 0x1, R159 ;  /* 0x0000000102065824 */ /* 0x040fe400078e029f */
[----:B------:R-:W-:Y:S01]  /*5fc0*/  @P5 IMAD.IADD R5, R2, 0x1, R151 ;  /* 0x0000000102055824 */ /* 0x000fe200078e0297 */
[----:B------:R-:W-:Y:S06]  /*5fd0*/  @P1 BRA `(.L_x_97) ;  /* 0x00000000000c1947 */ /* 0x000fec0003800000 */
[----:B------:R-:W-:Y:S04]  /*5fe0*/  SHF.L.U32 R4, R154, 0x1f, RZ ;  /* 0x0000001f9a047819 */ /* 0x000fe800000006ff */
[----:B------:R-:W1:Y:S02]  /*5ff0*/  SYNCS.PHASECHK.TRANS64.TRYWAIT P1, [UR44+0x30], R4 ;  /* 0x00003004ff0075a7 */ /* 0x000e64000802112c */
[----:B-1----:R-:W-:Y:S05]  /*6000*/  @!P1 BRA `(.L_x_98) ;  /* 0x0000005c00309947 */ /* 0x002fea0003800000 */
.L_x_97:
[----:B------:R-:W-:Y:S05]  /*6010*/  BSYNC B0 ;  /* 0x0000000000007941 */ /* 0x000fea0003800000 */
.L_x_96:
[----:B------:R-:W-:Y:S01]  /*6020*/  ISETP.NE.AND P1, PT, R83, RZ, PT ;  /* 0x000000ff5300720c */ /* 0x000fe20003f25270 */
[----:B------:R-:W-:Y:S01]  /*6030*/  IMAD.MOV.U32 R135, RZ, RZ, RZ ;  /* 0x000000ffff877224 */ /* 0x000fe200078e00ff */
[----:B------:R-:W-:Y:S02]  /*6040*/  CS2R R132, SRZ ;  /* 0x0000000000847805 */ /* 0x000fe4000001ff00 */
[----:B------:R-:W-:Y:S02]  /*6050*/  CS2R R78, SRZ ;  /* 0x00000000004e7805 */ /* 0x000fe4000001ff00 */
[----:B------:R-:W-:Y:S02]  /*6060*/  CS2R R76, SRZ ;  /* 0x00000000004c7805 */ /* 0x000fe4000001ff00 */
[----:B------:R-:W-:Y:S02]  /*6070*/  CS2R R94, SRZ ;  /* 0x00000000005e7805 */ /* 0x000fe4000001ff00 */
[----:B------:R-:W-:Y:S02]  /*6080*/  CS2R R92, SRZ ;  /* 0x00000000005c7805 */ /* 0x000fe4000001ff00 */
[----:B------:R-:W-:Y:S02]  /*6090*/  CS2R R110, SRZ ;  /* 0x00000000006e7805 */ /* 0x000fe4000001ff00 */
[----:B------:R-:W-:Y:S02]  /*60a0*/  CS2R R108, SRZ ;  /* 0x00000000006c7805 */ /* 0x000fe4000001ff00 */
[----:B------:R-:W-:Y:S02]  /*60b0*/  CS2R R126, SRZ ;  /* 0x00000000007e7805 */ /* 0x000fe4000001ff00 */
[----:B------:R-:W-:Y:S01]  /*60c0*/  CS2R R124, SRZ ;  /* 0x00000000007c7805 */ /* 0x000fe2000001ff00 */
[----:B------:R-:W-:Y:S01]  /*60d0*/  IMAD.MOV.U32 R75, RZ, RZ, 0x1 ;  /* 0x00000001ff4b7424 */ /* 0x000fe200078e00ff */
[----:B------:R2:W1:Y:S01]  /*60e0*/  @P1 LDS.128 R84, [R7+0x400] ;  /* 0x0004000007541984 */ /* 0x0004620000000c00 */
[----:B------:R-:W-:Y:S03]  /*60f0*/  @P1 IMAD.IADD R2, R2, 0x1, R150 ;  /* 0x0000000102021824 */ /* 0x000fe600078e0296 */
[----:B------:R2:W1:Y:S04]  /*6100*/  @P1 LDS.128 R100, [R6+0x400] ;  /* 0x0004000006641984 */ /* 0x0004680000000c00 */
[----:B------:R2:W1:Y:S04]  /*6110*/  @P1 LDS.128 R116, [R5+0x400] ;  /* 0x0004000005741984 */ /* 0x0004680000000c00 */
[----:B------:R2:W1:Y:S04]  /*6120*/  @P1 LDS.128 R132, [R2+0x400] ;  /* 0x0004000002841984 */ /* 0x0004680000000c00 */
[----:B------:R2:W1:Y:S04]  /*6130*/  @P1 LDS.128 R76, [R160+UR44+0x400] ;  /* 0x0004002ca04c1984 */ /* 0x0004680008000c00 */
[----:B------:R2:W1:Y:S04]  /*6140*/  @P1 LDS.128 R92, [R159+0x400] ;  /* 0x000400009f5c1984 */ /* 0x0004680000000c00 */
[----:B------:R2:W1:Y:S04]  /*6150*/  @P1 LDS.128 R108, [R151+0x400] ;  /* 0x00040000976c1984 */ /* 0x0004680000000c00 */
[----:B------:R2:W1:Y:S02]  /*6160*/  @P1 LDS.128 R124, [R150+0x400] ;  /* 0x00040000967c1984 */ /* 0x0004640000000c00 */
.L_x_95:
[----:B------:R-:W-:Y:S05]  /*6170*/  BSYNC B1 ;  /* 0x0000000000017941 */ /* 0x000fea0003800000 */
.L_x_94:
[----:B--2---:R-:W-:Y:S04]  /*6180*/  SHF.R.U32.HI R2, RZ, 0x15, R71 ;  /* 0x00000015ff027819 */ /* 0x004fe80000011647 */
[----:B------:R-:W-:Y:S01]  /*6190*/  LOP3.LUT P1, RZ, R2, 0x3, R143, 0x48, !PT ;  /* 0x0000000302ff7812 */ /* 0x000fe2000782488f */
[----:B------:R-:W-:Y:S01]  /*61a0*/  @!UPT UIADD3 URZ, UPT, UPT, URZ, URZ, URZ ;  /* 0x000000fffffff290 */ /* 0x000fe2000fffe0ff */
[----:B----4-:R-:W-:Y:S11]  /*61b0*/  @P0 BRA `(.L_x_99) ;  /* 0x0000000000080947 */ /* 0x010ff60003800000 */
[----:B------:R-:W2:Y:S02]  /*61c0*/  SYNCS.PHASECHK.TRANS64.TRYWAIT P0, [R74+URZ+0xa0], R0 ;  /* 0x0000a0004a0075a7 */ /* 0x000ea400080011ff */
[----:B--2---:R-:W-:Y:S05]  /*61d0*/  @!P0 BRA `(.L_x_100) ;  /* 0x0000005800d48947 */ /* 0x004fea0003800000 */
.L_x_99:
[----:B------:R-:W-:Y:S05]  /*61e0*/  @!P1 BRA `(.L_x_101) ;  /* 0x0000000000409947 */ /* 0x000fea0003800000 */
[----:B------:R-:W4:Y:S01]  /*61f0*/  LDCU.64 UR8, c[0x4][0x70] ;  /* 0x01000e00ff0877ac */ /* 0x000f220008000a00 */
[----:B-1----:R-:W-:Y:S01]  /*6200*/  MOV R3, 0x0 ;  /* 0x0000000000037802 */ /* 0x002fe20000000f00 */
[----:B------:R-:W-:Y:S02]  /*6210*/  HFMA2 R12, -RZ, RZ, 0, 5.9604644775390625e-08 ;  /* 0x00000001ff0c7431 */ /* 0x000fe400000001ff */
[----:B------:R-:W-:Y:S02]  /*6220*/  IMAD.MOV.U32 R8, RZ, RZ, 0x192 ;  /* 0x00000192ff087424 */ /* 0x000fe400078e00ff */
[----:B------:R-:W-:Y:S01]  /*6230*/  IMAD.MOV.U32 R13, RZ, RZ, RZ ;  /* 0x000000ffff0d7224 */ /* 0x000fe200078e00ff */
[----:B------:R-:W1:Y:S01]  /*6240*/  LDCU.64 UR6, c[0x4][0x78] ;  /* 0x01000f00ff0677ac */ /* 0x000e620008000a00 */
[----:B------:R-:W2:Y:S01]  /*6250*/  LDC.64 R2, c[0x4][R3] ;  /* 0x0100000003027b82 */ /* 0x000ea20000000a00 */
[----:B------:R-:W5:Y:S01]  /*6260*/  LDCU.64 UR4, c[0x4][0x10] ;  /* 0x01000200ff0477ac */ /* 0x000f620008000a00 */
[----:B----4-:R-:W-:Y:S01]  /*6270*/  MOV R5, UR9 ;  /* 0x0000000900057c02 */ /* 0x010fe20008000f00 */
[----:B------:R-:W-:Y:S01]  /*6280*/  IMAD.U32 R4, RZ, RZ, UR8 ;  /* 0x00000008ff047e24 */ /* 0x000fe2000f8e00ff */
[----:B-1----:R-:W-:Y:S01]  /*6290*/  MOV R7, UR7 ;  /* 0x0000000700077c02 */ /* 0x002fe20008000f00 */
[----:B------:R-:W-:Y:S01]  /*62a0*/  IMAD.U32 R6, RZ, RZ, UR6 ;  /* 0x00000006ff067e24 */ /* 0x000fe2000f8e00ff */
[----:B-----5:R-:W-:Y:S01]  /*62b0*/  MOV R11, UR5 ;  /* 0x00000005000b7c02 */ /* 0x020fe20008000f00 */
[----:B------:R-:W-:Y:S02]  /*62c0*/  IMAD.U32 R10, RZ, RZ, UR4 ;  /* 0x00000004ff0a7e24 */ /* 0x000fe4000f8e00ff */
[----:B------:R-:W-:Y:S07]  /*62d0*/  LEPC R20, `(.L_x_101) ;  /* 0x000000001014794e */ /* 0x000fee0000000000 */
[----:B--23--:R-:W-:Y:S05]  /*62e0*/  CALL.ABS.NOINC R2 ;  /* 0x0000000002007343 */ /* 0x00cfea0003c00000 */
.L_x_101:
[----:B------:R-:W-:Y:S05]  /*62f0*/  WARPSYNC.ALL ;  /* 0x0000000000007948 */ /* 0x000fea0003800000 */
[----:B------:R-:W-:Y:S01]  /*6300*/  R2UR UR4, R71 ;  /* 0x00000000470472ca */ /* 0x000fe200000e0000 */
[--C-:B-1----:R-:W-:Y:S01]  /*6310*/  HADD2.F32 R3, -RZ, R76.reuse.H0_H0 ;  /* 0x2000004cff037230 */ /* 0x102fe20000004100 */
[----:B------:R-:W-:Y:S01]  /*6320*/  MOV R96, 0xfffffff0 ;  /* 0xfffffff000607802 */ /* 0x000fe20000000f00 */
[----:B------:R-:W-:Y:S01]  /*6330*/  HADD2.F32 R72, -RZ, R93.H0_H0 ;  /* 0x2000005dff487230 */ /* 0x000fe20000004100 */
[----:B------:R-:W-:Y:S01]  /*6340*/  ISETP.NE.U32.AND P6, PT, R141, 0x1, PT ;  /* 0x000000018d00780c */ /* 0x000fe20003fc5070 */
[----:B------:R-:W-:Y:S01]  /*6350*/  BSSY.RECONVERGENT B0, `(.L_x_102) ;  /* 0x0000100000007945 */ /* 0x000fe20003800200 */
[----:B------:R-:W-:Y:S02]  /*6360*/  ISETP.NE.AND P0, PT, R157, RZ, PT ;  /* 0x000000ff9d00720c */ /* 0x000fe40003f05270 */
[----:B------:R-:W-:Y:S04]  /*6370*/  SEL R96, R96, 0x10, !P6 ;  /* 0x0000001060607807 */ /* 0x000fe80007000000 */
[----:B------:R-:W-:Y:S01]  /*6380*/  IADD3 R161, PT, PT, R161, R96, RZ ;  /* 0x00000060a1a17210 */ /* 0x000fe20007ffe0ff */
[----:B------:R-:W2:Y:S01]  /*6390*/  LDTM.x64 R4, tmem[UR4] ;  /* 0x00000004000479ee */ /* 0x000ea20008340000 */
[C---:B------:R-:W-:Y:S02]  /*63a0*/  IADD3 R162, PT, PT, R96.reuse, R159, RZ ;  /* 0x0000009f60a27210 */ /* 0x040fe40007ffe0ff */
[C---:B------:R-:W-:Y:S02]  /*63b0*/  IADD3 R164, PT, PT, R96.reuse, R151, RZ ;  /* 0x0000009760a47210 */ /* 0x040fe40007ffe0ff */
[----:B------:R-:W-:Y:S01]  /*63c0*/  IADD3 R163, PT, PT, R96, R150, RZ ;  /* 0x0000009660a37210 */ /* 0x000fe20007ffe0ff */
[C---:B--23--:R-:W-:Y:S01]  /*63d0*/  FMUL R0, R70.reuse, R4 ;  /* 0x0000000446007220 */ /* 0x04cfe20000400000 */
[----:B------:R-:W-:Y:S02]  /*63e0*/  HADD2.F32 R4, -RZ, R76.H1_H1 ;  /* 0x3000004cff047230 */ /* 0x000fe40000004100 */
[C---:B------:R-:W-:Y:S01]  /*63f0*/  FMUL R2, R70.reuse, R5 ;  /* 0x0000000546027220 */ /* 0x040fe20000400000 */
[--C-:B------:R-:W-:Y:S02]  /*6400*/  HADD2.F32 R5, -RZ, R77.reuse.H0_H0 ;  /* 0x2000004dff057230 */ /* 0x100fe40000004100 */
[C---:B------:R-:W-:Y:S01]  /*6410*/  FFMA R0, R73.reuse, R3, R0 ;  /* 0x0000000349007223 */ /* 0x040fe20000000000 */
[C---:B------:R-:W-:Y:S01]  /*6420*/  FMUL R3, R70.reuse, R6 ;  /* 0x0000000646037220 */ /* 0x040fe20000400000 */
[C---:B------:R-:W-:Y:S01]  /*6430*/  FFMA R2, R73.reuse, R4, R2 ;  /* 0x0000000449027223 */ /* 0x040fe20000000002 */
[----:B------:R-:W-:Y:S02]  /*6440*/  HADD2.F32 R6, -RZ, R77.H1_H1 ;  /* 0x3000004dff067230 */ /* 0x000fe40000004100 */
[----:B------:R-:W-:Y:S01]  /*6450*/  FMUL R4, R70, R9 ;  /* 0x0000000946047220 */ /* 0x000fe20000400000 */
[C---:B------:R-:W-:Y:S01]  /*6460*/  FFMA R3, R73.reuse, R5, R3 ;  /* 0x0000000549037223 */ /* 0x040fe20000000003 */
[--C-:B------:R-:W-:Y:S01]  /*6470*/  HADD2.F32 R5, -RZ, R78.reuse.H0_H0 ;  /* 0x2000004eff057230 */ /* 0x100fe20000004100 */
[----:B------:R-:W-:Y:S01]  /*6480*/  F2FP.F16.F32.PACK_AB R88, R2, R0 ;  /* 0x000000000258723e */ /* 0x000fe200000000ff */
[C---:B------:R-:W-:Y:S01]  /*6490*/  FMUL R0, R70.reuse, R7 ;  /* 0x0000000746007220 */ /* 0x040fe20000400000 */
[C---:B------:R-:W-:Y:S01]  /*64a0*/  FMUL R2, R70.reuse, R8 ;  /* 0x0000000846027220 */ /* 0x040fe20000400000 */
[----:B------:R-:W-:Y:S02]  /*64b0*/  HADD2.F32 R7, -RZ, R78.H1_H1 ;  /* 0x3000004eff077230 */ /* 0x000fe40000004100 */
[C---:B------:R-:W-:Y:S01]  /*64c0*/  FFMA R0, R73.reuse, R6, R0 ;  /* 0x0000000649007223 */ /* 0x040fe20000000000 */
[C---:B------:R-:W-:Y:S01]  /*64d0*/  FFMA R2, R73.reuse, R5, R2 ;  /* 0x0000000549027223 */ /* 0x040fe20000000002 */
[--C-:B------:R-:W-:Y:S02]  /*64e0*/  HADD2.F32 R8, -RZ, R79.reuse.H0_H0 ;  /* 0x2000004fff087230 */ /* 0x100fe40000004100 */
[C---:B------:R-:W-:Y:S01]  /*64f0*/  FFMA R4, R73.reuse, R7, R4 ;  /* 0x0000000749047223 */ /* 0x040fe20000000004 */
[----:B------:R-:W-:Y:S01]  /*6500*/  FMUL R5, R70, R10 ;  /* 0x0000000a46057220 */ /* 0x000fe20000400000 */
[----:B------:R-:W-:Y:S01]  /*6510*/  HADD2.F32 R7, -RZ, R79.H1_H1 ;  /* 0x3000004fff077230 */ /* 0x000fe20000004100 */
[----:B------:R-:W-:Y:S01]  /*6520*/  F2FP.F16.F32.PACK_AB R89, R0, R3 ;  /* 0x000000030059723e */ /* 0x000fe200000000ff */
[----:B------:R-:W-:Y:S01]  /*6530*/  FMUL R6, R70, R11 ;  /* 0x0000000b46067220 */ /* 0x000fe20000400000 */
[----:B------:R-:W-:Y:S01]  /*6540*/  F2FP.F16.F32.PACK_AB R90, R4, R2 ;  /* 0x00000002045a723e */ /* 0x000fe200000000ff */
[C---:B------:R-:W-:Y:S01]  /*6550*/  FFMA R5, R73.reuse, R8, R5 ;  /* 0x0000000849057223 */ /* 0x040fe20000000005 */
[--C-:B------:R-:W-:Y:S02]  /*6560*/  HADD2.F32 R4, -RZ, R84.reuse.H0_H0 ;  /* 0x20000054ff047230 */ /* 0x100fe40000004100 */
[C---:B------:R-:W-:Y:S01]  /*6570*/  FFMA R6, R73.reuse, R7, R6 ;  /* 0x0000000749067223 */ /* 0x040fe20000000006 */
[----:B------:R-:W-:Y:S02]  /*6580*/  HADD2.F32 R7, -RZ, R84.H1_H1 ;  /* 0x30000054ff077230 */ /* 0x000fe40000004100 */
[C---:B------:R-:W-:Y:S01]  /*6590*/  FMUL R0, R70.reuse, R12 ;  /* 0x0000000c46007220 */ /* 0x040fe20000400000 */
[--C-:B------:R-:W-:Y:S02]  /*65a0*/  HADD2.F32 R8, -RZ, R85.reuse.H0_H0 ;  /* 0x20000055ff087230 */ /* 0x100fe40000004100 */
[----:B------:R-:W-:Y:S01]  /*65b0*/  FMUL R2, R70, R13 ;  /* 0x0000000d46027220 */ /* 0x000fe20000400000 */
[----:B------:R-:W-:Y:S01]  /*65c0*/  F2FP.F16.F32.PACK_AB R91, R6, R5 ;  /* 0x00000005065b723e */ /* 0x000fe200000000ff */
[C---:B------:R-:W-:Y:S01]  /*65d0*/  FFMA R0, R73.reuse, R4, R0 ;  /* 0x0000000449007223 */ /* 0x040fe20000000000 */
[----:B------:R-:W-:Y:S01]  /*65e0*/  FMUL R3, R70, R14 ;  /* 0x0000000e46037220 */ /* 0x000fe20000400000 */
[C---:B------:R-:W-:Y:S01]  /*65f0*/  FFMA R2, R73.reuse, R7, R2 ;  /* 0x0000000749027223 */ /* 0x040fe20000000002 */
[----:B------:R-:W-:Y:S01]  /*6600*/  HADD2.F32 R7, -RZ, R85.H1_H1 ;  /* 0x30000055ff077230 */ /* 0x000fe20000004100 */
[----:B------:R1:W-:Y:S01]  /*6610*/  STS.128 [R160+UR44+0x400], R88 ;  /* 0x00040058a0007988 */ /* 0x0003e20008000c2c */
[C---:B------:R-:W-:Y:S01]  /*6620*/  FFMA R3, R73.reuse, R8, R3 ;  /* 0x0000000849037223 */ /* 0x040fe20000000003 */
[--C-:B------:R-:W-:Y:S01]  /*6630*/  HADD2.F32 R8, -RZ, R86.reuse.H0_H0 ;  /* 0x20000056ff087230 */ /* 0x100fe20000004100 */
[----:B------:R-:W-:Y:S01]  /*6640*/  F2FP.F16.F32.PACK_AB R104, R2, R0 ;  /* 0x000000000268723e */ /* 0x000fe200000000ff */
[C---:B------:R-:W-:Y:S01]  /*6650*/  FMUL R4, R70.reuse, R15 ;  /* 0x0000000f46047220 */ /* 0x040fe20000400000 */
[----:B------:R-:W-:Y:S02]  /*6660*/  HADD2.F32 R9, -RZ, R86.H1_H1 ;  /* 0x30000056ff097230 */ /* 0x000fe40000004100 */
[C---:B------:R-:W-:Y:S01]  /*6670*/  FMUL R5, R70.reuse, R16 ;  /* 0x0000001046057220 */ /* 0x040fe20000400000 */
[C---:B------:R-:W-:Y:S01]  /*6680*/  FMUL R6, R70.reuse, R17 ;  /* 0x0000001146067220 */ /* 0x040fe20000400000 */
[C---:B------:R-:W-:Y:S01]  /*6690*/  FFMA R4, R73.reuse, R7, R4 ;  /* 0x0000000749047223 */ /* 0x040fe20000000004 */
[--C-:B------:R-:W-:Y:S02]  /*66a0*/  HADD2.F32 R7, -RZ, R87.reuse.H0_H0 ;  /* 0x20000057ff077230 */ /* 0x100fe40000004100 */
[C---:B------:R-:W-:Y:S01]  /*66b0*/  FFMA R5, R73.reuse, R8, R5 ;  /* 0x0000000849057223 */ /* 0x040fe20000000005 */
[C---:B------:R-:W-:Y:S01]  /*66c0*/  FFMA R6, R73.reuse, R9, R6 ;  /* 0x0000000949067223 */ /* 0x040fe20000000006 */
[----:B------:R-:W-:Y:S01]  /*66d0*/  FMUL R0, R70, R18 ;  /* 0x0000001246007220 */ /* 0x000fe20000400000 */
[----:B------:R-:W-:Y:S01]  /*66e0*/  HADD2.F32 R8, -RZ, R87.H1_H1 ;  /* 0x30000057ff087230 */ /* 0x000fe20000004100 */
[----:B------:R-:W-:Y:S01]  /*66f0*/  F2FP.F16.F32.PACK_AB R105, R4, R3 ;  /* 0x000000030469723e */ /* 0x000fe200000000ff */
[----:B------:R-:W-:Y:S01]  /*6700*/  FMUL R2, R70, R19 ;  /* 0x0000001346027220 */ /* 0x000fe20000400000 */
[----:B------:R-:W-:Y:S01]  /*6710*/  F2FP.F16.F32.PACK_AB R106, R6, R5 ;  /* 0x00000005066a723e */ /* 0x000fe200000000ff */
[--C-:B------:R-:W-:Y:S02]  /*6720*/  HADD2.F32 R5, -RZ, R92.reuse.H0_H0 ;  /* 0x2000005cff057230 */ /* 0x100fe40000004100 */
[C---:B------:R-:W-:Y:S01]  /*6730*/  FFMA R0, R73.reuse, R7, R0 ;  /* 0x0000000749007223 */ /* 0x040fe20000000000 */
[C---:B------:R-:W-:Y:S01]  /*6740*/  FFMA R2, R73.reuse, R8, R2 ;  /* 0x0000000849027223 */ /* 0x040fe20000000002 */
[----:B------:R-:W-:Y:S02]  /*6750*/  HADD2.F32 R6, -RZ, R92.H1_H1 ;  /* 0x3000005cff067230 */ /* 0x000fe40000004100 */
[C---:B------:R-:W-:Y:S01]  /*6760*/  FMUL R3, R70.reuse, R20 ;  /* 0x0000001446037220 */ /* 0x040fe20000400000 */
[C---:B------:R-:W-:Y:S01]  /*6770*/  FMUL R4, R70.reuse, R21 ;  /* 0x0000001546047220 */ /* 0x040fe20000400000 */
[----:B------:R-:W-:Y:S01]  /*6780*/  FMUL R14, R70, R33 ;  /* 0x00000021460e7220 */ /* 0x000fe20000400000 */
[----:B------:R-:W-:Y:S01]  /*6790*/  F2FP.F16.F32.PACK_AB R107, R2, R0 ;  /* 0x00000000026b723e */ /* 0x000fe200000000ff */
[C---:B------:R-:W-:Y:S01]  /*67a0*/  FFMA R3, R73.reuse, R5, R3 ;  /* 0x0000000549037223 */ /* 0x040fe20000000003 */
[C---:B------:R-:W-:Y:S01]  /*67b0*/  FFMA R4, R73.reuse, R6, R4 ;  /* 0x0000000649047223 */ /* 0x040fe20000000004 */
[C---:B------:R-:W-:Y:S01]  /*67c0*/  FMUL R33, R70.reuse, R52 ;  /* 0x0000003446217220 */ /* 0x040fe20000400000 */
[C---:B------:R-:W-:Y:S01]  /*67d0*/  FMUL R0, R70.reuse, R22 ;  /* 0x0000001646007220 */ /* 0x040fe20000400000 */
[C---:B------:R-:W-:Y:S01]  /*67e0*/  FMUL R2, R70.reuse, R23 ;  /* 0x0000001746027220 */ /* 0x040fe20000400000 */
[----:B------:R-:W-:Y:S01]  /*67f0*/  FMUL R11, R70, R30 ;  /* 0x0000001e460b7220 */ /* 0x000fe20000400000 */
[----:B------:R-:W-:Y:S01]  /*6800*/  F2FP.F16.F32.PACK_AB R52, R4, R3 ;  /* 0x000000030434723e */ /* 0x000fe200000000ff */
[----:B------:R-:W-:Y:S02]  /*6810*/  HADD2.F32 R3, -RZ, R93.H1_H1 ;  /* 0x3000005dff037230 */ /* 0x000fe40000004100 */
[C---:B------:R-:W-:Y:S01]  /*6820*/  FFMA R0, R73.reuse, R72, R0 ;  /* 0x0000004849007223 */ /* 0x040fe20000000000 */
[--C-:B------:R-:W-:Y:S01]  /*6830*/  HADD2.F32 R4, -RZ, R94.reuse.H0_H0 ;  /* 0x2000005eff047230 */ /* 0x100fe20000004100 */
[----:B------:R1:W-:Y:S01]  /*6840*/  STS.128 [R161+0x400], R104 ;  /* 0x00040068a1007388 */ /* 0x0003e20000000c00 */
[C---:B------:R-:W-:Y:S01]  /*6850*/  FMUL R12, R70.reuse, R31 ;  /* 0x0000001f460c7220 */ /* 0x040fe20000400000 */
[C---:B------:R-:W-:Y:S01]  /*6860*/  FFMA R2, R73.reuse, R3, R2 ;  /* 0x0000000349027223 */ /* 0x040fe20000000002 */
[----:B------:R-:W-:Y:S02]  /*6870*/  HADD2.F32 R3, -RZ, R101.H0_H0 ;  /* 0x20000065ff037230 */ /* 0x000fe40000004100 */
[C---:B------:R-:W-:Y:S01]  /*6880*/  FMUL R30, R70.reuse, R49 ;  /* 0x00000031461e7220 */ /* 0x040fe20000400000 */
[----:B------:R-:W-:Y:S02]  /*6890*/  HADD2.F32 R49, -RZ, R94.H1_H1 ;  /* 0x3000005eff317230 */ /* 0x000fe40000004100 */
[C---:B------:R-:W-:Y:S01]  /*68a0*/  FMUL R5, R70.reuse, R24 ;  /* 0x0000001846057220 */ /* 0x040fe20000400000 */
[C---:B------:R-:W-:Y:S01]  /*68b0*/  FMUL R13, R70.reuse, R32 ;  /* 0x00000020460d7220 */ /* 0x040fe20000400000 */
[C---:B------:R-:W-:Y:S01]  /*68c0*/  FMUL R15, R70.reuse, R34 ;  /* 0x00000022460f7220 */ /* 0x040fe20000400000 */
[C---:B------:R-:W-:Y:S01]  /*68d0*/  FMUL R31, R70.reuse, R50 ;  /* 0x00000032461f7220 */ /* 0x040fe20000400000 */
[--C-:B------:R-:W-:Y:S02]  /*68e0*/  HADD2.F32 R50, -RZ, R95.reuse.H0_H0 ;  /* 0x2000005fff327230 */ /* 0x100fe40000004100 */
[C---:B------:R-:W-:Y:S01]  /*68f0*/  FMUL R34, R70.reuse, R53 ;  /* 0x0000003546227220 */ /* 0x040fe20000400000 */
[C---:B------:R-:W-:Y:S01]  /*6900*/  FMUL R6, R70.reuse, R25 ;  /* 0x0000001946067220 */ /* 0x040fe20000400000 */
[----:B------:R-:W-:Y:S01]  /*6910*/  FMUL R32, R70, R51 ;  /* 0x0000003346207220 */ /* 0x000fe20000400000 */
[----:B------:R-:W-:Y:S01]  /*6920*/  HADD2.F32 R51, -RZ, R95.H1_H1 ;  /* 0x3000005fff337230 */ /* 0x000fe20000004100 */
[----:B------:R-:W-:Y:S01]  /*6930*/  F2FP.F16.F32.PACK_AB R53, R2, R0 ;  /* 0x000000000235723e */ /* 0x000fe200000000ff */
[--C-:B------:R-:W-:Y:S02]  /*6940*/  HADD2.F32 R0, -RZ, R100.reuse.H0_H0 ;  /* 0x20000064ff007230 */ /* 0x100fe40000004100 */
[C---:B------:R-:W-:Y:S01]  /*6950*/  FFMA R5, R73.reuse, R4, R5 ;  /* 0x0000000449057223 */ /* 0x040fe20000000005 */
[----:B------:R-:W-:Y:S02]  /*6960*/  HADD2.F32 R2, -RZ, R100.H1_H1 ;  /* 0x30000064ff027230 */ /* 0x000fe40000004100 */
[C---:B------:R-:W-:Y:S01]  /*6970*/  FFMA R6, R73.reuse, R49, R6 ;  /* 0x0000003149067223 */ /* 0x040fe20000000006 */
[----:B------:R-:W-:Y:S02]  /*6980*/  HADD2.F32 R4, -RZ, R135.H0_H0 ;  /* 0x20000087ff047230 */ /* 0x000fe40000004100 */
[C---:B------:R-:W-:Y:S01]  /*6990*/  FMUL R7, R70.reuse, R26 ;  /* 0x0000001a46077220 */ /* 0x040fe20000400000 */
[C---:B------:R-:W-:Y:S01]  /*69a0*/  FMUL R8, R70.reuse, R27 ;  /* 0x0000001b46087220 */ /* 0x040fe20000400000 */
[C---:B------:R-:W-:Y:S01]  /*69b0*/  FMUL R9, R70.reuse, R28 ;  /* 0x0000001c46097220 */ /* 0x040fe20000400000 */
[C---:B------:R-:W-:Y:S01]  /*69c0*/  FMUL R10, R70.reuse, R29 ;  /* 0x0000001d460a7220 */ /* 0x040fe20000400000 */
[C---:B------:R-:W-:Y:S01]  /*69d0*/  FFMA R7, R73.reuse, R50, R7 ;  /* 0x0000003249077223 */ /* 0x040fe20000000007 */
[C---:B------:R-:W-:Y:S01]  /*69e0*/  FFMA R8, R73.reuse, R51, R8 ;  /* 0x0000003349087223 */ /* 0x040fe20000000008 */
[C---:B------:R-:W-:Y:S01]  /*69f0*/  FFMA R9, R73.reuse, R0, R9 ;  /* 0x0000000049097223 */ /* 0x040fe20000000009 */
[----:B------:R-:W-:Y:S02]  /*6a00*/  HADD2.F32 R0, -RZ, R101.H1_H1 ;  /* 0x30000065ff007230 */ /* 0x000fe40000004100 */
[C---:B------:R-:W-:Y:S01]  /*6a10*/  FFMA R10, R73.reuse, R2, R10 ;  /* 0x00000002490a7223 */ /* 0x040fe2000000000a */
[--C-:B------:R-:W-:Y:S02]  /*6a20*/  HADD2.F32 R2, -RZ, R102.reuse.H0_H0 ;  /* 0x20000066ff027230 */ /* 0x100fe40000004100 */
[C---:B------:R-:W-:Y:S01]  /*6a30*/  FFMA R11, R73.reuse, R3, R11 ;  /* 0x00000003490b7223 */ /* 0x040fe2000000000b */
[--C-:B------:R-:W-:Y:S02]  /*6a40*/  HADD2.F32 R3, -RZ, R103.reuse.H0_H0 ;  /* 0x20000067ff037230 */ /* 0x100fe40000004100 */
[C---:B------:R-:W-:Y:S01]  /*6a50*/  FFMA R12, R73.reuse, R0, R12 ;  /* 0x00000000490c7223 */ /* 0x040fe2000000000c */
[----:B------:R-:W-:Y:S02]  /*6a60*/  HADD2.F32 R0, -RZ, R102.H1_H1 ;  /* 0x30000066ff007230 */ /* 0x000fe40000004100 */
[C---:B------:R-:W-:Y:S01]  /*6a70*/  FFMA R13, R73.reuse, R2, R13 ;  /* 0x00000002490d7223 */ /* 0x040fe2000000000d */
[----:B------:R-:W-:Y:S02]  /*6a80*/  HADD2.F32 R2, -RZ, R103.H1_H1 ;  /* 0x30000067ff027230 */ /* 0x000fe40000004100 */
[C---:B------:R-:W-:Y:S01]  /*6a90*/  FMUL R16, R70.reuse, R35 ;  /* 0x0000002346107220 */ /* 0x040fe20000400000 */
[----:B------:R-:W-:Y:S01]  /*6aa0*/  FMUL R35, R70, R54 ;  /* 0x0000003646237220 */ /* 0x000fe20000400000 */
[C---:B------:R-:W-:Y:S01]  /*6ab0*/  FFMA R14, R73.reuse, R0, R14 ;  /* 0x00000000490e7223 */ /* 0x040fe2000000000e */
[--C-:B------:R-:W-:Y:S01]  /*6ac0*/  HADD2.F32 R0, -RZ, R108.reuse.H0_H0 ;  /* 0x2000006cff007230 */ /* 0x100fe20000004100 */
[----:B------:R-:W-:Y:S01]  /*6ad0*/  F2FP.F16.F32.PACK_AB R54, R6, R5 ;  /* 0x000000050636723e */ /* 0x000fe200000000ff */
[C---:B------:R-:W-:Y:S01]  /*6ae0*/  FFMA R15, R73.reuse, R3, R15 ;  /* 0x00000003490f7223 */ /* 0x040fe2000000000f */
[C---:B------:R-:W-:Y:S01]  /*6af0*/  FMUL R17, R70.reuse, R36 ;  /* 0x0000002446117220 */ /* 0x040fe20000400000 */
[C---:B------:R-:W-:Y:S01]  /*6b00*/  FFMA R16, R73.reuse, R2, R16 ;  /* 0x0000000249107223 */ /* 0x040fe20000000010 */
[----:B------:R-:W-:Y:S02]  /*6b10*/  HADD2.F32 R2, -RZ, R108.H1_H1 ;  /* 0x3000006cff027230 */ /* 0x000fe40000004100 */
[C---:B------:R-:W-:Y:S01]  /*6b20*/  FMUL R18, R70.reuse, R37 ;  /* 0x0000002546127220 */ /* 0x040fe20000400000 */
[C---:B------:R-:W-:Y:S01]  /*6b30*/  FFMA R17, R73.reuse, R0, R17 ;  /* 0x0000000049117223 */ /* 0x040fe20000000011 */
[--C-:B------:R-:W-:Y:S02]  /*6b40*/  HADD2.F32 R3, -RZ, R109.reuse.H0_H0 ;  /* 0x2000006dff037230 */ /* 0x100fe40000004100 */
[C---:B------:R-:W-:Y:S01]  /*6b50*/  FMUL R19, R70.reuse, R38 ;  /* 0x0000002646137220 */ /* 0x040fe20000400000 */
[----:B------:R-:W-:Y:S02]  /*6b60*/  HADD2.F32 R0, -RZ, R109.H1_H1 ;  /* 0x3000006dff007230 */ /* 0x000fe40000004100 */
[C---:B------:R-:W-:Y:S01]  /*6b70*/  FMUL R20, R70.reuse, R39 ;  /* 0x0000002746147220 */ /* 0x040fe20000400000 */
[C---:B------:R-:W-:Y:S01]  /*6b80*/  FFMA R18, R73.reuse, R2, R18 ;  /* 0x0000000249127223 */ /* 0x040fe20000000012 */
[C---:B------:R-:W-:Y:S01]  /*6b90*/  FFMA R19, R73.reuse, R3, R19 ;  /* 0x0000000349137223 */ /* 0x040fe20000000013 */
[--C-:B------:R-:W-:Y:S02]  /*6ba0*/  HADD2.F32 R2, -RZ, R110.reuse.H0_H0 ;  /* 0x2000006eff027230 */ /* 0x100fe40000004100 */
[C---:B------:R-:W-:Y:S01]  /*6bb0*/  FFMA R20, R73.reuse, R0, R20 ;  /* 0x0000000049147223 */ /* 0x040fe20000000014 */
[C---:B------:R-:W-:Y:S01]  /*6bc0*/  FMUL R21, R70.reuse, R40 ;  /* 0x0000002846157220 */ /* 0x040fe20000400000 */
[----:B------:R-:W-:Y:S02]  /*6bd0*/  HADD2.F32 R3, -RZ, R110.H1_H1 ;  /* 0x3000006eff037230 */ /* 0x000fe40000004100 */
[C---:B------:R-:W-:Y:S01]  /*6be0*/  FMUL R22, R70.reuse, R41 ;  /* 0x0000002946167220 */ /* 0x040fe20000400000 */
[--C-:B------:R-:W-:Y:S02]  /*6bf0*/  HADD2.F32 R0, -RZ, R111.reuse.H0_H0 ;  /* 0x2000006fff007230 */ /* 0x100fe40000004100 */
[C---:B------:R-:W-:Y:S01]  /*6c00*/  FMUL R23, R70.reuse, R42 ;  /* 0x0000002a46177220 */ /* 0x040fe20000400000 */
[C---:B------:R-:W-:Y:S01]  /*6c10*/  FFMA R21, R73.reuse, R2, R21 ;  /* 0x0000000249157223 */ /* 0x040fe20000000015 */
[C---:B------:R-:W-:Y:S01]  /*6c20*/  FFMA R22, R73.reuse, R3, R22 ;  /* 0x0000000349167223 */ /* 0x040fe20000000016 */
[----:B------:R-:W-:Y:S02]  /*6c30*/  HADD2.F32 R2, -RZ, R111.H1_H1 ;  /* 0x3000006fff027230 */ /* 0x000fe40000004100 */
[C---:B------:R-:W-:Y:S01]  /*6c40*/  FFMA R23, R73.reuse, R0, R23 ;  /* 0x0000000049177223 */ /* 0x040fe20000000017 */
[C---:B------:R-:W-:Y:S01]  /*6c50*/  FMUL R24, R70.reuse, R43 ;  /* 0x0000002b46187220 */ /* 0x040fe20000400000 */
[--C-:B------:R-:W-:Y:S02]  /*6c60*/  HADD2.F32 R0, -RZ, R116.reuse.H0_H0 ;  /* 0x20000074ff007230 */ /* 0x100fe40000004100 */
[C---:B------:R-:W-:Y:S01]  /*6c70*/  FMUL R25, R70.reuse, R44 ;  /* 0x0000002c46197220 */ /* 0x040fe20000400000 */
[C---:B------:R-:W-:Y:S01]  /*6c80*/  FMUL R26, R70.reuse, R45 ;  /* 0x0000002d461a7220 */ /* 0x040fe20000400000 */
[C---:B------:R-:W-:Y:S01]  /*6c90*/  FFMA R24, R73.reuse, R2, R24 ;  /* 0x0000000249187223 */ /* 0x040fe20000000018 */
[----:B------:R-:W-:Y:S02]  /*6ca0*/  HADD2.F32 R2, -RZ, R116.H1_H1 ;  /* 0x30000074ff027230 */ /* 0x000fe40000004100 */
        /* <DEDUP_REMOVED lines=11> */
[----:B------:R-:W-:Y:S01]  /*6d60*/  FMUL R36, R70, R55 ;  /* 0x0000003746247220 */ /* 0x000fe20000400000 */
[--C-:B------:R-:W-:Y:S02]  /*6d70*/  HADD2.F32 R3, -RZ, R119.reuse.H0_H0 ;  /* 0x20000077ff037230 */ /* 0x100fe40000004100 */
[C---:B------:R-:W-:Y:S01]  /*6d80*/  FFMA R29, R73.reuse, R2, R29 ;  /* 0x00000002491d7223 */ /* 0x040fe2000000001d */
[----:B------:R-:W-:Y:S01]  /*6d90*/  F2FP.F16.F32.PACK_AB R55, R8, R7 ;  /* 0x000000070837723e */ /* 0x000fe200000000ff */
[C---:B------:R-:W-:Y:S01]  /*6da0*/  FFMA R30, R73.reuse, R0, R30 ;  /* 0x00000000491e7223 */ /* 0x040fe2000000001e */
[----:B------:R-:W-:Y:S02]  /*6db0*/  HADD2.F32 R0, -RZ, R119.H1_H1 ;  /* 0x30000077ff007230 */ /* 0x000fe40000004100 */
[C---:B------:R-:W-:Y:S01]  /*6dc0*/  FFMA R31, R73.reuse, R3, R31 ;  /* 0x00000003491f7223 */ /* 0x040fe2000000001f */
[--C-:B------:R-:W-:Y:S01]  /*6dd0*/  HADD2.F32 R2, -RZ, R124.reuse.H0_H0 ;  /* 0x2000007cff027230 */ /* 0x100fe20000004100 */
[----:B------:R1:W-:Y:S01]  /*6de0*/  STS.128 [R159+0x400], R52 ;  /* 0x000400349f007388 */ /* 0x0003e20000000c00 */
[----:B------:R-:W-:Y:S02]  /*6df0*/  HADD2.F32 R3, -RZ, R124.H1_H1 ;  /* 0x3000007cff037230 */ /* 0x000fe40000004100 */
[C---:B------:R-:W-:Y:S01]  /*6e00*/  FFMA R32, R73.reuse, R0, R32 ;  /* 0x0000000049207223 */ /* 0x040fe20000000020 */
[--C-:B------:R-:W-:Y:S02]  /*6e10*/  HADD2.F32 R0, -RZ, R125.reuse.H0_H0 ;  /* 0x2000007dff007230 */ /* 0x100fe40000004100 */
[C---:B------:R-:W-:Y:S01]  /*6e20*/  FFMA R33, R73.reuse, R2, R33 ;  /* 0x0000000249217223 */ /* 0x040fe20000000021 */
[----:B------:R-:W-:Y:S01]  /*6e30*/  F2FP.F16.F32.PACK_AB R8, R10, R9 ;  /* 0x000000090a08723e */ /* 0x000fe200000000ff */
[C---:B------:R-:W-:Y:S01]  /*6e40*/  FFMA R34, R73.reuse, R3, R34 ;  /* 0x0000000349227223 */ /* 0x040fe20000000022 */
[----:B------:R-:W-:Y:S01]  /*6e50*/  HADD2.F32 R2, -RZ, R125.H1_H1 ;  /* 0x3000007dff027230 */ /* 0x000fe20000004100 */
[----:B------:R-:W-:Y:S01]  /*6e60*/  F2FP.F16.F32.PACK_AB R9, R12, R11 ;  /* 0x0000000b0c09723e */ /* 0x000fe200000000ff */
[C---:B------:R-:W-:Y:S01]  /*6e70*/  FFMA R35, R73.reuse, R0, R35 ;  /* 0x0000000049237223 */ /* 0x040fe20000000023 */
[----:B------:R-:W-:Y:S01]  /*6e80*/  F2FP.F16.F32.PACK_AB R10, R14, R13 ;  /* 0x0000000d0e0a723e */ /* 0x000fe200000000ff */
[--C-:B------:R-:W-:Y:S01]  /*6e90*/  HADD2.F32 R0, -RZ, R126.reuse.H0_H0 ;  /* 0x2000007eff007230 */ /* 0x100fe20000004100 */
[----:B------:R-:W-:Y:S01]  /*6ea0*/  F2FP.F16.F32.PACK_AB R11, R16, R15 ;  /* 0x0000000f100b723e */ /* 0x000fe200000000ff */
[----:B------:R-:W-:Y:S01]  /*6eb0*/  FMUL R37, R70, R56 ;  /* 0x0000003846257220 */ /* 0x000fe20000400000 */
[C---:B------:R-:W-:Y:S01]  /*6ec0*/  FFMA R36, R73.reuse, R2, R36 ;  /* 0x0000000249247223 */ /* 0x040fe20000000024 */
[----:B------:R-:W-:Y:S01]  /*6ed0*/  HADD2.F32 R2, -RZ, R126.H1_H1 ;  /* 0x3000007eff027230 */ /* 0x000fe20000004100 */
[----:B------:R-:W-:Y:S01]  /*6ee0*/  F2FP.F16.F32.PACK_AB R12, R18, R17 ;  /* 0x00000011120c723e */ /* 0x000fe200000000ff */
[----:B------:R1:W-:Y:S01]  /*6ef0*/  STS.128 [R162+0x400], R8 ;  /* 0x00040008a2007388 */ /* 0x0003e20000000c00 */
[C---:B------:R-:W-:Y:S01]  /*6f00*/  FFMA R37, R73.reuse, R0, R37 ;  /* 0x0000000049257223 */ /* 0x040fe20000000025 */
[C---:B------:R-:W-:Y:S01]  /*6f10*/  FMUL R38, R70.reuse, R57 ;  /* 0x0000003946267220 */ /* 0x040fe20000400000 */
[--C-:B------:R-:W-:Y:S02]  /*6f20*/  HADD2.F32 R3, -RZ, R127.reuse.H0_H0 ;  /* 0x2000007fff037230 */ /* 0x100fe40000004100 */
[C---:B------:R-:W-:Y:S01]  /*6f30*/  FMUL R39, R70.reuse, R58 ;  /* 0x0000003a46277220 */ /* 0x040fe20000400000 */
[----:B------:R-:W-:Y:S02]  /*6f40*/  HADD2.F32 R0, -RZ, R127.H1_H1 ;  /* 0x3000007fff007230 */ /* 0x000fe40000004100 */
[----:B------:R-:W-:Y:S01]  /*6f50*/  FMUL R40, R70, R59 ;  /* 0x0000003b46287220 */ /* 0x000fe20000400000 */
[----:B------:R-:W-:Y:S01]  /*6f60*/  F2FP.F16.F32.PACK_AB R13, R20, R19 ;  /* 0x00000013140d723e */ /* 0x000fe200000000ff */
[C---:B------:R-:W-:Y:S01]  /*6f70*/  FFMA R38, R73.reuse, R2, R38 ;  /* 0x0000000249267223 */ /* 0x040fe20000000026 */
[----:B------:R-:W-:Y:S01]  /*6f80*/  F2FP.F16.F32.PACK_AB R14, R22, R21 ;  /* 0x00000015160e723e */ /* 0x000fe200000000ff */
[C---:B------:R-:W-:Y:S01]  /*6f90*/  FFMA R39, R73.reuse, R3, R39 ;  /* 0x0000000349277223 */ /* 0x040fe20000000027 */
[----:B------:R-:W-:Y:S01]  /*6fa0*/  F2FP.F16.F32.PACK_AB R15, R24, R23 ;  /* 0x00000017180f723e */ /* 0x000fe200000000ff */
[C---:B------:R-:W-:Y:S01]  /*6fb0*/  FFMA R40, R73.reuse, R0, R40 ;  /* 0x0000000049287223 */ /* 0x040fe20000000028 */
[--C-:B------:R-:W-:Y:S02]  /*6fc0*/  HADD2.F32 R2, -RZ, R132.reuse.H0_H0 ;  /* 0x20000084ff027230 */ /* 0x100fe40000004100 */
[C---:B------:R-:W-:Y:S01]  /*6fd0*/  FMUL R41, R70.reuse, R60 ;  /* 0x0000003c46297220 */ /* 0x040fe20000400000 */
[----:B------:R-:W-:Y:S01]  /*6fe0*/  HADD2.F32 R0, -RZ, R132.H1_H1 ;  /* 0x30000084ff007230 */ /* 0x000fe20000004100 */
[----:B------:R1:W-:Y:S01]  /*6ff0*/  STS.128 [R151+0x400], R12 ;  /* 0x0004000c97007388 */ /* 0x0003e20000000c00 */
[C---:B------:R-:W-:Y:S01]  /*7000*/  FMUL R42, R70.reuse, R61 ;  /* 0x0000003d462a7220 */ /* 0x040fe20000400000 */
[--C-:B------:R-:W-:Y:S02]  /*7010*/  HADD2.F32 R3, -RZ, R133.reuse.H0_H0 ;  /* 0x20000085ff037230 */ /* 0x100fe40000004100 */
[----:B------:R-:W-:Y:S01]  /*7020*/  FMUL R43, R70, R62 ;  /* 0x0000003e462b7220 */ /* 0x000fe20000400000 */
[----:B------:R-:W-:Y:S01]  /*7030*/  F2FP.F16.F32.PACK_AB R16, R26, R25 ;  /* 0x000000191a10723e */ /* 0x000fe200000000ff */
[C---:B------:R-:W-:Y:S01]  /*7040*/  FFMA R41, R73.reuse, R2, R41 ;  /* 0x0000000249297223 */ /* 0x040fe20000000029 */
[----:B------:R-:W-:Y:S01]  /*7050*/  F2FP.F16.F32.PACK_AB R17, R28, R27 ;  /* 0x0000001b1c11723e */ /* 0x000fe200000000ff */
[C---:B------:R-:W-:Y:S01]  /*7060*/  FFMA R42, R73.reuse, R0, R42 ;  /* 0x00000000492a7223 */ /* 0x040fe2000000002a */
[----:B------:R-:W-:Y:S01]  /*7070*/  F2FP.F16.F32.PACK_AB R18, R30, R29 ;  /* 0x0000001d1e12723e */ /* 0x000fe200000000ff */
[----:B------:R-:W-:Y:S01]  /*7080*/  HADD2.F32 R0, -RZ, R133.H1_H1 ;  /* 0x30000085ff007230 */ /* 0x000fe20000004100 */
[----:B------:R-:W-:Y:S01]  /*7090*/  F2FP.F16.F32.PACK_AB R19, R32, R31 ;  /* 0x0000001f2013723e */ /* 0x000fe200000000ff */
[C---:B------:R-:W-:Y:S01]  /*70a0*/  FFMA R43, R73.reuse, R3, R43 ;  /* 0x00000003492b7223 */ /* 0x040fe2000000002b */
[C---:B------:R-:W-:Y:S01]  /*70b0*/  FMUL R44, R70.reuse, R63 ;  /* 0x0000003f462c7220 */ /* 0x040fe20000400000 */
[--C-:B------:R-:W-:Y:S02]  /*70c0*/  HADD2.F32 R2, -RZ, R134.reuse.H0_H0 ;  /* 0x20000086ff027230 */ /* 0x100fe40000004100 */
[C---:B------:R-:W-:Y:S01]  /*70d0*/  FMUL R45, R70.reuse, R64 ;  /* 0x00000040462d7220 */ /* 0x040fe20000400000 */
[----:B------:R1:W-:Y:S01]  /*70e0*/  STS.128 [R164+0x400], R16 ;  /* 0x00040010a4007388 */ /* 0x0003e20000000c00 */
[----:B------:R-:W-:Y:S02]  /*70f0*/  HADD2.F32 R3, -RZ, R134.H1_H1 ;  /* 0x30000086ff037230 */ /* 0x000fe40000004100 */
[C---:B------:R-:W-:Y:S01]  /*7100*/  FMUL R46, R70.reuse, R65 ;  /* 0x00000041462e7220 */ /* 0x040fe20000400000 */
[----:B------:R-:W-:Y:S02]  /*7110*/  HADD2.F32 R5, -RZ, R135.H1_H1 ;  /* 0x30000087ff057230 */ /* 0x000fe40000004100 */
[C---:B------:R-:W-:Y:S01]  /*7120*/  FMUL R47, R70.reuse, R66 ;  /* 0x00000042462f7220 */ /* 0x040fe20000400000 */
[C---:B------:R-:W-:Y:S01]  /*7130*/  FFMA R44, R73.reuse, R0, R44 ;  /* 0x00000000492c7223 */ /* 0x040fe2000000002c */
[----:B------:R-:W-:Y:S01]  /*7140*/  FMUL R48, R70, R67 ;  /* 0x0000004346307220 */ /* 0x000fe20000400000 */
[----:B------:R-:W-:Y:S01]  /*7150*/  F2FP.F16.F32.PACK_AB R20, R34, R33 ;  /* 0x000000212214723e */ /* 0x000fe200000000ff */
[C---:B------:R-:W-:Y:S01]  /*7160*/  FFMA R45, R73.reuse, R2, R45 ;  /* 0x00000002492d7223 */ /* 0x040fe2000000002d */
[----:B------:R-:W-:Y:S01]  /*7170*/  F2FP.F16.F32.PACK_AB R21, R36, R35 ;  /* 0x000000232415723e */ /* 0x000fe200000000ff */
[C---:B------:R-:W-:Y:S01]  /*7180*/  FFMA R46, R73.reuse, R3, R46 ;  /* 0x00000003492e7223 */ /* 0x040fe2000000002e */
[----:B------:R-:W-:Y:S01]  /*7190*/  F2FP.F16.F32.PACK_AB R22, R38, R37 ;  /* 0x000000252616723e */ /* 0x000fe200000000ff */
[C---:B------:R-:W-:Y:S01]  /*71a0*/  FFMA R47, R73.reuse, R4, R47 ;  /* 0x00000004492f7223 */ /* 0x040fe2000000002f */
[----:B------:R-:W-:Y:S01]  /*71b0*/  F2FP.F16.F32.PACK_AB R23, R40, R39 ;  /* 0x000000272817723e */ /* 0x000fe200000000ff */
[----:B------:R-:W-:Y:S01]  /*71c0*/  FFMA R48, R73, R5, R48 ;  /* 0x0000000549307223 */ /* 0x000fe20000000030 */
[----:B------:R-:W-:Y:S02]  /*71d0*/  F2FP.F16.F32.PACK_AB R4, R42, R41 ;  /* 0x000000292a04723e */ /* 0x000fe400000000ff */
[----:B------:R-:W-:Y:S01]  /*71e0*/  F2FP.F16.F32.PACK_AB R5, R44, R43 ;  /* 0x0000002b2c05723e */ /* 0x000fe200000000ff */
[----:B------:R1:W-:Y:S01]  /*71f0*/  STS.128 [R150+0x400], R20 ;  /* 0x0004001496007388 */ /* 0x0003e20000000c00 */
[----:B------:R-:W-:Y:S02]  /*7200*/  F2FP.F16.F32.PACK_AB R6, R46, R45 ;  /* 0x0000002d2e06723e */ /* 0x000fe400000000ff */
[----:B------:R-:W-:Y:S05]  /*7210*/  F2FP.F16.F32.PACK_AB R7, R48, R47 ;  /* 0x0000002f3007723e */ /* 0x000fea00000000ff */
[----:B------:R1:W-:Y:S01]  /*7220*/  STS.128 [R163+0x400], R4 ;  /* 0x00040004a3007388 */ /* 0x0003e20000000c00 */
[----:B------:R-:W-:Y:S01]  /*7230*/  @!PT LDS RZ, [RZ] ;  /* 0x00000000fffff984 */ /* 0x000fe20000000800 */
[----:B------:R-:W-:Y:S01]  /*7240*/  @!PT LDS RZ, [RZ] ;  /* 0x00000000fffff984 */ /* 0x000fe20000000800 */
[----:B------:R-:W-:Y:S01]  /*7250*/  @!PT LDS RZ, [RZ] ;  /* 0x00000000fffff984 */ /* 0x000fe20000000800 */
[----:B------:R-:W-:Y:S01]  /*7260*/  @!PT LDS RZ, [RZ] ;  /* 0x00000000fffff984 */ /* 0x000fe20000000800 */
[----:B------:R2:W-:Y:S07]  /*7270*/  MEMBAR.ALL.CTA ;  /* 0x0000000000007992 */ /* 0x0005ee0000008000 */
[----:B--2---:R-:W2:Y:S02]  /*7280*/  FENCE.VIEW.ASYNC.S ;  /* 0x00000000000073c6 */ /* 0x004ea40000000000 */
[----:B--2---:R-:W-:Y:S06]  /*7290*/  BAR.SYNC.DEFER_BLOCKING 0x1, 0x80 ;  /* 0x0042000000007b1d */ /* 0x004fec0000010000 */
[----:B------:R-:W-:Y:S05]  /*72a0*/  @P0 BRA `(.L_x_103) ;  /* 0x0000000000280947 */ /* 0x000fea0003800000 */
[----:B------:R-:W2:Y:S01]  /*72b0*/  LDCU.64 UR6, c[0x0][0x348] ;  /* 0x00006900ff0677ac */ /* 0x000ea20008000a00 */
[----:B------:R-:W-:Y:S01]  /*72c0*/  UIADD3 UR4, UPT, UPT, UR44, 0x400, URZ ;  /* 0x000004002c047890 */ /* 0x000fe2000fffe0ff */
[----:B------:R-:W-:Y:S05]  /*72d0*/  UMOV UR51, UR36 ;  /* 0x0000002400337c82 */ /* 0x000fea0008000000 */
[----:B------:R-:W-:Y:S04]  /*72e0*/  MOV R147, UR4 ;  /* 0x0000000400937c02 */ /* 0x000fe80008000f00 */
[----:B------:R-:W-:Y:S01]  /*72f0*/  R2UR UR48, R147 ;  /* 0x00000000933072ca */ /* 0x000fe200000e0000 */
[----:B--2---:R-:W-:Y:S04]  /*7300*/  UIADD3 UR4, UP0, UPT, UR6, 0x680, URZ ;  /* 0x0000068006047890 */ /* 0x004fe8000ff1e0ff */
[----:B------:R-:W-:Y:S09]  /*7310*/  UIADD3.X UR5, UPT, UPT, URZ, UR7, URZ, UP0, !UPT ;  /* 0x00000007ff057290 */ /* 0x000ff200087fe4ff */
[----:B------:R2:W-:Y:S01]  /*7320*/  UTMASTG.3D [UR48], [UR4] ;  /* 0x00000030040073b5 */ /* 0x0005e20008010000 */
[----:B------:R0:W-:Y:S01]  /*7330*/  UTMACMDFLUSH ;  /* 0x00000000000079b7 */ /* 0x0001e20000000000 */
[----:B--2---:R-:W-:Y:S04]  /*7340*/  DEPBAR.LE SB0, 0x1 ;  /* 0x000080400000791a */ /* 0x004fe80000000000 */
.L_x_103:
[----:B------:R-:W-:Y:S05]  /*7350*/  BSYNC.RECONVERGENT B0 ;  /* 0x0000000000007941 */ /* 0x000fea0003800200 */
.L_x_102:
[----:B------:R-:W-:Y:S01]  /*7360*/  BAR.SYNC.DEFER_BLOCKING 0x1, 0x80 ;  /* 0x0042000000007b1d */ /* 0x000fe20000010000 */
[----:B------:R-:W-:Y:S01]  /*7370*/  ISETP.NE.AND P1, PT, R158, RZ, PT ;  /* 0x000000ff9e00720c */ /* 0x000fe20003f25270 */
[----:B------:R-:W-:Y:S01]  /*7380*/  UISETP.NE.AND UP0, UPT, UR47, URZ, UPT ;  /* 0x000000ff2f00728c */ /* 0x000fe2000bf05270 */
[----:B------:R-:W-:Y:S11]  /*7390*/  LEA R2, R75, UR44, 0x3 ;  /* 0x0000002c4b027c11 */ /* 0x000ff6000f8e18ff */
[----:B-1----:R-:W-:Y:S01]  /*73a0*/  @P1 SHF.L.U32 R4, R154, 0x1f, RZ ;  /* 0x0000001f9a041819 */ /* 0x002fe200000006ff */
[----:B------:R-:W-:Y:S06]  /*73b0*/  BRA.U !UP0, `(.L_x_104) ;  /* 0x0000000108247547 */ /* 0x000fec000b800000 */
[----:B------:R-:W1:Y:S01]  /*73c0*/  S2R R0, SR_CgaCtaId ;  /* 0x0000000000007919 */ /* 0x000e620000008800 */
[----:B------:R-:W-:Y:S01]  /*73d0*/  IMAD.U32 R3, RZ, RZ, UR46 ;  /* 0x0000002eff037e24 */ /* 0x000fe2000f8e00ff */
[----:B------:R-:W-:Y:S04]  /*73e0*/  UIADD3 UR4, UPT, UPT, UR46, 0x1, URZ ;  /* 0x000000012e047890 */ /* 0x000fe8000fffe0ff */
[----:B------:R-:W-:Y:S01]  /*73f0*/  @P1 LEA R3, R3, UR44, 0x3 ;  /* 0x0000002c03031c11 */ /* 0x000fe2000f8e18ff */
[----:B------:R-:W-:Y:S04]  /*7400*/  UISETP.NE.AND UP0, UPT, UR4, 0x4, UPT ;  /* 0x000000040400788c */ /* 0x000fe8000bf05270 */
[----:B------:R-:W-:Y:S01]  /*7410*/  @P1 VIADD R3, R3, 0x50 ;  /* 0x0000005003031836 */ /* 0x000fe20000000000 */
[----:B------:R-:W-:Y:S04]  /*7420*/  USEL UR46, UR4, URZ, UP0 ;  /* 0x000000ff042e7287 */ /* 0x000fe80008000000 */
[----:B-1----:R-:W-:Y:S04]  /*7430*/  @P1 PRMT R0, R0, 0x654, R3 ;  /* 0x0000065400001816 */ /* 0x002fe80000000003 */
[----:B------:R1:W-:Y:S04]  /*7440*/  @P1 SYNCS.ARRIVE.TRANS64.RED.A1T0 RZ, [R0+URZ], RZ ;  /* 0x000000ff00ff19a7 */ /* 0x0003e800081004ff */
.L_x_104:
[----:B------:R-:W2:Y:S01]  /*7450*/  @P1 SYNCS.PHASECHK.TRANS64.TRYWAIT P0, [R2+URZ+0x30], R4 ;  /* 0x00003004020015a7 */ /* 0x000ea200080011ff */
[----:B------:R-:W-:Y:S01]  /*7460*/  BSSY B1, `(.L_x_105) ;  /* 0x000001f000017945 */ /* 0x000fe20003800000 */
[----:B--2---:R-:W-:Y:S03]  /*7470*/  @P1 SEL R82, RZ, 0x1, !P0 ;  /* 0x00000001ff521807 */ /* 0x004fe60004000000 */
[----:B------:R-:W-:Y:S05]  /*7480*/  @!P1 BRA `(.L_x_106) ;  /* 0x0000000000709947 */ /* 0x000fea0003800000 */
[----:B------:R-:W-:Y:S01]  /*7490*/  ISETP.NE.AND P1, PT, R83, RZ, PT ;  /* 0x000000ff5300720c */ /* 0x000fe20003f25270 */
[----:B------:R-:W-:Y:S01]  /*74a0*/  BSSY B0, `(.L_x_107) ;  /* 0x000000b000007945 */ /* 0x000fe20003800000 */
[----:B------:R-:W-:Y:S11]  /*74b0*/  ISETP.NE.AND P0, PT, R82, RZ, PT ;  /* 0x000000ff5200720c */ /* 0x000ff60003f05270 */
[----:B------:R-:W-:Y:S05]  /*74c0*/  @P1 IMAD R6, R75, 0x4000, R160 ;  /* 0x000040004b061824 */ /* 0x000fea00078e02a0 */
[----:B------:R-:W-:Y:S04]  /*74d0*/  @P1 IADD3 R5, PT, PT, R6, UR44, RZ ;  /* 0x0000002c06051c10 */ /* 0x000fe8000fffe0ff */
[----:B------:R-:W-:Y:S01]  /*74e0*/  @P1 IADD3 R4, PT, PT, R81, R5, RZ ;  /* 0x0000000551041210 */ /* 0x000fe20007ffe0ff */
[--C-:B------:R-:W-:Y:S02]  /*74f0*/  @P1 IMAD.IADD R3, R80, 0x1, R5.reuse ;  /* 0x0000000150031824 */ /* 0x100fe400078e0205 */
[----:B------:R-:W-:Y:S01]  /*7500*/  @P1 IMAD.IADD R5, R96, 0x1, R5 ;  /* 0x0000000160051824 */ /* 0x000fe200078e0205 */
[----:B------:R-:W-:Y:S06]  /*7510*/  @P0 BRA `(.L_x_108) ;  /* 0x00000000000c0947 */ /* 0x000fec0003800000 */
[----:B-1----:R-:W-:Y:S04]  /*7520*/  SHF.L.U32 R0, R154, 0x1f, RZ ;  /* 0x0000001f9a007819 */ /* 0x002fe800000006ff */
[----:B------:R-:W1:Y:S02]  /*7530*/  SYNCS.PHASECHK.TRANS64.TRYWAIT P0, [R2+URZ+0x30], R0 ;  /* 0x00003000020075a7 */ /* 0x000e6400080011ff */
[----:B-1----:R-:W-:Y:S05]  /*7540*/  @!P0 BRA `(.L_x_109) ;  /* 0x00000048000c8947 */ /* 0x002fea0003800000 */
.L_x_108:
[----:B------:R-:W-:Y:S05]  /*7550*/  BSYNC B0 ;  /* 0x0000000000007941 */ /* 0x000fea0003800000 */
.L_x_107:
[----:B------:R-:W-:Y:S01]  /*7560*/  ISETP.NE.AND P0, PT, R83, RZ, PT ;  /* 0x000000ff5300720c */ /* 0x000fe20003f05270 */
[----:B------:R-:W-:Y:S11]  /*7570*/  VIADD R75, R75, 0x1 ;  /* 0x000000014b4b7836 */ /* 0x000ff60000000000 */
[----:B------:R-:W-:Y:S01]  /*7580*/  @!UPT UIADD3 URZ, UPT, UPT, URZ, URZ, URZ ;  /* 0x000000fffffff290 */ /* 0x000fe2000fffe0ff */
[----:B------:R2:W3:Y:S01]  /*7590*/  @P0 LDS.128 R84, [R5+0x400] ;  /* 0x0004000005540984 */ /* 0x0004e20000000c00 */
[--C-:B-1----:R-:W-:Y:S01]  /*75a0*/  @P0 IMAD.IADD R0, R81, 0x1, R3.reuse ;  /* 0x0000000151000824 */ /* 0x102fe200078e0203 */
[C---:B------:R-:W-:Y:S02]  /*75b0*/  @P0 IADD3 R2, PT, PT, R96.reuse, R4, RZ ;  /* 0x0000000460020210 */ /* 0x040fe40007ffe0ff */
[----:B------:R1:W4:Y:S04]  /*75c0*/  @P0 LDS.128 R92, [R4+0x400] ;  /* 0x00040000045c0984 */ /* 0x0003280000000c00 */
[----:B------:R3:W3:Y:S04]  /*75d0*/  @P0 LDS.128 R76, [R6+UR44+0x400] ;  /* 0x0004002c064c0984 */ /* 0x0006e80008000c00 */
[----:B------:R3:W3:Y:S04]  /*75e0*/  @P0 LDS.128 R100, [R2+0x400] ;  /* 0x0004000002640984 */ /* 0x0006e80000000c00 */
[----:B------:R3:W3:Y:S04]  /*75f0*/  @P0 LDS.128 R108, [R3+0x400] ;  /* 0x00040000036c0984 */ /* 0x0006e80000000c00 */
[----:B------:R3:W3:Y:S01]  /*7600*/  @P0 LDS.128 R124, [R0+0x400] ;  /* 0x00040000007c0984 */ /* 0x0006e20000000c00 */
[C---:B--2---:R-:W-:Y:S01]  /*7610*/  @P0 IMAD.IADD R5, R96.reuse, 0x1, R3 ;  /* 0x0000000160050824 */ /* 0x044fe200078e0203 */
[----:B-1----:R-:W-:Y:S04]  /*7620*/  @P0 IADD3 R4, PT, PT, R96, R0, RZ ;  /* 0x0000000060040210 */ /* 0x002fe80007ffe0ff */
[----:B------:R2:W1:Y:S04]  /*7630*/  @P0 LDS.128 R116, [R5+0x400] ;  /* 0x0004000005740984 */ /* 0x0004680000000c00 */
[----:B------:R2:W1:Y:S02]  /*7640*/  @P0 LDS.128 R132, [R4+0x400] ;  /* 0x0004000004840984 */ /* 0x0004640000000c00 */
.L_x_106:
[----:B------:R-:W-:Y:S05]  /*7650*/  BSYNC B1 ;  /* 0x0000000000017941 */ /* 0x000fea0003800000 */
.L_x_105:
[----:B-1-3--:R-:W-:Y:S05]  /*7660*/  VIADD R0, R71, 0x40 ;  /* 0x0000004047007836 */ /* 0x00afea0000000000 */
[----:B------:R-:W-:Y:S04]  /*7670*/  SHF.R.U32.HI R0, RZ, 0x15, R0 ;  /* 0x00000015ff007819 */ /* 0x000fe80000011600 */
[----:B------:R-:W-:Y:S11]  /*7680*/  LOP3.LUT P0, RZ, R0, 0x3, R143, 0x48, !PT ;  /* 0x0000000300ff7812 */ /* 0x000ff6000780488f */
[----:B------:R-:W-:Y:S02]  /*7690*/  @!UPT UIADD3 URZ, UPT, UPT, URZ, URZ, URZ ;  /* 0x000000fffffff290 */ /* 0x000fe4000fffe0ff */
[----:B------:R-:W-:Y:S05]  /*76a0*/  @!P0 BRA `(.L_x_110) ;  /* 0x0000000000408947 */ /* 0x000fea0003800000 */
[----:B------:R-:W2:Y:S01]  /*76b0*/  LDCU.64 UR8, c[0x4][0x70] ;  /* 0x01000e00ff0877ac */ /* 0x000ea20008000a00 */
[----:B------:R-:W-:Y:S01]  /*76c0*/  MOV R3, 0x0 ;  /* 0x0000000000037802 */ /* 0x000fe20000000f00 */
[----:B------:R-:W-:Y:S02]  /*76d0*/  HFMA2 R12, -RZ, RZ, 0, 5.9604644775390625e-08 ;  /* 0x00000001ff0c7431 */ /* 0x000fe400000001ff */
[----:B------:R-:W-:Y:S02]  /*76e0*/  IMAD.MOV.U32 R8, RZ, RZ, 0x192 ;  /* 0x00000192ff087424 */ /* 0x000fe400078e00ff */
[----:B------:R-:W-:Y:S01]  /*76f0*/  IMAD.MOV.U32 R13, RZ, RZ, RZ ;  /* 0x000000ffff0d7224 */ /* 0x000fe200078e00ff */
[----:B------:R-:W1:Y:S01]  /*7700*/  LDCU.64 UR6, c[0x4][0x78] ;  /* 0x01000f00ff0677ac */ /* 0x000e620008000a00 */
[----:B------:R-:W3:Y:S01]  /*7710*/  LDC.64 R2, c[0x4][R3] ;  /* 0x0100000003027b82 */ /* 0x000ee20000000a00 */
[----:B------:R-:W5:Y:S01]  /*7720*/  LDCU.64 UR4, c[0x4][0x10] ;  /* 0x01000200ff0477ac */ /* 0x000f620008000a00 */
[----:B--2---:R-:W-:Y:S01]  /*7730*/  MOV R5, UR9 ;  /* 0x0000000900057c02 */ /* 0x004fe20008000f00 */
[----:B------:R-:W-:Y:S01]  /*7740*/  IMAD.U32 R4, RZ, RZ, UR8 ;  /* 0x00000008ff047e24 */ /* 0x000fe2000f8e00ff */
[----:B-1----:R-:W-:Y:S01]  /*7750*/  MOV R7, UR7 ;  /* 0x0000000700077c02 */ /* 0x002fe20008000f00 */
[----:B------:R-:W-:Y:S01]  /*7760*/  IMAD.U32 R6, RZ, RZ, UR6 ;  /* 0x00000006ff067e24 */ /* 0x000fe2000f8e00ff */
[----:B-----5:R-:W-:Y:S01]  /*7770*/  MOV R11, UR5 ;  /* 0x00000005000b7c02 */ /* 0x020fe20008000f00 */
[----:B------:R-:W-:Y:S02]  /*7780*/  IMAD.U32 R10, RZ, RZ, UR4 ;  /* 0x00000004ff0a7e24 */ /* 0x000fe4000f8e00ff */
[----:B------:R-:W-:Y:S07]  /*7790*/  LEPC R20, `(.L_x_110) ;  /* 0x000000001014794e */ /* 0x000fee0000000000 */
[----:B---34-:R-:W-:Y:S05]  /*77a0*/  CALL.ABS.NOINC R2 ;  /* 0x0000000002007343 */ /* 0x018fea0003c00000 */
.L_x_110:
[----:B------:R-:W-:Y:S05]  /*77b0*/  WARPSYNC.ALL ;  /* 0x0000000000007948 */ /* 0x000fea0003800000 */
[----:B------:R-:W-:Y:S01]  /*77c0*/  R2UR UR4, R71 ;  /* 0x00000000470472ca */ /* 0x000fe200000e0000 */
[--C-:B------:R-:W-:Y:S01]  /*77d0*/  HADD2.F32 R3, -RZ, R76.reuse.H0_H0 ;  /* 0x2000004cff037230 */ /* 0x100fe20000004100 */
[----:B------:R-:W1:Y:S01]  /*77e0*/  S2R R165, SR_CgaCtaId ;  /* 0x0000000000a57919 */ /* 0x000e620000008800 */
[----:B------:R-:W-:Y:S01]  /*77f0*/  HADD2.F32 R72, -RZ, R79.H1_H1 ;  /* 0x3000004fff487230 */ /* 0x000fe20000004100 */
[----:B------:R-:W-:Y:S01]  /*7800*/  ISETP.NE.AND P6, PT, R158, RZ, PT ;  /* 0x000000ff9e00720c */ /* 0x000fe20003fc5270 */
[----:B------:R-:W-:Y:S01]  /*7810*/  BSSY.RECONVERGENT B0, `(.L_x_111) ;  /* 0x0000101000007945 */ /* 0x000fe20003800200 */
[----:B------:R-:W-:Y:S07]  /*7820*/  ISETP.NE.AND P0, PT, R157, RZ, PT ;  /* 0x000000ff9d00720c */ /* 0x000fee0003f05270 */
[----:B--2---:R-:W2:Y:S02]  /*7830*/  LDTM.x64 R4, tmem[UR4+0x40] ;  /* 0x00004004000479ee */ /* 0x004ea40008340000 */
[C---:B--2---:R-:W-:Y:S01]  /*7840*/  FMUL R0, R70.reuse, R4 ;  /* 0x0000000446007220 */ /* 0x044fe20000400000 */
[----:B------:R-:W-:Y:S02]  /*7850*/  HADD2.F32 R4, -RZ, R76.H1_H1 ;  /* 0x3000004cff047230 */ /* 0x000fe40000004100 */
[C---:B------:R-:W-:Y:S01]  /*7860*/  FMUL R2, R70.reuse, R5 ;  /* 0x0000000546027220 */ /* 0x040fe20000400000 */
[--C-:B------:R-:W-:Y:S02]  /*7870*/  HADD2.F32 R5, -RZ, R77.reuse.H0_H0 ;  /* 0x2000004dff057230 */ /* 0x100fe40000004100 */
[C---:B------:R-:W-:Y:S01]  /*7880*/  FFMA R0, R73.reuse, R3, R0 ;  /* 0x0000000349007223 */ /* 0x040fe20000000000 */
[C---:B------:R-:W-:Y:S01]  /*7890*/  FMUL R3, R70.reuse, R6 ;  /* 0x0000000646037220 */ /* 0x040fe20000400000 */
[----:B------:R-:W-:Y:S02]  /*78a0*/  HADD2.F32 R6, -RZ, R77.H1_H1 ;  /* 0x3000004dff067230 */ /* 0x000fe40000004100 */
[C---:B------:R-:W-:Y:S01]  /*78b0*/  FFMA R2, R73.reuse, R4, R2 ;  /* 0x0000000449027223 */ /* 0x040fe20000000002 */
[C---:B------:R-:W-:Y:S01]  /*78c0*/  FMUL R7, R70.reuse, R7 ;  /* 0x0000000746077220 */ /* 0x040fe20000400000 */
[C---:B------:R-:W-:Y:S01]  /*78d0*/  FFMA R3, R73.reuse, R5, R3 ;  /* 0x0000000549037223 */ /* 0x040fe20000000003 */
[--C-:B------:R-:W-:Y:S02]  /*78e0*/  HADD2.F32 R5, -RZ, R78.reuse.H0_H0 ;  /* 0x2000004eff057230 */ /* 0x100fe40000004100 */
[----:B------:R-:W-:Y:S01]  /*78f0*/  FMUL R4, R70, R8 ;  /* 0x0000000846047220 */ /* 0x000fe20000400000 */
[----:B------:R-:W-:Y:S01]  /*7900*/  F2FP.F16.F32.PACK_AB R88, R2, R0 ;  /* 0x000000000258723e */ /* 0x000fe200000000ff */
[C---:B------:R-:W-:Y:S01]  /*7910*/  FFMA R7, R73.reuse, R6, R7 ;  /* 0x0000000649077223 */ /* 0x040fe20000000007 */
[----:B------:R-:W-:Y:S02]  /*7920*/  HADD2.F32 R6, -RZ, R78.H1_H1 ;  /* 0x3000004eff067230 */ /* 0x000fe40000004100 */
[----:B------:R-:W-:Y:S01]  /*7930*/  FFMA R4, R73, R5, R4 ;  /* 0x0000000549047223 */ /* 0x000fe20000000004 */
[----:B------:R-:W-:Y:S02]  /*7940*/  HADD2.F32 R8, -RZ, R79.H0_H0 ;  /* 0x2000004fff087230 */ /* 0x000fe40000004100 */
[C---:B------:R-:W-:Y:S01]  /*7950*/  FMUL R0, R70.reuse, R9 ;  /* 0x0000000946007220 */ /* 0x040fe20000400000 */
[----:B------:R-:W-:Y:S01]  /*7960*/  F2FP.F16.F32.PACK_AB R89, R7, R3 ;  /* 0x000000030759723e */ /* 0x000fe200000000ff */
[C---:B------:R-:W-:Y:S01]  /*7970*/  FMUL R2, R70.reuse, R10 ;  /* 0x0000000a46027220 */ /* 0x040fe20000400000 */
[C---:B------:R-:W-:Y:S01]  /*7980*/  FMUL R5, R70.reuse, R11 ;  /* 0x0000000b46057220 */ /* 0x040fe20000400000 */
[C---:B------:R-:W-:Y:S01]  /*7990*/  FFMA R0, R73.reuse, R6, R0 ;  /* 0x0000000649007223 */ /* 0x040fe20000000000 */
[--C-:B------:R-:W-:Y:S02]  /*79a0*/  HADD2.F32 R7, -RZ, R84.reuse.H0_H0 ;  /* 0x20000054ff077230 */ /* 0x100fe40000004100 */
[C---:B------:R-:W-:Y:S01]  /*79b0*/  FFMA R2, R73.reuse, R8, R2 ;  /* 0x0000000849027223 */ /* 0x040fe20000000002 */
[----:B------:R-:W-:Y:S01]  /*79c0*/  FFMA R5, R73, R72, R5 ;  /* 0x0000004849057223 */ /* 0x000fe20000000005 */
[----:B------:R-:W-:Y:S01]  /*79d0*/  FMUL R3, R70, R12 ;  /* 0x0000000c46037220 */ /* 0x000fe20000400000 */
[----:B------:R-:W-:Y:S01]  /*79e0*/  HADD2.F32 R8, -RZ, R84.H1_H1 ;  /* 0x30000054ff087230 */ /* 0x000fe20000004100 */
[----:B------:R-:W-:Y:S01]  /*79f0*/  F2FP.F16.F32.PACK_AB R90, R0, R4 ;  /* 0x00000004005a723e */ /* 0x000fe200000000ff */
[C---:B------:R-:W-:Y:S01]  /*7a00*/  FMUL R6, R70.reuse, R13 ;  /* 0x0000000d46067220 */ /* 0x040fe20000400000 */
[----:B------:R-:W-:Y:S01]  /*7a10*/  F2FP.F16.F32.PACK_AB R91, R5, R2 ;  /* 0x00000002055b723e */ /* 0x000fe200000000ff */
[C---:B------:R-:W-:Y:S01]  /*7a20*/  FFMA R3, R73.reuse, R7, R3 ;  /* 0x0000000749037223 */ /* 0x040fe20000000003 */
[--C-:B------:R-:W-:Y:S02]  /*7a30*/  HADD2.F32 R5, -RZ, R85.reuse.H0_H0 ;  /* 0x20000055ff057230 */ /* 0x100fe40000004100 */
[C---:B------:R-:W-:Y:S01]  /*7a40*/  FFMA R6, R73.reuse, R8, R6 ;  /* 0x0000000849067223 */ /* 0x040fe20000000006 */
[----:B------:R-:W-:Y:S01]  /*7a50*/  HADD2.F32 R7, -RZ, R85.H1_H1 ;  /* 0x30000055ff077230 */ /* 0x000fe20000004100 */
[----:B------:R-:W-:Y:S01]  /*7a60*/  STS.128 [R160+UR44+0x4400], R88 ;  /* 0x00440058a0007988 */ /* 0x000fe20008000c2c */
[----:B------:R-:W-:Y:S01]  /*7a70*/  FMUL R0, R70, R14 ;  /* 0x0000000e46007220 */ /* 0x000fe20000400000 */
[--C-:B------:R-:W-:Y:S01]  /*7a80*/  HADD2.F32 R8, -RZ, R86.reuse.H0_H0 ;  /* 0x20000056ff087230 */ /* 0x100fe20000004100 */
[----:B------:R-:W-:Y:S01]  /*7a90*/  F2FP.F16.F32.PACK_AB R104, R6, R3 ;  /* 0x000000030668723e */ /* 0x000fe200000000ff */
[C---:B------:R-:W-:Y:S01]  /*7aa0*/  FMUL R2, R70.reuse, R15 ;  /* 0x0000000f46027220 */ /* 0x040fe20000400000 */
[C---:B------:R-:W-:Y:S01]  /*7ab0*/  FFMA R0, R73.reuse, R5, R0 ;  /* 0x0000000549007223 */ /* 0x040fe20000000000 */
[C---:B------:R-:W-:Y:S01]  /*7ac0*/  FMUL R4, R70.reuse, R16 ;  /* 0x0000001046047220 */ /* 0x040fe20000400000 */
[C---:B------:R-:W-:Y:S01]  /*7ad0*/  FMUL R3, R70.reuse, R17 ;  /* 0x0000001146037220 */ /* 0x040fe20000400000 */
[C---:B------:R-:W-:Y:S01]  /*7ae0*/  FFMA R2, R73.reuse, R7, R2 ;  /* 0x0000000749027223 */ /* 0x040fe20000000002 */
[----:B------:R-:W-:Y:S02]  /*7af0*/  HADD2.F32 R7, -RZ, R86.H1_H1 ;  /* 0x30000056ff077230 */ /* 0x000fe40000004100 */
[C---:B------:R-:W-:Y:S01]  /*7b00*/  FFMA R4, R73.reuse, R8, R4 ;  /* 0x0000000849047223 */ /* 0x040fe20000000004 */
[--C-:B------:R-:W-:Y:S02]  /*7b10*/  HADD2.F32 R8, -RZ, R87.reuse.H0_H0 ;  /* 0x20000057ff087230 */ /* 0x100fe40000004100 */
[----:B------:R-:W-:Y:S01]  /*7b20*/  FMUL R5, R70, R18 ;  /* 0x0000001246057220 */ /* 0x000fe20000400000 */
[----:B------:R-:W-:Y:S01]  /*7b30*/  F2FP.F16.F32.PACK_AB R105, R2, R0 ;  /* 0x000000000269723e */ /* 0x000fe200000000ff */
[C---:B------:R-:W-:Y:S01]  /*7b40*/  FFMA R3, R73.reuse, R7, R3 ;  /* 0x0000000749037223 */ /* 0x040fe20000000003 */
[----:B------:R-:W-:Y:S02]  /*7b50*/  HADD2.F32 R9, -RZ, R87.H1_H1 ;  /* 0x30000057ff097230 */ /* 0x000fe40000004100 */
[----:B------:R-:W-:Y:S01]  /*7b60*/  FFMA R5, R73, R8, R5 ;  /* 0x0000000849057223 */ /* 0x000fe20000000005 */
[C---:B------:R-:W-:Y:S01]  /*7b70*/  FMUL R6, R70.reuse, R19 ;  /* 0x0000001346067220 */ /* 0x040fe20000400000 */
[--C-:B----4-:R-:W-:Y:S01]  /*7b80*/  HADD2.F32 R7, -RZ, R92.reuse.H0_H0 ;  /* 0x2000005cff077230 */ /* 0x110fe20000004100 */
[----:B------:R-:W-:Y:S01]  /*7b90*/  F2FP.F16.F32.PACK_AB R106, R3, R4 ;  /* 0x00000004036a723e */ /* 0x000fe200000000ff */
[----:B------:R-:W-:Y:S02]  /*7ba0*/  HADD2.F32 R8, -RZ, R92.H1_H1 ;  /* 0x3000005cff087230 */ /* 0x000fe40000004100 */
[C---:B------:R-:W-:Y:S01]  /*7bb0*/  FFMA R6, R73.reuse, R9, R6 ;  /* 0x0000000949067223 */ /* 0x040fe20000000006 */
[C---:B------:R-:W-:Y:S01]  /*7bc0*/  FMUL R0, R70.reuse, R20 ;  /* 0x0000001446007220 */ /* 0x040fe20000400000 */
[C---:B------:R-:W-:Y:S01]  /*7bd0*/  FMUL R2, R70.reuse, R21 ;  /* 0x0000001546027220 */ /* 0x040fe20000400000 */
[C---:B------:R-:W-:Y:S01]  /*7be0*/  FMUL R14, R70.reuse, R33 ;  /* 0x00000021460e7220 */ /* 0x040fe20000400000 */
[----:B------:R-:W-:Y:S01]  /*7bf0*/  FMUL R33, R70, R52 ;  /* 0x0000003446217220 */ /* 0x000fe20000400000 */
[----:B------:R-:W-:Y:S01]  /*7c00*/  F2FP.F16.F32.PACK_AB R107, R6, R5 ;  /* 0x00000005066b723e */ /* 0x000fe200000000ff */
[C---:B------:R-:W-:Y:S01]  /*7c10*/  FFMA R0, R73.reuse, R7, R0 ;  /* 0x0000000749007223 */ /* 0x040fe20000000000 */
[--C-:B------:R-:W-:Y:S02]  /*7c20*/  HADD2.F32 R72, -RZ, R93.reuse.H0_H0 ;  /* 0x2000005dff487230 */ /* 0x100fe40000004100 */
[C---:B------:R-:W-:Y:S01]  /*7c30*/  FFMA R2, R73.reuse, R8, R2 ;  /* 0x0000000849027223 */ /* 0x040fe20000000002 */
[C---:B------:R-:W-:Y:S01]  /*7c40*/  FMUL R3, R70.reuse, R22 ;  /* 0x0000001646037220 */ /* 0x040fe20000400000 */
[C---:B------:R-:W-:Y:S01]  /*7c50*/  FMUL R4, R70.reuse, R23 ;  /* 0x0000001746047220 */ /* 0x040fe20000400000 */
[C---:B------:R-:W-:Y:S01]  /*7c60*/  FMUL R11, R70.reuse, R30 ;  /* 0x0000001e460b7220 */ /* 0x040fe20000400000 */
[----:B------:R-:W-:Y:S01]  /*7c70*/  FMUL R12, R70, R31 ;  /* 0x0000001f460c7220 */ /* 0x000fe20000400000 */
[----:B------:R-:W-:Y:S01]  /*7c80*/  F2FP.F16.F32.PACK_AB R52, R2, R0 ;  /* 0x000000000234723e */ /* 0x000fe200000000ff */
[----:B------:R-:W-:Y:S01]  /*7c90*/  HADD2.F32 R0, -RZ, R93.H1_H1 ;  /* 0x3000005dff007230 */ /* 0x000fe20000004100 */
[----:B------:R-:W-:Y:S01]  /*7ca0*/  STS.128 [R161+0x4400], R104 ;  /* 0x00440068a1007388 */ /* 0x000fe20000000c00 */
[--C-:B------:R-:W-:Y:S02]  /*7cb0*/  HADD2.F32 R2, -RZ, R94.reuse.H0_H0 ;  /* 0x2000005eff027230 */ /* 0x100fe40000004100 */
[C---:B------:R-:W-:Y:S01]  /*7cc0*/  FFMA R3, R73.reuse, R72, R3 ;  /* 0x0000004849037223 */ /* 0x040fe20000000003 */
[C---:B------:R-:W-:Y:S01]  /*7cd0*/  FMUL R30, R70.reuse, R49 ;  /* 0x00000031461e7220 */ /* 0x040fe20000400000 */
[----:B------:R-:W-:Y:S02]  /*7ce0*/  HADD2.F32 R49, -RZ, R94.H1_H1 ;  /* 0x3000005eff317230 */ /* 0x000fe40000004100 */
[C---:B------:R-:W-:Y:S01]  /*7cf0*/  FFMA R4, R73.reuse, R0, R4 ;  /* 0x0000000049047223 */ /* 0x040fe20000000004 */
[--C-:B------:R-:W-:Y:S02]  /*7d00*/  HADD2.F32 R0, -RZ, R100.reuse.H0_H0 ;  /* 0x20000064ff007230 */ /* 0x100fe40000004100 */
[C---:B------:R-:W-:Y:S01]  /*7d10*/  FMUL R5, R70.reuse, R24 ;  /* 0x0000001846057220 */ /* 0x040fe20000400000 */
[C---:B------:R-:W-:Y:S01]  /*7d20*/  FMUL R13, R70.reuse, R32 ;  /* 0x00000020460d7220 */ /* 0x040fe20000400000 */
[C---:B------:R-:W-:Y:S01]  /*7d30*/  FMUL R31, R70.reuse, R50 ;  /* 0x00000032461f7220 */ /* 0x040fe20000400000 */
[--C-:B------:R-:W-:Y:S02]  /*7d40*/  HADD2.F32 R50, -RZ, R95.reuse.H0_H0 ;  /* 0x2000005fff327230 */ /* 0x100fe40000004100 */
[C---:B------:R-:W-:Y:S01]  /*7d50*/  FFMA R5, R73.reuse, R2, R5 ;  /* 0x0000000249057223 */ /* 0x040fe20000000005 */
[----:B------:R-:W-:Y:S02]  /*7d60*/  HADD2.F32 R2, -RZ, R100.H1_H1 ;  /* 0x30000064ff027230 */ /* 0x000fe40000004100 */
[C---:B------:R-:W-:Y:S01]  /*7d70*/  FMUL R6, R70.reuse, R25 ;  /* 0x0000001946067220 */ /* 0x040fe20000400000 */
[C---:B------:R-:W-:Y:S01]  /*7d80*/  FMUL R32, R70.reuse, R51 ;  /* 0x0000003346207220 */ /* 0x040fe20000400000 */
[----:B------:R-:W-:Y:S02]  /*7d90*/  HADD2.F32 R51, -RZ, R95.H1_H1 ;  /* 0x3000005fff337230 */ /* 0x000fe40000004100 */
[C---:B------:R-:W-:Y:S01]  /*7da0*/  FMUL R7, R70.reuse, R26 ;  /* 0x0000001a46077220 */ /* 0x040fe20000400000 */
[C---:B------:R-:W-:Y:S01]  /*7db0*/  FFMA R6, R73.reuse, R49, R6 ;  /* 0x0000003149067223 */ /* 0x040fe20000000006 */
[C---:B------:R-:W-:Y:S01]  /*7dc0*/  FMUL R8, R70.reuse, R27 ;  /* 0x0000001b46087220 */ /* 0x040fe20000400000 */
[C---:B------:R-:W-:Y:S01]  /*7dd0*/  FMUL R9, R70.reuse, R28 ;  /* 0x0000001c46097220 */ /* 0x040fe20000400000 */
[C---:B------:R-:W-:Y:S01]  /*7de0*/  FMUL R15, R70.reuse, R34 ;  /* 0x00000022460f7220 */ /* 0x040fe20000400000 */
[C---:B------:R-:W-:Y:S01]  /*7df0*/  FMUL R34, R70.reuse, R53 ;  /* 0x0000003546227220 */ /* 0x040fe20000400000 */
[C---:B------:R-:W-:Y:S01]  /*7e00*/  FFMA R7, R73.reuse, R50, R7 ;  /* 0x0000003249077223 */ /* 0x040fe20000000007 */
[----:B------:R-:W-:Y:S01]  /*7e10*/  FMUL R10, R70, R29 ;  /* 0x0000001d460a7220 */ /* 0x000fe20000400000 */
[----:B------:R-:W-:Y:S01]  /*7e20*/  F2FP.F16.F32.PACK_AB R53, R4, R3 ;  /* 0x000000030435723e */ /* 0x000fe200000000ff */
[----:B------:R-:W-:Y:S02]  /*7e30*/  HADD2.F32 R3, -RZ, R101.H0_H0 ;  /* 0x20000065ff037230 */ /* 0x000fe40000004100 */
[C---:B------:R-:W-:Y:S01]  /*7e40*/  FFMA R8, R73.reuse, R51, R8 ;  /* 0x0000003349087223 */ /* 0x040fe20000000008 */
[----:B------:R-:W-:Y:S02]  /*7e50*/  HADD2.F32 R4, -RZ, R111.H0_H0 ;  /* 0x2000006fff047230 */ /* 0x000fe40000004100 */
        /* <DEDUP_REMOVED lines=16> */
[C---:B------:R-:W-:Y:S01]  /*7f60*/  FFMA R16, R73.reuse, R2, R16 ;  /* 0x0000000249107223 */ /* 0x040fe20000000010 */
[C---:B------:R-:W-:Y:S01]  /*7f70*/  FMUL R17, R70.reuse, R36 ;  /* 0x0000002446117220 */ /* 0x040fe20000400000 */
[----:B------:R-:W-:Y:S02]  /*7f80*/  HADD2.F32 R2, -RZ, R108.H1_H1 ;  /* 0x3000006cff027230 */ /* 0x000fe40000004100 */
[C---:B------:R-:W-:Y:S01]  /*7f90*/  FMUL R18, R70.reuse, R37 ;  /* 0x0000002546127220 */ /* 0x040fe20000400000 */
[--C-:B------:R-:W-:Y:S02]  /*7fa0*/  HADD2.F32 R3, -RZ, R109.reuse.H0_H0 ;  /* 0x2000006dff037230 */ /* 0x100fe40000004100 */
[C---:B------:R-:W-:Y:S01]  /*7fb0*/  FMUL R19, R70.reuse, R38 ;  /* 0x0000002646137220 */ /* 0x040fe20000400000 */
[----:B------:R-:W-:Y:S01]  /*7fc0*/  FMUL R36, R70, R55 ;  /* 0x0000003746247220 */ /* 0x000fe20000400000 */
[C---:B------:R-:W-:Y:S01]  /*7fd0*/  FFMA R17, R73.reuse, R0, R17 ;  /* 0x0000000049117223 */ /* 0x040fe20000000011 */
[----:B------:R-:W-:Y:S01]  /*7fe0*/  F2FP.F16.F32.PACK_AB R55, R8, R7 ;  /* 0x000000070837723e */ /* 0x000fe200000000ff */
[----:B------:R-:W-:Y:S02]  /*7ff0*/  HADD2.F32 R0, -RZ, R109.H1_H1 ;  /* 0x3000006dff007230 */ /* 0x000fe40000004100 */
[C---:B------:R-:W-:Y:S01]  /*8000*/  FFMA R18, R73.reuse, R2, R18 ;  /* 0x0000000249127223 */ /* 0x040fe20000000012 */
[C---:B------:R-:W-:Y:S01]  /*8010*/  FMUL R20, R70.reuse, R39 ;  /* 0x0000002746147220 */ /* 0x040fe20000400000 */
[C---:B------:R-:W-:Y:S01]  /*8020*/  FFMA R19, R73.reuse, R3, R19 ;  /* 0x0000000349137223 */ /* 0x040fe20000000013 */
[----:B------:R-:W-:Y:S01]  /*8030*/  STS.128 [R159+0x4400], R52 ;  /* 0x004400349f007388 */ /* 0x000fe20000000c00 */
[--C-:B------:R-:W-:Y:S02]  /*8040*/  HADD2.F32 R2, -RZ, R110.reuse.H0_H0 ;  /* 0x2000006eff027230 */ /* 0x100fe40000004100 */
[C---:B------:R-:W-:Y:S01]  /*8050*/  FMUL R21, R70.reuse, R40 ;  /* 0x0000002846157220 */ /* 0x040fe20000400000 */
[----:B------:R-:W-:Y:S02]  /*8060*/  HADD2.F32 R3, -RZ, R110.H1_H1 ;  /* 0x3000006eff037230 */ /* 0x000fe40000004100 */
[C---:B------:R-:W-:Y:S01]  /*8070*/  FMUL R22, R70.reuse, R41 ;  /* 0x0000002946167220 */ /* 0x040fe20000400000 */
[----:B------:R-:W-:Y:S02]  /*8080*/  HADD2.F32 R5, -RZ, R111.H1_H1 ;  /* 0x3000006fff057230 */ /* 0x000fe40000004100 */
[C---:B------:R-:W-:Y:S01]  /*8090*/  FFMA R20, R73.reuse, R0, R20 ;  /* 0x0000000049147223 */ /* 0x040fe20000000014 */
[----:B------:R-:W-:Y:S01]  /*80a0*/  FMUL R23, R70, R42 ;  /* 0x0000002a46177220 */ /* 0x000fe20000400000 */
[----:B------:R-:W-:Y:S01]  /*80b0*/  F2FP.F16.F32.PACK_AB R8, R10, R9 ;  /* 0x000000090a08723e */ /* 0x000fe200000000ff */
[----:B------:R-:W-:Y:S01]  /*80c0*/  FMUL R24, R70, R43 ;  /* 0x0000002b46187220 */ /* 0x000fe20000400000 */
[--C-:B------:R-:W-:Y:S01]  /*80d0*/  HADD2.F32 R0, -RZ, R116.reuse.H0_H0 ;  /* 0x20000074ff007230 */ /* 0x100fe20000004100 */
[----:B------:R-:W-:Y:S01]  /*80e0*/  F2FP.F16.F32.PACK_AB R9, R12, R11 ;  /* 0x0000000b0c09723e */ /* 0x000fe200000000ff */
[C---:B------:R-:W-:Y:S01]  /*80f0*/  FFMA R21, R73.reuse, R2, R21 ;  /* 0x0000000249157223 */ /* 0x040fe20000000015 */
[----:B------:R-:W-:Y:S01]  /*8100*/  FMUL R25, R70, R44 ;  /* 0x0000002c46197220 */ /* 0x000fe20000400000 */
[----:B------:R-:W-:Y:S01]  /*8110*/  F2FP.F16.F32.PACK_AB R10, R14, R13 ;  /* 0x0000000d0e0a723e */ /* 0x000fe200000000ff */
[C---:B------:R-:W-:Y:S01]  /*8120*/  FFMA R22, R73.reuse, R3, R22 ;  /* 0x0000000349167223 */ /* 0x040fe20000000016 */
[----:B------:R-:W-:Y:S01]  /*8130*/  F2FP.F16.F32.PACK_AB R11, R16, R15 ;  /* 0x0000000f100b723e */ /* 0x000fe200000000ff */
[----:B------:R-:W-:Y:S02]  /*8140*/  HADD2.F32 R2, -RZ, R116.H1_H1 ;  /* 0x30000074ff027230 */ /* 0x000fe40000004100 */
[C---:B------:R-:W-:Y:S01]  /*8150*/  FFMA R23, R73.reuse, R4, R23 ;  /* 0x0000000449177223 */ /* 0x040fe20000000017 */
[C---:B------:R-:W-:Y:S01]  /*8160*/  FMUL R26, R70.reuse, R45 ;  /* 0x0000002d461a7220 */ /* 0x040fe20000400000 */
[C---:B------:R-:W-:Y:S01]  /*8170*/  FFMA R24, R73.reuse, R5, R24 ;  /* 0x0000000549187223 */ /* 0x040fe20000000018 */
[----:B------:R2:W-:Y:S01]  /*8180*/  STS.128 [R162+0x4400], R8 ;  /* 0x00440008a2007388 */ /* 0x0005e20000000c00 */
[C---:B------:R-:W-:Y:S01]  /*8190*/  FFMA R25, R73.reuse, R0, R25 ;  /* 0x0000000049197223 */ /* 0x040fe20000000019 */
[--C-:B------:R-:W-:Y:S02]  /*81a0*/  HADD2.F32 R3, -RZ, R117.reuse.H0_H0 ;  /* 0x20000075ff037230 */ /* 0x100fe40000004100 */
[C---:B------:R-:W-:Y:S01]  /*81b0*/  FMUL R27, R70.reuse, R46 ;  /* 0x0000002e461b7220 */ /* 0x040fe20000400000 */
[----:B------:R-:W-:Y:S02]  /*81c0*/  HADD2.F32 R0, -RZ, R117.H1_H1 ;  /* 0x30000075ff007230 */ /* 0x000fe40000004100 */
[C---:B------:R-:W-:Y:S01]  /*81d0*/  FFMA R26, R73.reuse, R2, R26 ;  /* 0x00000002491a7223 */ /* 0x040fe2000000001a */
        /* <DEDUP_REMOVED lines=10> */
[--C-:B------:R-:W-:Y:S02]  /*8280*/  HADD2.F32 R0, -RZ, R119.reuse.H0_H0 ;  /* 0x20000077ff007230 */ /* 0x100fe40000004100 */
[C---:B------:R-:W-:Y:S01]  /*8290*/  FFMA R29, R73.reuse, R2, R29 ;  /* 0x00000002491d7223 */ /* 0x040fe2000000001d */
[----:B------:R-:W-:Y:S02]  /*82a0*/  HADD2.F32 R2, -RZ, R119.H1_H1 ;  /* 0x30000077ff027230 */ /* 0x000fe40000004100 */
[C---:B------:R-:W-:Y:S01]  /*82b0*/  FFMA R30, R73.reuse, R3, R30 ;  /* 0x00000003491e7223 */ /* 0x040fe2000000001e */
[----:B------:R3:W-:Y:S01]  /*82c0*/  STS.128 [R151+0x4400], R4 ;  /* 0x0044000497007388 */ /* 0x0007e20000000c00 */
[C---:B------:R-:W-:Y:S01]  /*82d0*/  FFMA R31, R73.reuse, R0, R31 ;  /* 0x00000000491f7223 */ /* 0x040fe2000000001f */
[--C-:B------:R-:W-:Y:S02]  /*82e0*/  HADD2.F32 R0, -RZ, R124.reuse.H0_H0 ;  /* 0x2000007cff007230 */ /* 0x100fe40000004100 */
[C---:B------:R-:W-:Y:S01]  /*82f0*/  FFMA R32, R73.reuse, R2, R32 ;  /* 0x0000000249207223 */ /* 0x040fe20000000020 */
[----:B------:R-:W-:Y:S02]  /*8300*/  HADD2.F32 R3, -RZ, R124.H1_H1 ;  /* 0x3000007cff037230 */ /* 0x000fe40000004100 */
[C---:B------:R-:W-:Y:S01]  /*8310*/  FMUL R37, R70.reuse, R56 ;  /* 0x0000003846257220 */ /* 0x040fe20000400000 */
[--C-:B------:R-:W-:Y:S02]  /*8320*/  HADD2.F32 R2, -RZ, R125.reuse.H0_H0 ;  /* 0x2000007dff027230 */ /* 0x100fe40000004100 */
[C---:B------:R-:W-:Y:S01]  /*8330*/  FFMA R33, R73.reuse, R0, R33 ;  /* 0x0000000049217223 */ /* 0x040fe20000000021 */
[----:B------:R-:W-:Y:S02]  /*8340*/  HADD2.F32 R0, -RZ, R125.H1_H1 ;  /* 0x3000007dff007230 */ /* 0x000fe40000004100 */
[C---:B------:R-:W-:Y:S01]  /*8350*/  FFMA R34, R73.reuse, R3, R34 ;  /* 0x0000000349227223 */ /* 0x040fe20000000022 */
[C---:B------:R-:W-:Y:S01]  /*8360*/  FMUL R38, R70.reuse, R57 ;  /* 0x0000003946267220 */ /* 0x040fe20000400000 */
        /* <DEDUP_REMOVED lines=17> */
[----:B------:R-:W-:Y:S01]  /*8480*/  FMUL R43, R70, R62 ;  /* 0x0000003e462b7220 */ /* 0x000fe20000400000 */
[----:B--2---:R-:W-:Y:S01]  /*8490*/  F2FP.F16.F32.PACK_AB R8, R26, R25 ;  /* 0x000000191a08723e */ /* 0x004fe200000000ff */
        /* <DEDUP_REMOVED lines=10> */
[----:B------:R-:W-:Y:S01]  /*8540*/  STS.128 [R164+0x4400], R8 ;  /* 0x00440008a4007388 */ /* 0x000fe20000000c00 */
[----:B------:R-:W-:Y:S02]  /*8550*/  HADD2.F32 R3, -RZ, R134.H1_H1 ;  /* 0x30000086ff037230 */ /* 0x000fe40000004100 */
[C---:B------:R-:W-:Y:S01]  /*8560*/  FMUL R46, R70.reuse, R65 ;  /* 0x00000041462e7220 */ /* 0x040fe20000400000 */
[--C-:B---3--:R-:W-:Y:S02]  /*8570*/  HADD2.F32 R4, -RZ, R135.reuse.H0_H0 ;  /* 0x20000087ff047230 */ /* 0x108fe40000004100 */
[C---:B------:R-:W-:Y:S01]  /*8580*/  FMUL R47, R70.reuse, R66 ;  /* 0x00000042462f7220 */ /* 0x040fe20000400000 */
[----:B------:R-:W-:Y:S02]  /*8590*/  HADD2.F32 R5, -RZ, R135.H1_H1 ;  /* 0x30000087ff057230 */ /* 0x000fe40000004100 */
        /* <DEDUP_REMOVED lines=12> */
[----:B------:R-:W-:Y:S01]  /*8660*/  STS.128 [R150+0x4400], R12 ;  /* 0x0044000c96007388 */ /* 0x000fe20000000c00 */
[----:B------:R-:W-:Y:S02]  /*8670*/  F2FP.F16.F32.PACK_AB R6, R46, R45 ;  /* 0x0000002d2e06723e */ /* 0x000fe400000000ff */
[----:B------:R-:W-:Y:S02]  /*8680*/  F2FP.F16.F32.PACK_AB R7, R48, R47 ;  /* 0x0000002f3007723e */ /* 0x000fe400000000ff */
[----:B------:R-:W-:Y:S02]  /*8690*/  MOV R0, UR46 ;  /* 0x0000002e00007c02 */ /* 0x000fe40008000f00 */
[----:B------:R-:W-:Y:S01]  /*86a0*/  @P6 SHF.L.U32 R2, R154, 0x1f, RZ ;  /* 0x0000001f9a026819 */ /* 0x000fe200000006ff */
[----:B------:R2:W-:Y:S01]  /*86b0*/  STS.128 [R163+0x4400], R4 ;  /* 0x00440004a3007388 */ /* 0x0005e20000000c00 */
[----:B------:R-:W-:Y:S04]  /*86c0*/  @P6 LEA R0, R0, UR44, 0x3 ;  /* 0x0000002c00006c11 */ /* 0x000fe8000f8e18ff */
[----:B------:R-:W-:Y:S01]  /*86d0*/  @P6 IADD3 R0, PT, PT, R0, 0x50, RZ ;  /* 0x0000005000006810 */ /* 0x000fe20007ffe0ff */
[----:B------:R-:W-:Y:S01]  /*86e0*/  @!PT LDS RZ, [RZ] ;  /* 0x00000000fffff984 */ /* 0x000fe20000000800 */
[----:B------:R-:W-:Y:S01]  /*86f0*/  @!PT LDS RZ, [RZ] ;  /* 0x00000000fffff984 */ /* 0x000fe20000000800 */
[----:B------:R-:W-:Y:S01]  /*8700*/  @!PT LDS RZ, [RZ] ;  /* 0x00000000fffff984 */ /* 0x000fe20000000800 */
[----:B------:R-:W-:Y:S01]  /*8710*/  @!PT LDS RZ, [RZ] ;  /* 0x00000000fffff984 */ /* 0x000fe20000000800 */
[----:B------:R3:W-:Y:S06]  /*8720*/  MEMBAR.ALL.CTA ;  /* 0x0000000000007992 */ /* 0x0007ec0000008000 */
[----:B---3--:R-:W3:Y:S01]  /*8730*/  FENCE.VIEW.ASYNC.S ;  /* 0x00000000000073c6 */ /* 0x008ee20000000000 */
[----:B-1----:R-:W-:Y:S02]  /*8740*/  @P6 PRMT R0, R165, 0x654, R0 ;  /* 0x00000654a5006816 */ /* 0x002fe40000000000 */
[----:B--2---:R-:W-:Y:S01]  /*8750*/  LEA R6, R75, UR44, 0x3 ;  /* 0x0000002c4b067c11 */ /* 0x004fe2000f8e18ff */
[----:B---3--:R-:W-:Y:S06]  /*8760*/  BAR.SYNC.DEFER_BLOCKING 0x1, 0x80 ;  /* 0x0042000000007b1d */ /* 0x008fec0000010000 */
[----:B------:R-:W-:Y:S05]  /*8770*/  @P0 BRA `(.L_x_112) ;  /* 0x0000000000280947 */ /* 0x000fea0003800000 */
[----:B------:R-:W1:Y:S01]  /*8780*/  LDCU.64 UR6, c[0x0][0x348] ;  /* 0x00006900ff0677ac */ /* 0x000e620008000a00 */
[----:B------:R-:W-:Y:S02]  /*8790*/  UIADD3 UR9, UPT, UPT, UR49, 0x40, URZ ;  /* 0x0000004031097890 */ /* 0x000fe4000fffe0ff */
[----:B------:R-:W-:Y:S01]  /*87a0*/  UIADD3 UR8, UPT, UPT, UR44, 0x4400, URZ ;  /* 0x000044002c087890 */ /* 0x000fe2000fffe0ff */
[----:B------:R-:W-:Y:S01]  /*87b0*/  UMOV UR10, UR50 ;  /* 0x00000032000a7c82 */ /* 0x000fe20008000000 */
[----:B------:R-:W-:Y:S01]  /*87c0*/  UMOV UR11, UR36 ;  /* 0x00000024000b7c82 */ /* 0x000fe20008000000 */
[----:B-1----:R-:W-:Y:S04]  /*87d0*/  UIADD3 UR4, UP0, UPT, UR6, 0x680, URZ ;  /* 0x0000068006047890 */ /* 0x002fe8000ff1e0ff */
[----:B------:R-:W-:Y:S09]  /*87e0*/  UIADD3.X UR5, UPT, UPT, URZ, UR7, URZ, UP0, !UPT ;  /* 0x00000007ff057290 */ /* 0x000ff200087fe4ff */
[----:B------:R1:W-:Y:S01]  /*87f0*/  UTMASTG.3D [UR8], [UR4] ;  /* 0x00000008040073b5 */ /* 0x0003e20008010000 */
[----:B------:R0:W-:Y:S01]  /*8800*/  UTMACMDFLUSH ;  /* 0x00000000000079b7 */ /* 0x0001e20000000000 */
[----:B-1----:R-:W-:Y:S04]  /*8810*/  DEPBAR.LE SB0, 0x1 ;  /* 0x000080400000791a */ /* 0x002fe80000000000 */
.L_x_112:
[----:B------:R-:W-:Y:S05]  /*8820*/  BSYNC.RECONVERGENT B0 ;  /* 0x0000000000007941 */ /* 0x000fea0003800200 */
.L_x_111:
[----:B------:R-:W-:Y:S01]  /*8830*/  BAR.SYNC.DEFER_BLOCKING 0x1, 0x80 ;  /* 0x0042000000007b1d */ /* 0x000fe20000010000 */
[----:B------:R-:W-:Y:S04]  /*8840*/  UIADD3 UR4, UPT, UPT, UR46, 0x1, URZ ;  /* 0x000000012e047890 */ /* 0x000fe8000fffe0ff */
[----:B------:R-:W-:Y:S04]  /*8850*/  UISETP.NE.AND UP0, UPT, UR4, 0x4, UPT ;  /* 0x000000040400788c */ /* 0x000fe8000bf05270 */
[----:B------:R-:W-:Y:S01]  /*8860*/  USEL UR45, UR4, URZ, UP0 ;  /* 0x000000ff042d7287 */ /* 0x000fe20008000000 */
[----:B------:R1:W-:Y:S01]  /*8870*/  @P6 SYNCS.ARRIVE.TRANS64.RED.A1T0 RZ, [R0+URZ], RZ ;  /* 0x000000ff00ff69a7 */ /* 0x0003e200081004ff */
[----:B------:R-:W-:Y:S01]  /*8880*/  BSSY B1, `(.L_x_113) ;  /* 0x0000020000017945 */ /* 0x000fe20003800000 */
[----:B------:R-:W2:Y:S02]  /*8890*/  @P6 SYNCS.PHASECHK.TRANS64.TRYWAIT P0, [R6+URZ+0x30], R2 ;  /* 0x00003002060065a7 */ /* 0x000ea400080011ff */
[----:B--2---:R-:W-:Y:S01]  /*88a0*/  @P6 SEL R82, RZ, 0x1, !P0 ;  /* 0x00000001ff526807 */ /* 0x004fe20004000000 */
[----:B-1----:R-:W-:Y:S06]  /*88b0*/  @!P6 BRA `(.L_x_114) ;  /* 0x000000000070e947 */ /* 0x002fec0003800000 */
        /* <DEDUP_REMOVED lines=9> */
[----:B------:R-:W-:Y:S04]  /*8950*/  SHF.L.U32 R5, R154, 0x1f, RZ ;  /* 0x0000001f9a057819 */ /* 0x000fe800000006ff */
[----:B------:R-:W1:Y:S02]  /*8960*/  SYNCS.PHASECHK.TRANS64.TRYWAIT P0, [R6+URZ+0x30], R5 ;  /* 0x00003005060075a7 */ /* 0x000e6400080011ff */
[----:B-1----:R-:W-:Y:S05]  /*8970*/  @!P0 BRA `(.L_x_117) ;  /* 0x0000003400148947 */ /* 0x002fea0003800000 */
.L_x_116:
[----:B------:R-:W-:Y:S05]  /*8980*/  BSYNC B0 ;  /* 0x0000000000007941 */ /* 0x000fea0003800000 */
.L_x_115:
[----:B------:R-:W-:Y:S01]  /*8990*/  ISETP.NE.AND P0, PT, R83, RZ, PT ;  /* 0x000000ff5300720c */ /* 0x000fe20003f05270 */
[----:B------:R-:W-:Y:S11]  /*89a0*/  VIADD R75, R75, 0x1 ;  /* 0x000000014b4b7836 */ /* 0x000ff60000000000 */
[----:B------:R-:W-:Y:S01]  /*89b0*/  @!UPT UIADD3 URZ, UPT, UPT, URZ, URZ, URZ ;  /* 0x000000fffffff290 */ /* 0x000fe2000fffe0ff */
[----:B------:R2:W3:Y:S01]  /*89c0*/  @P0 LDS.128 R76, [R4+UR44+0x400] ;  /* 0x0004002c044c0984 */ /* 0x0004e20008000c00 */
[C---:B-1----:R-:W-:Y:S03]  /*89d0*/  @P0 IADD3 R5, PT, PT, R96.reuse, R2, RZ ;  /* 0x0000000260050210 */ /* 0x042fe60007ffe0ff */
[----:B------:R1:W4:Y:S04]  /*89e0*/  @P0 LDS.128 R84, [R3+0x400] ;  /* 0x0004000003540984 */ /* 0x0003280000000c00 */
[----:B------:R5:W3:Y:S04]  /*89f0*/  @P0 LDS.128 R92, [R2+0x400] ;  /* 0x00040000025c0984 */ /* 0x000ae80000000c00 */
[----:B------:R3:W3:Y:S04]  /*8a00*/  @P0 LDS.128 R100, [R5+0x400] ;  /* 0x0004000005640984 */ /* 0x0006e80000000c00 */
[----:B------:R3:W3:Y:S01]  /*8a10*/  @P0 LDS.128 R108, [R0+0x400] ;  /* 0x00040000006c0984 */ /* 0x0006e20000000c00 */
[--C-:B--2---:R-:W-:Y:S02]  /*8a20*/  @P0 IMAD.IADD R4, R81, 0x1, R0.reuse ;  /* 0x0000000151040824 */ /* 0x104fe400078e0200 */
[C---:B-1----:R-:W-:Y:S03]  /*8a30*/  @P0 IMAD.IADD R3, R96.reuse, 0x1, R0 ;  /* 0x0000000160030824 */ /* 0x042fe600078e0200 */
[----:B------:R1:W2:Y:S01]  /*8a40*/  @P0 LDS.128 R124, [R4+0x400] ;  /* 0x00040000047c0984 */ /* 0x0002a20000000c00 */
[----:B-----5:R-:W-:Y:S03]  /*8a50*/  @P0 IADD3 R2, PT, PT, R96, R4, RZ ;  /* 0x0000000460020210 */ /* 0x020fe60007ffe0ff */
[----:B------:R1:W1:Y:S04]  /*8a60*/  @P0 LDS.128 R116, [R3+0x400] ;  /* 0x0004000003740984 */ /* 0x0002680000000c00 */
[----:B------:R1:W1:Y:S02]  /*8a70*/  @P0 LDS.128 R132, [R2+0x400] ;  /* 0x0004000002840984 */ /* 0x0002640000000c00 */
.L_x_114:
[----:B------:R-:W-:Y:S05]  /*8a80*/  BSYNC B1 ;  /* 0x0000000000017941 */ /* 0x000fea0003800000 */
.L_x_113:
[----:B---3--:R-:W-:Y:S05]  /*8a90*/  VIADD R0, R71, 0x80 ;  /* 0x0000008047007836 */ /* 0x008fea0000000000 */
[----:B------:R-:W-:Y:S04]  /*8aa0*/  SHF.R.U32.HI R0, RZ, 0x15, R0 ;  /* 0x00000015ff007819 */ /* 0x000fe80000011600 */
[----:B------:R-:W-:Y:S11]  /*8ab0*/  LOP3.LUT P0, RZ, R0, 0x3, R143, 0x48, !PT ;  /* 0x0000000300ff7812 */ /* 0x000ff6000780488f */
[----:B------:R-:W-:Y:S02]  /*8ac0*/  @!UPT UIADD3 URZ, UPT, UPT, URZ, URZ, URZ ;  /* 0x000000fffffff290 */ /* 0x000fe4000fffe0ff */
[----:B------:R-:W-:Y:S05]  /*8ad0*/  @!P0 BRA `(.L_x_118) ;  /* 0x0000000000408947 */ /* 0x000fea0003800000 */
[----:B------:R-:W3:Y:S01]  /*8ae0*/  LDCU.64 UR8, c[0x4][0x70] ;  /* 0x01000e00ff0877ac */ /* 0x000ee20008000a00 */
[----:B-1----:R-:W-:Y:S01]  /*8af0*/  MOV R3, 0x0 ;  /* 0x0000000000037802 */ /* 0x002fe20000000f00 */
[----:B------:R-:W-:Y:S02]  /*8b00*/  HFMA2 R12, -RZ, RZ, 0, 5.9604644775390625e-08 ;  /* 0x00000001ff0c7431 */ /* 0x000fe400000001ff */
[----:B------:R-:W-:Y:S02]  /*8b10*/  IMAD.MOV.U32 R8, RZ, RZ, 0x192 ;  /* 0x00000192ff087424 */ /* 0x000fe400078e00ff */
[----:B------:R-:W-:Y:S01]  /*8b20*/  IMAD.MOV.U32 R13, RZ, RZ, RZ ;  /* 0x000000ffff0d7224 */ /* 0x000fe200078e00ff */
[----:B------:R-:W1:Y:S01]  /*8b30*/  LDCU.64 UR6, c[0x4][0x78] ;  /* 0x01000f00ff0677ac */ /* 0x000e620008000a00 */
[----:B------:R-:W2:Y:S01]  /*8b40*/  LDC.64 R2, c[0x4][R3] ;  /* 0x0100000003027b82 */ /* 0x000ea20000000a00 */
[----:B------:R-:W5:Y:S01]  /*8b50*/  LDCU.64 UR4, c[0x4][0x10] ;  /* 0x01000200ff0477ac */ /* 0x000f620008000a00 */
[----:B---3--:R-:W-:Y:S01]  /*8b60*/  MOV R5, UR9 ;  /* 0x0000000900057c02 */ /* 0x008fe20008000f00 */
[----:B------:R-:W-:Y:S01]  /*8b70*/  IMAD.U32 R4, RZ, RZ, UR8 ;  /* 0x00000008ff047e24 */ /* 0x000fe2000f8e00ff */
[----:B-1----:R-:W-:Y:S01]  /*8b80*/  MOV R7, UR7 ;  /* 0x0000000700077c02 */ /* 0x002fe20008000f00 */
[----:B------:R-:W-:Y:S01]  /*8b90*/  IMAD.U32 R6, RZ, RZ, UR6 ;  /* 0x00000006ff067e24 */ /* 0x000fe2000f8e00ff */
[----:B-----5:R-:W-:Y:S01]  /*8ba0*/  MOV R11, UR5 ;  /* 0x00000005000b7c02 */ /* 0x020fe20008000f00 */
[----:B------:R-:W-:Y:S02]  /*8bb0*/  IMAD.U32 R10, RZ, RZ, UR4 ;  /* 0x00000004ff0a7e24 */ /* 0x000fe4000f8e00ff */
[----:B------:R-:W-:Y:S07]  /*8bc0*/  LEPC R20, `(.L_x_118) ;  /* 0x000000001014794e */ /* 0x000fee0000000000 */
[----:B--2-4-:R-:W-:Y:S05]  /*8bd0*/  CALL.ABS.NOINC R2 ;  /* 0x0000000002007343 */ /* 0x014fea0003c00000 */
.L_x_118:
[----:B------:R-:W-:Y:S05]  /*8be0*/  WARPSYNC.ALL ;  /* 0x0000000000007948 */ /* 0x000fea0003800000 */
[----:B------:R-:W-:Y:S01]  /*8bf0*/  R2UR UR4, R71 ;  /* 0x00000000470472ca */ /* 0x000fe200000e0000 */
[--C-:B-1----:R-:W-:Y:S01]  /*8c00*/  HADD2.F32 R3, -RZ, R76.reuse.H0_H0 ;  /* 0x2000004cff037230 */ /* 0x102fe20000004100 */
[----:B------:R-:W-:Y:S01]  /*8c10*/  ISETP.NE.AND P6, PT, R158, RZ, PT ;  /* 0x000000ff9e00720c */ /* 0x000fe20003fc5270 */
[----:B------:R-:W-:Y:S01]  /*8c20*/  HADD2.F32 R72, -RZ, R79.H1_H1 ;  /* 0x3000004fff487230 */ /* 0x000fe20000004100 */
[----:B------:R-:W-:Y:S01]  /*8c30*/  ISETP.NE.AND P0, PT, R157, RZ, PT ;  /* 0x000000ff9d00720c */ /* 0x000fe20003f05270 */
[----:B------:R-:W-:Y:S08]  /*8c40*/  BSSY.RECONVERGENT B0, `(.L_x_119) ;  /* 0x0000100000007945 */ /* 0x000ff00003800200 */
[----:B------:R-:W1:Y:S02]  /*8c50*/  LDTM.x64 R4, tmem[UR4+0x80] ;  /* 0x00008004000479ee */ /* 0x000e640008340000 */
[C---:B-1----:R-:W-:Y:S01]  /*8c60*/  FMUL R0, R70.reuse, R4 ;  /* 0x0000000446007220 */ /* 0x042fe20000400000 */
        /* <DEDUP_REMOVED lines=19> */
[----:B------:R-:W-:Y:S01]  /*8da0*/  FMUL R5, R70, R11 ;  /* 0x0000000b46057220 */ /* 0x000fe20000400000 */
[C---:B------:R-:W-:Y:S01]  /*8db0*/  FFMA R0, R73.reuse, R6, R0 ;  /* 0x0000000649007223 */ /* 0x040fe20000000000 */
[--C-:B----4-:R-:W-:Y:S02]  /*8dc0*/  HADD2.F32 R7, -RZ, R84.reuse.H0_H0 ;  /* 0x20000054ff077230 */ /* 0x110fe40000004100 */
[C---:B------:R-:W-:Y:S01]  /*8dd0*/  FFMA R2, R73.reuse, R8, R2 ;  /* 0x0000000849027223 */ /* 0x040fe20000000002 */
[----:B------:R-:W-:Y:S01]  /*8de0*/  FFMA R5, R73, R72, R5 ;  /* 0x0000004849057223 */ /* 0x000fe20000000005 */
[----:B------:R-:W-:Y:S01]  /*8df0*/  HADD2.F32 R8, -RZ, R84.H1_H1 ;  /* 0x30000054ff087230 */ /* 0x000fe20000004100 */
[----:B------:R-:W-:Y:S01]  /*8e00*/  F2FP.F16.F32.PACK_AB R90, R0, R4 ;  /* 0x00000004005a723e */ /* 0x000fe200000000ff */
[C---:B------:R-:W-:Y:S01]  /*8e10*/  FMUL R3, R70.reuse, R12 ;  /* 0x0000000c46037220 */ /* 0x040fe20000400000 */
[C---:B------:R-:W-:Y:S01]  /*8e20*/  FMUL R6, R70.reuse, R13 ;  /* 0x0000000d46067220 */ /* 0x040fe20000400000 */
[----:B------:R-:W-:Y:S01]  /*8e30*/  F2FP.F16.F32.PACK_AB R91, R5, R2 ;  /* 0x00000002055b723e */ /* 0x000fe200000000ff */
[C---:B------:R-:W-:Y:S01]  /*8e40*/  FMUL R4, R70.reuse, R16 ;  /* 0x0000001046047220 */ /* 0x040fe20000400000 */
[C---:B------:R-:W-:Y:S01]  /*8e50*/  FFMA R3, R73.reuse, R7, R3 ;  /* 0x0000000749037223 */ /* 0x040fe20000000003 */
[C---:B------:R-:W-:Y:S01]  /*8e60*/  FFMA R6, R73.reuse, R8, R6 ;  /* 0x0000000849067223 */ /* 0x040fe20000000006 */
[--C-:B------:R-:W-:Y:S01]  /*8e70*/  HADD2.F32 R72, -RZ, R85.reuse.H0_H0 ;  /* 0x20000055ff487230 */ /* 0x100fe20000004100 */
[----:B------:R-:W-:Y:S01]  /*8e80*/  STS.128 [R160+UR44+0x8400], R88 ;  /* 0x00840058a0007988 */ /* 0x000fe20008000c2c */
[C---:B------:R-:W-:Y:S01]  /*8e90*/  FMUL R16, R70.reuse, R27 ;  /* 0x0000001b46107220 */ /* 0x040fe20000400000 */
[C---:B------:R-:W-:Y:S01]  /*8ea0*/  FMUL R27, R70.reuse, R38 ;  /* 0x00000026461b7220 */ /* 0x040fe20000400000 */
[C---:B------:R-:W-:Y:S01]  /*8eb0*/  FMUL R38, R70.reuse, R49 ;  /* 0x0000003146267220 */ /* 0x040fe20000400000 */
[----:B------:R-:W-:Y:S01]  /*8ec0*/  FMUL R49, R70, R60 ;  /* 0x0000003c46317220 */ /* 0x000fe20000400000 */
[----:B------:R-:W-:Y:S01]  /*8ed0*/  F2FP.F16.F32.PACK_AB R60, R6, R3 ;  /* 0x00000003063c723e */ /* 0x000fe200000000ff */
[----:B------:R-:W-:Y:S02]  /*8ee0*/  HADD2.F32 R3, -RZ, R85.H1_H1 ;  /* 0x30000055ff037230 */ /* 0x000fe40000004100 */
[C---:B------:R-:W-:Y:S01]  /*8ef0*/  FMUL R0, R70.reuse, R14 ;  /* 0x0000000e46007220 */ /* 0x040fe20000400000 */
[--C-:B------:R-:W-:Y:S02]  /*8f00*/  HADD2.F32 R6, -RZ, R86.reuse.H0_H0 ;  /* 0x20000056ff067230 */ /* 0x100fe40000004100 */
[C---:B------:R-:W-:Y:S01]  /*8f10*/  FMUL R2, R70.reuse, R15 ;  /* 0x0000000f46027220 */ /* 0x040fe20000400000 */
[C---:B------:R-:W-:Y:S01]  /*8f20*/  FMUL R13, R70.reuse, R24 ;  /* 0x00000018460d7220 */ /* 0x040fe20000400000 */
[C---:B------:R-:W-:Y:S01]  /*8f30*/  FFMA R0, R73.reuse, R72, R0 ;  /* 0x0000004849007223 */ /* 0x040fe20000000000 */
[C---:B------:R-:W-:Y:S01]  /*8f40*/  FMUL R5, R70.reuse, R17 ;  /* 0x0000001146057220 */ /* 0x040fe20000400000 */
[C---:B------:R-:W-:Y:S01]  /*8f50*/  FFMA R2, R73.reuse, R3, R2 ;  /* 0x0000000349027223 */ /* 0x040fe20000000002 */
[----:B------:R-:W-:Y:S02]  /*8f60*/  HADD2.F32 R3, -RZ, R93.H0_H0 ;  /* 0x2000005dff037230 */ /* 0x000fe40000004100 */
[C---:B------:R-:W-:Y:S01]  /*8f70*/  FMUL R14, R70.reuse, R25 ;  /* 0x00000019460e7220 */ /* 0x040fe20000400000 */
        /* <DEDUP_REMOVED lines=9> */
[----:B------:R-:W-:Y:S02]  /*9010*/  HADD2.F32 R57, -RZ, R86.H1_H1 ;  /* 0x30000056ff397230 */ /* 0x000fe40000004100 */
[C---:B------:R-:W-:Y:S01]  /*9020*/  FMUL R37, R70.reuse, R48 ;  /* 0x0000003046257220 */ /* 0x040fe20000400000 */
[C---:B------:R-:W-:Y:S01]  /*9030*/  FMUL R39, R70.reuse, R50 ;  /* 0x0000003246277220 */ /* 0x040fe20000400000 */
[C---:B------:R-:W-:Y:S01]  /*9040*/  FMUL R47, R70.reuse, R58 ;  /* 0x0000003a462f7220 */ /* 0x040fe20000400000 */
[--C-:B------:R-:W-:Y:S02]  /*9050*/  HADD2.F32 R58, -RZ, R87.reuse.H0_H0 ;  /* 0x20000057ff3a7230 */ /* 0x100fe40000004100 */
[C---:B------:R-:W-:Y:S01]  /*9060*/  FMUL R50, R70.reuse, R61 ;  /* 0x0000003d46327220 */ /* 0x040fe20000400000 */
[----:B------:R-:W-:Y:S01]  /*9070*/  FMUL R48, R70, R59 ;  /* 0x0000003b46307220 */ /* 0x000fe20000400000 */
[----:B------:R-:W-:Y:S01]  /*9080*/  HADD2.F32 R59, -RZ, R87.H1_H1 ;  /* 0x30000057ff3b7230 */ /* 0x000fe20000004100 */
[----:B------:R-:W-:Y:S01]  /*9090*/  F2FP.F16.F32.PACK_AB R61, R2, R0 ;  /* 0x00000000023d723e */ /* 0x000fe200000000ff */
[--C-:B------:R-:W-:Y:S02]  /*90a0*/  HADD2.F32 R0, -RZ, R92.reuse.H0_H0 ;  /* 0x2000005cff007230 */ /* 0x100fe40000004100 */
[C---:B------:R-:W-:Y:S01]  /*90b0*/  FMUL R7, R70.reuse, R18 ;  /* 0x0000001246077220 */ /* 0x040fe20000400000 */
[----:B------:R-:W-:Y:S02]  /*90c0*/  HADD2.F32 R2, -RZ, R92.H1_H1 ;  /* 0x3000005cff027230 */ /* 0x000fe40000004100 */
[C---:B------:R-:W-:Y:S01]  /*90d0*/  FMUL R8, R70.reuse, R19 ;  /* 0x0000001346087220 */ /* 0x040fe20000400000 */
[C---:B------:R-:W-:Y:S01]  /*90e0*/  FFMA R4, R73.reuse, R6, R4 ;  /* 0x0000000649047223 */ /* 0x040fe20000000004 */
[C---:B------:R-:W-:Y:S01]  /*90f0*/  FMUL R9, R70.reuse, R20 ;  /* 0x0000001446097220 */ /* 0x040fe20000400000 */
[C---:B------:R-:W-:Y:S01]  /*9100*/  FFMA R5, R73.reuse, R57, R5 ;  /* 0x0000003949057223 */ /* 0x040fe20000000005 */
[C---:B------:R-:W-:Y:S01]  /*9110*/  FFMA R7, R73.reuse, R58, R7 ;  /* 0x0000003a49077223 */ /* 0x040fe20000000007 */
[C---:B------:R-:W-:Y:S01]  /*9120*/  FMUL R10, R70.reuse, R21 ;  /* 0x00000015460a7220 */ /* 0x040fe20000400000 */
[C---:B------:R-:W-:Y:S01]  /*9130*/  FFMA R8, R73.reuse, R59, R8 ;  /* 0x0000003b49087223 */ /* 0x040fe20000000008 */
[C---:B------:R-:W-:Y:S01]  /*9140*/  FFMA R9, R73.reuse, R0, R9 ;  /* 0x0000000049097223 */ /* 0x040fe20000000009 */
[----:B------:R-:W-:Y:S02]  /*9150*/  HADD2.F32 R0, -RZ, R93.H1_H1 ;  /* 0x3000005dff007230 */ /* 0x000fe40000004100 */
[C---:B------:R-:W-:Y:S01]  /*9160*/  FMUL R11, R70.reuse, R22 ;  /* 0x00000016460b7220 */ /* 0x040fe20000400000 */
[C---:B------:R-:W-:Y:S01]  /*9170*/  FFMA R10, R73.reuse, R2, R10 ;  /* 0x00000002490a7223 */ /* 0x040fe2000000000a */
[--C-:B------:R-:W-:Y:S02]  /*9180*/  HADD2.F32 R2, -RZ, R94.reuse.H0_H0 ;  /* 0x2000005eff027230 */ /* 0x100fe40000004100 */
[C---:B------:R-:W-:Y:S01]  /*9190*/  FMUL R12, R70.reuse, R23 ;  /* 0x00000017460c7220 */ /* 0x040fe20000400000 */
[C---:B------:R-:W-:Y:S01]  /*91a0*/  FFMA R11, R73.reuse, R3, R11 ;  /* 0x00000003490b7223 */ /* 0x040fe2000000000b */
[--C-:B------:R-:W-:Y:S02]  /*91b0*/  HADD2.F32 R3, -RZ, R95.reuse.H0_H0 ;  /* 0x2000005fff037230 */ /* 0x100fe40000004100 */
[C---:B------:R-:W-:Y:S01]  /*91c0*/  FMUL R18, R70.reuse, R29 ;  /* 0x0000001d46127220 */ /* 0x040fe20000400000 */
[C---:B------:R-:W-:Y:S01]  /*91d0*/  FFMA R12, R73.reuse, R0, R12 ;  /* 0x00000000490c7223 */ /* 0x040fe2000000000c */
[----:B------:R-:W-:Y:S02]  /*91e0*/  HADD2.F32 R0, -RZ, R94.H1_H1 ;  /* 0x3000005eff007230 */ /* 0x000fe40000004100 */
[C---:B------:R-:W-:Y:S01]  /*91f0*/  FFMA R13, R73.reuse, R2, R13 ;  /* 0x00000002490d7223 */ /* 0x040fe2000000000d */
[----:B------:R-:W-:Y:S02]  /*9200*/  HADD2.F32 R2, -RZ, R95.H1_H1 ;  /* 0x3000005fff027230 */ /* 0x000fe40000004100 */
[C---:B------:R-:W-:Y:S01]  /*9210*/  FMUL R19, R70.reuse, R30 ;  /* 0x0000001e46137220 */ /* 0x040fe20000400000 */
[C---:B------:R-:W-:Y:S01]  /*9220*/  FMUL R29, R70.reuse, R40 ;  /* 0x00000028461d7220 */ /* 0x040fe20000400000 */
[C---:B------:R-:W-:Y:S01]  /*9230*/  FFMA R14, R73.reuse, R0, R14 ;  /* 0x00000000490e7223 */ /* 0x040fe2000000000e */
[--C-:B------:R-:W-:Y:S02]  /*9240*/  HADD2.F32 R0, -RZ, R100.reuse.H0_H0 ;  /* 0x20000064ff007230 */ /* 0x100fe40000004100 */
[C---:B------:R-:W-:Y:S01]  /*9250*/  FFMA R15, R73.reuse, R3, R15 ;  /* 0x00000003490f7223 */ /* 0x040fe2000000000f */
[----:B------:R-:W-:Y:S02]  /*9260*/  HADD2.F32 R3, -RZ, R101.H0_H0 ;  /* 0x20000065ff037230 */ /* 0x000fe40000004100 */
[----:B------:R-:W-:Y:S01]  /*9270*/  FFMA R16, R73, R2, R16 ;  /* 0x0000000249107223 */ /* 0x000fe20000000010 */
[----:B------:R-:W-:Y:S02]  /*9280*/  HADD2.F32 R2, -RZ, R100.H1_H1 ;  /* 0x30000064ff027230 */ /* 0x000fe40000004100 */
[C---:B------:R-:W-:Y:S01]  /*9290*/  FMUL R30, R70.reuse, R41 ;  /* 0x00000029461e7220 */ /* 0x040fe20000400000 */
[C---:B------:R-:W-:Y:S01]  /*92a0*/  FMUL R40, R70.reuse, R51 ;  /* 0x0000003346287220 */ /* 0x040fe20000400000 */
[C---:B------:R-:W-:Y:S01]  /*92b0*/  FMUL R41, R70.reuse, R52 ;  /* 0x0000003446297220 */ /* 0x040fe20000400000 */
[C---:B------:R-:W-:Y:S01]  /*92c0*/  FMUL R51, R70.reuse, R62 ;  /* 0x0000003e46337220 */ /* 0x040fe20000400000 */
[----:B------:R-:W-:Y:S01]  /*92d0*/  FMUL R52, R70, R63 ;  /* 0x0000003f46347220 */ /* 0x000fe20000400000 */
[----:B------:R-:W-:Y:S01]  /*92e0*/  F2FP.F16.F32.PACK_AB R62, R5, R4 ;  /* 0x00000004053e723e */ /* 0x000fe200000000ff */
[--C-:B------:R-:W-:Y:S01]  /*92f0*/  HADD2.F32 R4, -RZ, R103.reuse.H0_H0 ;  /* 0x20000067ff047230 */ /* 0x100fe20000004100 */
[----:B------:R-:W-:Y:S01]  /*9300*/  F2FP.F16.F32.PACK_AB R63, R8, R7 ;  /* 0x00000007083f723e */ /* 0x000fe200000000ff */
[----:B------:R-:W-:Y:S02]  /*9310*/  HADD2.F32 R5, -RZ, R103.H1_H1 ;  /* 0x30000067ff057230 */ /* 0x000fe40000004100 */
[C---:B------:R-:W-:Y:S01]  /*9320*/  FFMA R17, R73.reuse, R0, R17 ;  /* 0x0000000049117223 */ /* 0x040fe20000000011 */
[----:B------:R-:W-:Y:S02]  /*9330*/  HADD2.F32 R0, -RZ, R101.H1_H1 ;  /* 0x30000065ff007230 */ /* 0x000fe40000004100 */
[C---:B------:R-:W-:Y:S01]  /*9340*/  FFMA R18, R73.reuse, R2, R18 ;  /* 0x0000000249127223 */ /* 0x040fe20000000012 */
[----:B------:R-:W-:Y:S01]  /*9350*/  STS.128 [R161+0x8400], R60 ;  /* 0x0084003ca1007388 */ /* 0x000fe20000000c00 */
[--C-:B------:R-:W-:Y:S02]  /*9360*/  HADD2.F32 R2, -RZ, R102.reuse.H0_H0 ;  /* 0x20000066ff027230 */ /* 0x100fe40000004100 */
[C---:B------:R-:W-:Y:S01]  /*9370*/  FFMA R19, R73.reuse, R3, R19 ;  /* 0x0000000349137223 */ /* 0x040fe20000000013 */
[----:B------:R-:W-:Y:S02]  /*9380*/  HADD2.F32 R3, -RZ, R102.H1_H1 ;  /* 0x30000066ff037230 */ /* 0x000fe40000004100 */
[C---:B------:R-:W-:Y:S01]  /*9390*/  FMUL R20, R70.reuse, R31 ;  /* 0x0000001f46147220 */ /* 0x040fe20000400000 */
[C---:B------:R-:W-:Y:S01]  /*93a0*/  FMUL R21, R70.reuse, R32 ;  /* 0x0000002046157220 */ /* 0x040fe20000400000 */
[----:B------:R-:W-:Y:S01]  /*93b0*/  FMUL R22, R70, R33 ;  /* 0x0000002146167220 */ /* 0x000fe20000400000 */
[----:B------:R-:W-:Y:S01]  /*93c0*/  F2FP.F16.F32.PACK_AB R8, R10, R9 ;  /* 0x000000090a08723e */ /* 0x000fe200000000ff */
[----:B------:R-:W-:Y:S01]  /*93d0*/  FMUL R23, R70, R34 ;  /* 0x0000002246177220 */ /* 0x000fe20000400000 */
[----:B------:R-:W-:Y:S01]  /*93e0*/  F2FP.F16.F32.PACK_AB R9, R12, R11 ;  /* 0x0000000b0c09723e */ /* 0x000fe200000000ff */
[C---:B------:R-:W-:Y:S01]  /*93f0*/  FFMA R20, R73.reuse, R0, R20 ;  /* 0x0000000049147223 */ /* 0x040fe20000000014 */
[--C-:B------:R-:W-:Y:S01]  /*9400*/  HADD2.F32 R0, -RZ, R108.reuse.H0_H0 ;  /* 0x2000006cff007230 */ /* 0x100fe20000004100 */
[----:B------:R-:W-:Y:S01]  /*9410*/  F2FP.F16.F32.PACK_AB R10, R14, R13 ;  /* 0x0000000d0e0a723e */ /* 0x000fe200000000ff */
[C---:B------:R-:W-:Y:S01]  /*9420*/  FFMA R21, R73.reuse, R2, R21 ;  /* 0x0000000249157223 */ /* 0x040fe20000000015 */
[----:B------:R-:W-:Y:S01]  /*9430*/  HADD2.F32 R2, -RZ, R108.H1_H1 ;  /* 0x3000006cff027230 */ /* 0x000fe20000004100 */
[----:B------:R-:W-:Y:S01]  /*9440*/  F2FP.F16.F32.PACK_AB R11, R16, R15 ;  /* 0x0000000f100b723e */ /* 0x000fe200000000ff */
[C---:B------:R-:W-:Y:S01]  /*9450*/  FFMA R22, R73.reuse, R3, R22 ;  /* 0x0000000349167223 */ /* 0x040fe20000000016 */
[C---:B------:R-:W-:Y:S01]  /*9460*/  FFMA R23, R73.reuse, R4, R23 ;  /* 0x0000000449177223 */ /* 0x040fe20000000017 */
[C---:B------:R-:W-:Y:S01]  /*9470*/  FFMA R24, R73.reuse, R5, R24 ;  /* 0x0000000549187223 */ /* 0x040fe20000000018 */
[----:B------:R-:W-:Y:S01]  /*9480*/  F2FP.F16.F32.PACK_AB R4, R18, R17 ;  /* 0x000000111204723e */ /* 0x000fe200000000ff */
[----:B------:R-:W-:Y:S01]  /*9490*/  STS.128 [R159+0x8400], R8 ;  /* 0x008400089f007388 */ /* 0x000fe20000000c00 */
[--C-:B------:R-:W-:Y:S01]  /*94a0*/  HADD2.F32 R3, -RZ, R109.reuse.H0_H0 ;  /* 0x2000006dff037230 */ /* 0x100fe20000004100 */
[----:B------:R-:W-:Y:S01]  /*94b0*/  F2FP.F16.F32.PACK_AB R5, R20, R19 ;  /* 0x000000131405723e */ /* 0x000fe200000000ff */
[C---:B------:R-:W-:Y:S01]  /*94c0*/  FFMA R25, R73.reuse, R0, R25 ;  /* 0x0000000049197223 */ /* 0x040fe20000000019 */
[----:B------:R-:W-:Y:S01]  /*94d0*/  HADD2.F32 R0, -RZ, R109.H1_H1 ;  /* 0x3000006dff007230 */ /* 0x000fe20000004100 */
[----:B------:R-:W-:Y:S01]  /*94e0*/  F2FP.F16.F32.PACK_AB R6, R22, R21 ;  /* 0x000000151606723e */ /* 0x000fe200000000ff */
[C---:B------:R-:W-:Y:S01]  /*94f0*/  FFMA R26, R73.reuse, R2, R26 ;  /* 0x00000002491a7223 */ /* 0x040fe2000000001a */
[--C-:B------:R-:W-:Y:S01]  /*9500*/  HADD2.F32 R2, -RZ, R110.reuse.H0_H0 ;  /* 0x2000006eff027230 */ /* 0x100fe20000004100 */
[----:B------:R-:W-:Y:S01]  /*9510*/  F2FP.F16.F32.PACK_AB R7, R24, R23 ;  /* 0x000000171807723e */ /* 0x000fe200000000ff */
[C---:B------:R-:W-:Y:S01]  /*9520*/  FFMA R27, R73.reuse, R3, R27 ;  /* 0x00000003491b7223 */ /* 0x040fe2000000001b */
[----:B------:R-:W-:Y:S02]  /*9530*/  HADD2.F32 R3, -RZ, R110.H1_H1 ;  /* 0x3000006eff037230 */ /* 0x000fe40000004100 */
[C---:B------:R-:W-:Y:S01]  /*9540*/  FFMA R28, R73.reuse, R0, R28 ;  /* 0x00000000491c7223 */ /* 0x040fe2000000001c */
[C---:B------:R-:W-:Y:S01]  /*9550*/  FFMA R29, R73.reuse, R2, R29 ;  /* 0x00000002491d7223 */ /* 0x040fe2000000001d */
[----:B------:R1:W-:Y:S01]  /*9560*/  STS.128 [R162+0x8400], R4 ;  /* 0x00840004a2007388 */ /* 0x0003e20000000c00 */
[--C-:B------:R-:W-:Y:S02]  /*9570*/  HADD2.F32 R0, -RZ, R116.reuse.H0_H0 ;  /* 0x20000074ff007230 */ /* 0x100fe40000004100 */
[C---:B------:R-:W-:Y:S01]  /*9580*/  FFMA R30, R73.reuse, R3, R30 ;  /* 0x00000003491e7223 */ /* 0x040fe2000000001e */
[----:B------:R-:W-:Y:S02]  /*9590*/  HADD2.F32 R2, -RZ, R116.H1_H1 ;  /* 0x30000074ff027230 */ /* 0x000fe40000004100 */
[C---:B------:R-:W-:Y:S01]  /*95a0*/  FMUL R31, R70.reuse, R42 ;  /* 0x0000002a461f7220 */ /* 0x040fe20000400000 */
        /* <DEDUP_REMOVED lines=11> */
[----:B------:R-:W-:Y:S01]  /*9660*/  FMUL R56, R70, R67 ;  /* 0x0000004346387220 */ /* 0x000fe20000400000 */
[--C-:B-1----:R-:W-:Y:S01]  /*9670*/  HADD2.F32 R4, -RZ, R111.reuse.H0_H0 ;  /* 0x2000006fff047230 */ /* 0x102fe20000004100 */
[----:B------:R-:W-:Y:S01]  /*9680*/  F2FP.F16.F32.PACK_AB R6, R30, R29 ;  /* 0x0000001d1e06723e */ /* 0x000fe200000000ff */
[----:B------:R-:W-:Y:S03]  /*9690*/  HADD2.F32 R5, -RZ, R111.H1_H1 ;  /* 0x3000006fff057230 */ /* 0x000fe60000004100 */
[C---:B------:R-:W-:Y:S01]  /*96a0*/  FFMA R31, R73.reuse, R4, R31 ;  /* 0x00000004491f7223 */ /* 0x040fe2000000001f */
[----:B------:R-:W-:Y:S01]  /*96b0*/  F2FP.F16.F32.PACK_AB R4, R26, R25 ;  /* 0x000000191a04723e */ /* 0x000fe200000000ff */
[C---:B------:R-:W-:Y:S01]  /*96c0*/  FFMA R32, R73.reuse, R5, R32 ;  /* 0x0000000549207223 */ /* 0x040fe20000000020 */
[C---:B------:R-:W-:Y:S01]  /*96d0*/  FFMA R33, R73.reuse, R0, R33 ;  /* 0x0000000049217223 */ /* 0x040fe20000000021 */
[----:B------:R-:W-:Y:S02]  /*96e0*/  HADD2.F32 R0, -RZ, R117.H1_H1 ;  /* 0x30000075ff007230 */ /* 0x000fe40000004100 */
[C---:B------:R-:W-:Y:S01]  /*96f0*/  FFMA R34, R73.reuse, R2, R34 ;  /* 0x0000000249227223 */ /* 0x040fe20000000022 */
[C---:B------:R-:W-:Y:S01]  /*9700*/  FFMA R35, R73.reuse, R3, R35 ;  /* 0x0000000349237223 */ /* 0x040fe20000000023 */
        /* <DEDUP_REMOVED lines=9> */
[----:B------:R1:W-:Y:S01]  /*97a0*/  STS.128 [R151+0x8400], R4 ;  /* 0x0084000497007388 */ /* 0x0003e20000000c00 */
[----:B------:R-:W-:Y:S02]  /*97b0*/  HADD2.F32 R0, -RZ, R119.H1_H1 ;  /* 0x30000077ff007230 */ /* 0x000fe40000004100 */
[C---:B------:R-:W-:Y:S01]  /*97c0*/  FFMA R39, R73.reuse, R3, R39 ;  /* 0x0000000349277223 */ /* 0x040fe20000000027 */
[--C-:B--2---:R-:W-:Y:S01]  /*97d0*/  HADD2.F32 R2, -RZ, R124.reuse.H0_H0 ;  /* 0x2000007cff027230 */ /* 0x104fe20000004100 */
[----:B------:R-:W-:Y:S01]  /*97e0*/  F2FP.F16.F32.PACK_AB R9, R36, R35 ;  /* 0x000000232409723e */ /* 0x000fe200000000ff */
[----:B------:R-:W-:Y:S02]  /*97f0*/  HADD2.F32 R3, -RZ, R124.H1_H1 ;  /* 0x3000007cff037230 */ /* 0x000fe40000004100 */
[C---:B------:R-:W-:Y:S01]  /*9800*/  FFMA R40, R73.reuse, R0, R40 ;  /* 0x0000000049287223 */ /* 0x040fe20000000028 */
[--C-:B------:R-:W-:Y:S02]  /*9810*/  HADD2.F32 R0, -RZ, R125.reuse.H0_H0 ;  /* 0x2000007dff007230 */ /* 0x100fe40000004100 */
[C---:B------:R-:W-:Y:S01]  /*9820*/  FFMA R41, R73.reuse, R2, R41 ;  /* 0x0000000249297223 */ /* 0x040fe20000000029 */
[----:B------:R-:W-:Y:S02]  /*9830*/  HADD2.F32 R2, -RZ, R125.H1_H1 ;  /* 0x3000007dff027230 */ /* 0x000fe40000004100 */
[C---:B------:R-:W-:Y:S01]  /*9840*/  FFMA R42, R73.reuse, R3, R42 ;  /* 0x00000003492a7223 */ /* 0x040fe2000000002a */
[--C-:B------:R-:W-:Y:S02]  /*9850*/  HADD2.F32 R3, -RZ, R127.reuse.H0_H0 ;  /* 0x2000007fff037230 */ /* 0x100fe40000004100 */
[C---:B------:R-:W-:Y:S01]  /*9860*/  FFMA R43, R73.reuse, R0, R43 ;  /* 0x00000000492b7223 */ /* 0x040fe2000000002b */
[--C-:B------:R-:W-:Y:S02]  /*9870*/  HADD2.F32 R0, -RZ, R126.reuse.H0_H0 ;  /* 0x2000007eff007230 */ /* 0x100fe40000004100 */
[C---:B------:R-:W-:Y:S01]  /*9880*/  FFMA R44, R73.reuse, R2, R44 ;  /* 0x00000002492c7223 */ /* 0x040fe2000000002c */
[----:B------:R-:W-:Y:S01]  /*9890*/  HADD2.F32 R2, -RZ, R126.H1_H1 ;  /* 0x3000007eff027230 */ /* 0x000fe20000004100 */
[----:B------:R-:W-:Y:S01]  /*98a0*/  F2FP.F16.F32.PACK_AB R10, R38, R37 ;  /* 0x00000025260a723e */ /* 0x000fe200000000ff */
        /* <DEDUP_REMOVED lines=9> */
[--C-:B------:R-:W-:Y:S01]  /*9940*/  HADD2.F32 R3, -RZ, R133.reuse.H0_H0 ;  /* 0x20000085ff037230 */ /* 0x100fe20000004100 */
[----:B------:R2:W-:Y:S01]  /*9950*/  STS.128 [R164+0x8400], R8 ;  /* 0x00840008a4007388 */ /* 0x0005e20000000c00 */
[C---:B------:R-:W-:Y:S01]  /*9960*/  FFMA R49, R73.reuse, R2, R49 ;  /* 0x0000000249317223 */ /* 0x040fe20000000031 */
[C---:B------:R-:W-:Y:S01]  /*9970*/  FFMA R50, R73.reuse, R0, R50 ;  /* 0x0000000049327223 */ /* 0x040fe20000000032 */
[----:B------:R-:W-:Y:S02]  /*9980*/  HADD2.F32 R0, -RZ, R133.H1_H1 ;  /* 0x30000085ff007230 */ /* 0x000fe40000004100 */
[C---:B------:R-:W-:Y:S01]  /*9990*/  FFMA R51, R73.reuse, R3, R51 ;  /* 0x0000000349337223 */ /* 0x040fe20000000033 */
[--C-:B------:R-:W-:Y:S01]  /*99a0*/  HADD2.F32 R2, -RZ, R134.reuse.H0_H0 ;  /* 0x20000086ff027230 */ /* 0x100fe20000004100 */
[----:B------:R-:W-:Y:S01]  /*99b0*/  F2FP.F16.F32.PACK_AB R13, R44, R43 ;  /* 0x0000002b2c0d723e */ /* 0x000fe200000000ff */
[----:B------:R-:W-:Y:S02]  /*99c0*/  HADD2.F32 R3, -RZ, R134.H1_H1 ;  /* 0x30000086ff037230 */ /* 0x000fe40000004100 */
[C---:B------:R-:W-:Y:S01]  /*99d0*/  FFMA R52, R73.reuse, R0, R52 ;  /* 0x0000000049347223 */ /* 0x040fe20000000034 */
[--C-:B-1----:R-:W-:Y:S01]  /*99e0*/  HADD2.F32 R4, -RZ, R135.reuse.H0_H0 ;  /* 0x20000087ff047230 */ /* 0x102fe20000004100 */
[----:B------:R-:W-:Y:S01]  /*99f0*/  F2FP.F16.F32.PACK_AB R14, R46, R45 ;  /* 0x0000002d2e0e723e */ /* 0x000fe200000000ff */
[----:B------:R-:W-:Y:S01]  /*9a00*/  HADD2.F32 R5, -RZ, R135.H1_H1 ;  /* 0x30000087ff057230 */ /* 0x000fe20000004100 */
[----:B------:R-:W-:Y:S01]  /*9a10*/  F2FP.F16.F32.PACK_AB R15, R48, R47 ;  /* 0x0000002f300f723e */ /* 0x000fe200000000ff */
[C---:B------:R-:W-:Y:S01]  /*9a20*/  FFMA R53, R73.reuse, R2, R53 ;  /* 0x0000000249357223 */ /* 0x040fe20000000035 */
[C---:B------:R-:W-:Y:S01]  /*9a30*/  FFMA R54, R73.reuse, R3, R54 ;  /* 0x0000000349367223 */ /* 0x040fe20000000036 */
[C---:B------:R-:W-:Y:S01]  /*9a40*/  FFMA R55, R73.reuse, R4, R55 ;  /* 0x0000000449377223 */ /* 0x040fe20000000037 */
[----:B------:R-:W-:Y:S01]  /*9a50*/  FFMA R56, R73, R5, R56 ;  /* 0x0000000549387223 */ /* 0x000fe20000000038 */
[----:B------:R2:W-:Y:S01]  /*9a60*/  STS.128 [R150+0x8400], R12 ;  /* 0x0084000c96007388 */ /* 0x0005e20000000c00 */
[----:B------:R-:W-:Y:S02]  /*9a70*/  F2FP.F16.F32.PACK_AB R4, R50, R49 ;  /* 0x000000313204723e */ /* 0x000fe400000000ff */
[----:B------:R-:W-:Y:S02]  /*9a80*/  F2FP.F16.F32.PACK_AB R5, R52, R51 ;  /* 0x000000333405723e */ /* 0x000fe400000000ff */
[----:B------:R-:W-:Y:S02]  /*9a90*/  F2FP.F16.F32.PACK_AB R6, R54, R53 ;  /* 0x000000353606723e */ /* 0x000fe400000000ff */
[----:B------:R-:W-:Y:S02]  /*9aa0*/  F2FP.F16.F32.PACK_AB R7, R56, R55 ;  /* 0x000000373807723e */ /* 0x000fe400000000ff */
[----:B------:R-:W-:Y:S02]  /*9ab0*/  MOV R0, UR45 ;  /* 0x0000002d00007c02 */ /* 0x000fe40008000f00 */
[----:B------:R-:W-:Y:S01]  /*9ac0*/  LEA R3, R75, UR44, 0x3 ;  /* 0x0000002c4b037c11 */ /* 0x000fe2000f8e18ff */
[----:B------:R2:W-:Y:S01]  /*9ad0*/  STS.128 [R163+0x8400], R4 ;  /* 0x00840004a3007388 */ /* 0x0005e20000000c00 */
[----:B------:R-:W-:Y:S02]  /*9ae0*/  @P6 LEA R0, R0, UR44, 0x3 ;  /* 0x0000002c00006c11 */ /* 0x000fe4000f8e18ff */
[----:B------:R-:W-:Y:S02]  /*9af0*/  @P6 SHF.L.U32 R2, R154, 0x1f, RZ ;  /* 0x0000001f9a026819 */ /* 0x000fe400000006ff */
[----:B------:R-:W-:Y:S01]  /*9b00*/  @P6 IADD3 R0, PT, PT, R0, 0x50, RZ ;  /* 0x0000005000006810 */ /* 0x000fe20007ffe0ff */
[----:B------:R-:W-:Y:S01]  /*9b10*/  @!PT LDS RZ, [RZ] ;  /* 0x00000000fffff984 */ /* 0x000fe20000000800 */
[----:B------:R-:W-:Y:S01]  /*9b20*/  @!PT LDS RZ, [RZ] ;  /* 0x00000000fffff984 */ /* 0x000fe20000000800 */
[----:B------:R-:W-:Y:S01]  /*9b30*/  @!PT LDS RZ, [RZ] ;  /* 0x00000000fffff984 */ /* 0x000fe20000000800 */
[----:B------:R-:W-:Y:S01]  /*9b40*/  @!PT LDS RZ, [RZ] ;  /* 0x00000000fffff984 */ /* 0x000fe20000000800 */
[----:B------:R1:W-:Y:S06]  /*9b50*/  MEMBAR.ALL.CTA ;  /* 0x0000000000007992 */ /* 0x0003ec0000008000 */
[----:B-1----:R-:W1:Y:S01]  /*9b60*/  FENCE.VIEW.ASYNC.S ;  /* 0x00000000000073c6 */ /* 0x002e620000000000 */
[----:B------:R-:W-:Y:S01]  /*9b70*/  @P6 PRMT R0, R165, 0x654, R0 ;  /* 0x00000654a5006816 */ /* 0x000fe20000000000 */
[----:B-1----:R-:W-:Y:S06]  /*9b80*/  BAR.SYNC.DEFER_BLOCKING 0x1, 0x80 ;  /* 0x0042000000007b1d */ /* 0x002fec0000010000 */
        /* <DEDUP_REMOVED lines=11> */
.L_x_120:
[----:B------:R-:W-:Y:S05]  /*9c40*/  BSYNC.RECONVERGENT B0 ;  /* 0x0000000000007941 */ /* 0x000fea0003800200 */
.L_x_119:
[----:B------:R-:W-:Y:S01]  /*9c50*/  BAR.SYNC.DEFER_BLOCKING 0x1, 0x80 ;  /* 0x0042000000007b1d */ /* 0x000fe20000010000 */
[----:B------:R-:W-:Y:S04]  /*9c60*/  UIADD3 UR4, UPT, UPT, UR45, 0x1, URZ ;  /* 0x000000012d047890 */ /* 0x000fe8000fffe0ff */
[----:B------:R-:W-:Y:S04]  /*9c70*/  UISETP.NE.AND UP0, UPT, UR4, 0x4, UPT ;  /* 0x000000040400788c */ /* 0x000fe8000bf05270 */
[----:B------:R-:W-:Y:S01]  /*9c80*/  USEL UR46, UR4, URZ, UP0 ;  /* 0x000000ff042e7287 */ /* 0x000fe20008000000 */
[----:B------:R1:W-:Y:S01]  /*9c90*/  @P6 SYNCS.ARRIVE.TRANS64.RED.A1T0 RZ, [R0+URZ], RZ ;  /* 0x000000ff00ff69a7 */ /* 0x0003e200081004ff */
[----:B------:R-:W-:Y:S01]  /*9ca0*/  BSSY B1, `(.L_x_121) ;  /* 0x000001f000017945 */ /* 0x000fe20003800000 */
[----:B------:R-:W3:Y:S02]  /*9cb0*/  @P6 SYNCS.PHASECHK.TRANS64.TRYWAIT P0, [R3+URZ+0x30], R2 ;  /* 0x00003002030065a7 */ /* 0x000ee400080011ff */
[----:B---3--:R-:W-:Y:S01]  /*9cc0*/  @P6 SEL R82, RZ, 0x1, !P0 ;  /* 0x00000001ff526807 */ /* 0x008fe20004000000 */
[----:B-1----:R-:W-:Y:S06]  /*9cd0*/  @!P6 BRA `(.L_x_122) ;  /* 0x00000000006ce947 */ /* 0x002fec0003800000 */
[----:B------:R-:W-:Y:S01]  /*9ce0*/  ISETP.NE.AND P1, PT, R83, RZ, PT ;  /* 0x000000ff5300720c */ /* 0x000fe20003f25270 */
[----:B------:R-:W-:Y:S01]  /*9cf0*/  BSSY B0, `(.L_x_123) ;  /* 0x000000b000007945 */ /* 0x000fe20003800000 */
[----:B------:R-:W-:Y:S11]  /*9d00*/  ISETP.NE.AND P0, PT, R82, RZ, PT ;  /* 0x000000ff5200720c */ /* 0x000ff60003f05270 */
[----:B------:R-:W-:Y:S05]  /*9d10*/  @P1 IMAD R75, R75, 0x4000, R160 ;  /* 0x000040004b4b1824 */ /* 0x000fea00078e02a0 */
[----:B--2---:R-:W-:Y:S04]  /*9d20*/  @P1 IADD3 R4, PT, PT, R75, UR44, RZ ;  /* 0x0000002c4b041c10 */ /* 0x004fe8000fffe0ff */
[----:B------:R-:W-:Y:S01]  /*9d30*/  @P1 IADD3 R2, PT, PT, R81, R4, RZ ;  /* 0x0000000451021210 */ /* 0x000fe20007ffe0ff */
[--C-:B------:R-:W-:Y:S02]  /*9d40*/  @P1 IMAD.IADD R80, R80, 0x1, R4.reuse ;  /* 0x0000000150501824 */ /* 0x100fe400078e0204 */
[----:B------:R-:W-:Y:S01]  /*9d50*/  @P1 IMAD.IADD R4, R96, 0x1, R4 ;  /* 0x0000000160041824 */ /* 0x000fe200078e0204 */
[----:B------:R-:W-:Y:S06]  /*9d60*/  @P0 BRA `(.L_x_124) ;  /* 0x00000000000c0947 */ /* 0x000fec0003800000 */
[----:B------:R-:W-:Y:S04]  /*9d70*/  SHF.L.U32 R0, R154, 0x1f, RZ ;  /* 0x0000001f9a007819 */ /* 0x000fe800000006ff */
[----:B------:R-:W1:Y:S02]  /*9d80*/  SYNCS.PHASECHK.TRANS64.TRYWAIT P0, [R3+URZ+0x30], R0 ;  /* 0x00003000030075a7 */ /* 0x000e6400080011ff */
[----:B-1----:R-:W-:Y:S05]  /*9d90*/  @!P0 BRA `(.L_x_125) ;  /* 0x0000002000208947 */ /* 0x002fea0003800000 */
.L_x_124:
[----:B------:R-:W-:Y:S05]  /*9da0*/  BSYNC B0 ;  /* 0x0000000000007941 */ /* 0x000fea0003800000 */
.L_x_123:
[----:B------:R-:W-:Y:S11]  /*9db0*/  ISETP.NE.AND P0, PT, R83, RZ, PT ;  /* 0x000000ff5300720c */ /* 0x000ff60003f05270 */
[----:B------:R-:W-:Y:S02]  /*9dc0*/  @!UPT UIADD3 URZ, UPT, UPT, URZ, URZ, URZ ;  /* 0x000000fffffff290 */ /* 0x000fe4000fffe0ff */
[----:B------:R3:W4:Y:S01]  /*9dd0*/  @P0 LDS.128 R76, [R75+UR44+0x400] ;  /* 0x0004002c4b4c0984 */ /* 0x0007220008000c00 */
[----:B------:R-:W-:Y:S01]  /*9de0*/  @P0 IMAD.IADD R81, R81, 0x1, R80 ;  /* 0x0000000151510824 */ /* 0x000fe200078e0250 */
[C---:B-1----:R-:W-:Y:S01]  /*9df0*/  @P0 IADD3 R3, PT, PT, R96.reuse, R80, RZ ;  /* 0x0000005060030210 */ /* 0x042fe20007ffe0ff */
[C---:B------:R-:W-:Y:S01]  /*9e00*/  @P0 IMAD.IADD R0, R96.reuse, 0x1, R2 ;  /* 0x0000000160000824 */ /* 0x040fe200078e0202 */
[----:B------:R3:W1:Y:S02]  /*9e10*/  @P0 LDS.128 R84, [R4+0x400] ;  /* 0x0004000004540984 */ /* 0x0006640000000c00 */
[----:B------:R-:W-:Y:S02]  /*9e20*/  @P0 IADD3 R96, PT, PT, R96, R81, RZ ;  /* 0x0000005160600210 */ /* 0x000fe40007ffe0ff */
[----:B------:R3:W2:Y:S04]  /*9e30*/  @P0 LDS.128 R92, [R2+0x400] ;  /* 0x00040000025c0984 */ /* 0x0006a80000000c00 */
[----:B------:R3:W1:Y:S04]  /*9e40*/  @P0 LDS.128 R100, [R0+0x400] ;  /* 0x0004000000640984 */ /* 0x0006680000000c00 */
[----:B------:R3:W1:Y:S04]  /*9e50*/  @P0 LDS.128 R108, [R80+0x400] ;  /* 0x00040000506c0984 */ /* 0x0006680000000c00 */
[----:B------:R3:W1:Y:S04]  /*9e60*/  @P0 LDS.128 R116, [R3+0x400] ;  /* 0x0004000003740984 */ /* 0x0006680000000c00 */
[----:B------:R3:W1:Y:S04]  /*9e70*/  @P0 LDS.128 R124, [R81+0x400] ;  /* 0x00040000517c0984 */ /* 0x0006680000000c00 */
[----:B------:R3:W1:Y:S02]  /*9e80*/  @P0 LDS.128 R132, [R96+0x400] ;  /* 0x0004000060840984 */ /* 0x0006640000000c00 */
.L_x_122:
[----:B------:R-:W-:Y:S05]  /*9e90*/  BSYNC B1 ;  /* 0x0000000000017941 */ /* 0x000fea0003800000 */
.L_x_121:
[----:B---3--:R-:W-:Y:S05]  /*9ea0*/  VIADD R0, R71, 0xc0 ;  /* 0x000000c047007836 */ /* 0x008fea0000000000 */
[----:B------:R-:W-:Y:S04]  /*9eb0*/  SHF.R.U32.HI R0, RZ, 0x15, R0 ;  /* 0x00000015ff007819 */ /* 0x000fe80000011600 */
[----:B------:R-:W-:Y:S11]  /*9ec0*/  LOP3.LUT P0, RZ, R0, 0x3, R143, 0x48, !PT ;  /* 0x0000000300ff7812 */ /* 0x000ff6000780488f */
[----:B------:R-:W-:Y:S02]  /*9ed0*/  @!UPT UIADD3 URZ, UPT, UPT, URZ, URZ, URZ ;  /* 0x000000fffffff290 */ /* 0x000fe4000fffe0ff */
[----:B------:R-:W-:Y:S05]  /*9ee0*/  @!P0 BRA `(.L_x_126) ;  /* 0x0000000000408947 */ /* 0x000fea0003800000 */
[----:B------:R-:W3:Y:S01]  /*9ef0*/  LDCU.64 UR8, c[0x4][0x70] ;  /* 0x01000e00ff0877ac */ /* 0x000ee20008000a00 */
[----:B------:R-:W-:Y:S01]  /*9f00*/  MOV R3, 0x0 ;  /* 0x0000000000037802 */ /* 0x000fe20000000f00 */
[----:B--2---:R-:W-:Y:S02]  /*9f10*/  HFMA2 R12, -RZ, RZ, 0, 5.9604644775390625e-08 ;  /* 0x00000001ff0c7431 */ /* 0x004fe400000001ff */
[----:B------:R-:W-:Y:S02]  /*9f20*/  IMAD.MOV.U32 R8, RZ, RZ, 0x192 ;  /* 0x00000192ff087424 */ /* 0x000fe400078e00ff */
[----:B------:R-:W-:Y:S01]  /*9f30*/  IMAD.MOV.U32 R13, RZ, RZ, RZ ;  /* 0x000000ffff0d7224 */ /* 0x000fe200078e00ff */
[----:B------:R-:W2:Y:S01]  /*9f40*/  LDCU.64 UR6, c[0x4][0x78] ;  /* 0x01000f00ff0677ac */ /* 0x000ea20008000a00 */
[----:B------:R-:W1:Y:S01]  /*9f50*/  LDC.64 R2, c[0x4][R3] ;  /* 0x0100000003027b82 */ /* 0x000e620000000a00 */
[----:B------:R-:W5:Y:S01]  /*9f60*/  LDCU.64 UR4, c[0x4][0x10] ;  /* 0x01000200ff0477ac */ /* 0x000f620008000a00 */
[----:B---3--:R-:W-:Y:S01]  /*9f70*/  MOV R5, UR9 ;  /* 0x0000000900057c02 */ /* 0x008fe20008000f00 */
[----:B------:R-:W-:Y:S01]  /*9f80*/  IMAD.U32 R4, RZ, RZ, UR8 ;  /* 0x00000008ff047e24 */ /* 0x000fe2000f8e00ff */
[----:B--2---:R-:W-:Y:S01]  /*9f90*/  MOV R7, UR7 ;  /* 0x0000000700077c02 */ /* 0x004fe20008000f00 */
[----:B------:R-:W-:Y:S01]  /*9fa0*/  IMAD.U32 R6, RZ, RZ, UR6 ;  /* 0x00000006ff067e24 */ /* 0x000fe2000f8e00ff */
[----:B-----5:R-:W-:Y:S01]  /*9fb0*/  MOV R11, UR5 ;  /* 0x00000005000b7c02 */ /* 0x020fe20008000f00 */
[----:B------:R-:W-:Y:S02]  /*9fc0*/  IMAD.U32 R10, RZ, RZ, UR4 ;  /* 0x00000004ff0a7e24 */ /* 0x000fe4000f8e00ff */
[----:B------:R-:W-:Y:S07]  /*9fd0*/  LEPC R20, `(.L_x_126) ;  /* 0x000000001014794e */ /* 0x000fee0000000000 */
[----:B-1--4-:R-:W-:Y:S05]  /*9fe0*/  CALL.ABS.NOINC R2 ;  /* 0x0000000002007343 */ /* 0x012fea0003c00000 */
.L_x_126:
[----:B------:R-:W-:Y:S01]  /*9ff0*/  ISETP.NE.AND P0, PT, R157, RZ, PT ;  /* 0x000000ff9d00720c */ /* 0x000fe20003f05270 */
[----:B------:R-:W-:Y:S05]  /*a000*/  WARPSYNC.ALL ;  /* 0x0000000000007948 */ /* 0x000fea0003800000 */
[----:B------:R-:W-:Y:S01]  /*a010*/  R2UR UR4, R71 ;  /* 0x00000000470472ca */ /* 0x000fe200000e0000 */
[----:B------:R-:W3:Y:S01]  /*a020*/  S2UR UR6, SR_CgaCtaId ;  /* 0x00000000000679c3 */ /* 0x000ee20000008800 */
[----:B------:R-:W-:Y:S01]  /*a030*/  R2UR UR5, R74 ;  /* 0x000000004a0572ca */ /* 0x000fe200000e0000 */
[--C-:B----4-:R-:W-:Y:S01]  /*a040*/  HADD2.F32 R71, -RZ, R76.reuse.H0_H0 ;  /* 0x2000004cff477230 */ /* 0x110fe20000004100 */
[----:B------:R-:W-:Y:S01]  /*a050*/  BSSY.RECONVERGENT B0, `(.L_x_127) ;  /* 0x00000ff000007945 */ /* 0x000fe20003800200 */
[----:B------:R-:W-:Y:S02]  /*a060*/  HADD2.F32 R72, -RZ, R76.H1_H1 ;  /* 0x3000004cff487230 */ /* 0x000fe40000004100 */
[--C-:B------:R-:W-:Y:S02]  /*a070*/  HADD2.F32 R74, -RZ, R77.reuse.H0_H0 ;  /* 0x2000004dff4a7230 */ /* 0x100fe40000004100 */
[----:B------:R-:W-:Y:S02]  /*a080*/  HADD2.F32 R75, -RZ, R77.H1_H1 ;  /* 0x3000004dff4b7230 */ /* 0x000fe40000004100 */
[--C-:B------:R-:W-:Y:S02]  /*a090*/  HADD2.F32 R76, -RZ, R78.reuse.H0_H0 ;  /* 0x2000004eff4c7230 */ /* 0x100fe40000004100 */
[----:B--2---:R-:W2:Y:S01]  /*a0a0*/  LDTM.x64 R4, tmem[UR4+0xc0] ;  /* 0x0000c004000479ee */ /* 0x004ea20008340000 */
[----:B------:R-:W-:Y:S01]  /*a0b0*/  NOP ;  /* 0x0000000000007918 */ /* 0x000fe20000000000 */
[----:B------:R-:W-:Y:S01]  /*a0c0*/  UIADD3 UR4, UPT, UPT, UR5, 0xb0, URZ ;  /* 0x000000b005047890 */ /* 0x000fe2000fffe0ff */
[----:B------:R-:W-:Y:S02]  /*a0d0*/  HADD2.F32 R77, -RZ, R78.H1_H1 ;  /* 0x3000004eff4d7230 */ /* 0x000fe40000004100 */
[--C-:B------:R-:W-:Y:S02]  /*a0e0*/  HADD2.F32 R78, -RZ, R79.reuse.H0_H0 ;  /* 0x2000004fff4e7230 */ /* 0x100fe40000004100 */
[----:B------:R-:W-:Y:S02]  /*a0f0*/  HADD2.F32 R79, -RZ, R79.H1_H1 ;  /* 0x3000004fff4f7230 */ /* 0x000fe40000004100 */
[--C-:B-1----:R-:W-:Y:S02]  /*a100*/  HADD2.F32 R80, -RZ, R84.reuse.H0_H0 ;  /* 0x20000054ff507230 */ /* 0x102fe40000004100 */
[----:B------:R-:W-:Y:S02]  /*a110*/  HADD2.F32 R81, -RZ, R84.H1_H1 ;  /* 0x30000054ff517230 */ /* 0x000fe40000004100 */
[--C-:B------:R-:W-:Y:S02]  /*a120*/  HADD2.F32 R82, -RZ, R85.reuse.H0_H0 ;  /* 0x20000055ff527230 */ /* 0x100fe40000004100 */
[----:B------:R-:W-:Y:S02]  /*a130*/  HADD2.F32 R83, -RZ, R85.H1_H1 ;  /* 0x30000055ff537230 */ /* 0x000fe40000004100 */
[--C-:B------:R-:W-:Y:S02]  /*a140*/  HADD2.F32 R84, -RZ, R86.reuse.H0_H0 ;  /* 0x20000056ff547230 */ /* 0x100fe40000004100 */
[----:B------:R-:W-:Y:S02]  /*a150*/  HADD2.F32 R85, -RZ, R86.H1_H1 ;  /* 0x30000056ff557230 */ /* 0x000fe40000004100 */
[--C-:B------:R-:W-:Y:S02]  /*a160*/  HADD2.F32 R86, -RZ, R87.reuse.H0_H0 ;  /* 0x20000057ff567230 */ /* 0x100fe40000004100 */
[----:B------:R-:W-:Y:S01]  /*a170*/  HADD2.F32 R87, -RZ, R87.H1_H1 ;  /* 0x30000057ff577230 */ /* 0x000fe20000004100 */
[----:B---3--:R-:W-:Y:S01]  /*a180*/  UPRMT UR4, UR6, 0x654, UR4 ;  /* 0x0000065406047896 */ /* 0x008fe20008000004 */
[C---:B--2---:R-:W-:Y:S01]  /*a190*/  FMUL R4, R70.reuse, R4 ;  /* 0x0000000446047220 */ /* 0x044fe20000400000 */
[C---:B------:R-:W-:Y:S01]  /*a1a0*/  FMUL R5, R70.reuse, R5 ;  /* 0x0000000546057220 */ /* 0x040fe20000400000 */
[C---:B------:R-:W-:Y:S01]  /*a1b0*/  FMUL R6, R70.reuse, R6 ;  /* 0x0000000646067220 */ /* 0x040fe20000400000 */
[C---:B------:R-:W-:Y:S01]  /*a1c0*/  FMUL R7, R70.reuse, R7 ;  /* 0x0000000746077220 */ /* 0x040fe20000400000 */
[C---:B------:R-:W-:Y:S01]  /*a1d0*/  FFMA R4, R73.reuse, R71, R4 ;  /* 0x0000004749047223 */ /* 0x040fe20000000004 */
[C---:B------:R-:W-:Y:S01]  /*a1e0*/  FFMA R5, R73.reuse, R72, R5 ;  /* 0x0000004849057223 */ /* 0x040fe20000000005 */
[C---:B------:R-:W-:Y:S01]  /*a1f0*/  FFMA R6, R73.reuse, R74, R6 ;  /* 0x0000004a49067223 */ /* 0x040fe20000000006 */
[----:B------:R-:W-:Y:S01]  /*a200*/  FFMA R7, R73, R75, R7 ;  /* 0x0000004b49077223 */ /* 0x000fe20000000007 */
[----:B------:R-:W-:Y:S01]  /*a210*/  SYNCS.ARRIVE.TRANS64.RED.A1T0 RZ, [UR4], RZ ;  /* 0x000000ffffff79a7 */ /* 0x000fe20008100404 */
[C---:B------:R-:W-:Y:S01]  /*a220*/  FMUL R8, R70.reuse, R8 ;  /* 0x0000000846087220 */ /* 0x040fe20000400000 */
[----:B------:R-:W-:Y:S01]  /*a230*/  F2FP.F16.F32.PACK_AB R4, R5, R4 ;  /* 0x000000040504723e */ /* 0x000fe200000000ff */
[C---:B------:R-:W-:Y:S01]  /*a240*/  FMUL R9, R70.reuse, R9 ;  /* 0x0000000946097220 */ /* 0x040fe20000400000 */
[----:B------:R-:W-:Y:S01]  /*a250*/  F2FP.F16.F32.PACK_AB R5, R7, R6 ;  /* 0x000000060705723e */ /* 0x000fe200000000ff */
[C---:B------:R-:W-:Y:S01]  /*a260*/  FFMA R8, R73.reuse, R76, R8 ;  /* 0x0000004c49087223 */ /* 0x040fe20000000008 */
[C---:B------:R-:W-:Y:S01]  /*a270*/  FMUL R10, R70.reuse, R10 ;  /* 0x0000000a460a7220 */ /* 0x040fe20000400000 */
[C---:B------:R-:W-:Y:S01]  /*a280*/  FFMA R9, R73.reuse, R77, R9 ;  /* 0x0000004d49097223 */ /* 0x040fe20000000009 */
[C---:B------:R-:W-:Y:S01]  /*a290*/  FMUL R11, R70.reuse, R11 ;  /* 0x0000000b460b7220 */ /* 0x040fe20000400000 */
[C---:B------:R-:W-:Y:S01]  /*a2a0*/  FMUL R0, R70.reuse, R12 ;  /* 0x0000000c46007220 */ /* 0x040fe20000400000 */
[----:B------:R-:W-:Y:S01]  /*a2b0*/  FFMA R10, R73, R78, R10 ;  /* 0x0000004e490a7223 */ /* 0x000fe2000000000a */
[C---:B------:R-:W-:Y:S01]  /*a2c0*/  FMUL R2, R70.reuse, R13 ;  /* 0x0000000d46027220 */ /* 0x040fe20000400000 */
[----:B------:R-:W-:Y:S01]  /*a2d0*/  F2FP.F16.F32.PACK_AB R6, R9, R8 ;  /* 0x000000080906723e */ /* 0x000fe200000000ff */
[C---:B------:R-:W-:Y:S01]  /*a2e0*/  FFMA R11, R73.reuse, R79, R11 ;  /* 0x0000004f490b7223 */ /* 0x040fe2000000000b */
[C---:B------:R-:W-:Y:S01]  /*a2f0*/  FFMA R0, R73.reuse, R80, R0 ;  /* 0x0000005049007223 */ /* 0x040fe20000000000 */
[----:B------:R-:W-:Y:S01]  /*a300*/  FFMA R2, R73, R81, R2 ;  /* 0x0000005149027223 */ /* 0x000fe20000000002 */
[C---:B------:R-:W-:Y:S01]  /*a310*/  FMUL R3, R70.reuse, R14 ;  /* 0x0000000e46037220 */ /* 0x040fe20000400000 */
[C---:B------:R-:W-:Y:S01]  /*a320*/  FMUL R15, R70.reuse, R15 ;  /* 0x0000000f460f7220 */ /* 0x040fe20000400000 */
[----:B------:R-:W-:Y:S01]  /*a330*/  F2FP.F16.F32.PACK_AB R7, R11, R10 ;  /* 0x0000000a0b07723e */ /* 0x000fe200000000ff */
[----:B------:R-:W-:Y:S01]  /*a340*/  FMUL R12, R70, R16 ;  /* 0x00000010460c7220 */ /* 0x000fe20000400000 */
[----:B------:R-:W-:Y:S01]  /*a350*/  F2FP.F16.F32.PACK_AB R8, R2, R0 ;  /* 0x000000000208723e */ /* 0x000fe200000000ff */
[C---:B------:R-:W-:Y:S01]  /*a360*/  FFMA R3, R73.reuse, R82, R3 ;  /* 0x0000005249037223 */ /* 0x040fe20000000003 */
[C---:B------:R-:W-:Y:S01]  /*a370*/  FFMA R15, R73.reuse, R83, R15 ;  /* 0x00000053490f7223 */ /* 0x040fe2000000000f */
[----:B------:R1:W-:Y:S01]  /*a380*/  STS.128 [R160+UR44+0xc400], R4 ;  /* 0x00c40004a0007988 */ /* 0x0003e20008000c2c */
[----:B------:R-:W-:Y:S01]  /*a390*/  FFMA R12, R73, R84, R12 ;  /* 0x00000054490c7223 */ /* 0x000fe2000000000c */
[C---:B------:R-:W-:Y:S01]  /*a3a0*/  FMUL R13, R70.reuse, R17 ;  /* 0x00000011460d7220 */ /* 0x040fe20000400000 */
[C---:B------:R-:W-:Y:S01]  /*a3b0*/  FMUL R14, R70.reuse, R18 ;  /* 0x00000012460e7220 */ /* 0x040fe20000400000 */
[----:B------:R-:W-:Y:S01]  /*a3c0*/  F2FP.F16.F32.PACK_AB R9, R15, R3 ;  /* 0x000000030f09723e */ /* 0x000fe200000000ff */
[--C-:B------:R-:W-:Y:S02]  /*a3d0*/  HADD2.F32 R88, -RZ, R92.reuse.H0_H0 ;  /* 0x2000005cff587230 */ /* 0x100fe40000004100 */
[C---:B------:R-:W-:Y:S01]  /*a3e0*/  FFMA R13, R73.reuse, R85, R13 ;  /* 0x00000055490d7223 */ /* 0x040fe2000000000d */
[----:B------:R-:W-:Y:S01]  /*a3f0*/  FFMA R14, R73, R86, R14 ;  /* 0x00000056490e7223 */ /* 0x000fe2000000000e */
[C---:B------:R-:W-:Y:S01]  /*a400*/  FMUL R19, R70.reuse, R19 ;  /* 0x0000001346137220 */ /* 0x040fe20000400000 */
[----:B------:R-:W-:Y:S02]  /*a410*/  HADD2.F32 R89, -RZ, R92.H1_H1 ;  /* 0x3000005cff597230 */ /* 0x000fe40000004100 */
[C---:B------:R-:W-:Y:S01]  /*a420*/  FMUL R16, R70.reuse, R20 ;  /* 0x0000001446107220 */ /* 0x040fe20000400000 */
[----:B------:R-:W-:Y:S01]  /*a430*/  F2FP.F16.F32.PACK_AB R10, R13, R12 ;  /* 0x0000000c0d0a723e */ /* 0x000fe200000000ff */
[C---:B------:R-:W-:Y:S01]  /*a440*/  FFMA R19, R73.reuse, R87, R19 ;  /* 0x0000005749137223 */ /* 0x040fe20000000013 */
[--C-:B------:R-:W-:Y:S02]  /*a450*/  HADD2.F32 R90, -RZ, R93.reuse.H0_H0 ;  /* 0x2000005dff5a7230 */ /* 0x100fe40000004100 */
[----:B------:R-:W-:Y:S01]  /*a460*/  FFMA R16, R73, R88, R16 ;  /* 0x0000005849107223 */ /* 0x000fe20000000010 */
[C---:B------:R-:W-:Y:S01]  /*a470*/  FMUL R17, R70.reuse, R21 ;  /* 0x0000001546117220 */ /* 0x040fe20000400000 */
[----:B------:R-:W-:Y:S01]  /*a480*/  HADD2.F32 R91, -RZ, R93.H1_H1 ;  /* 0x3000005dff5b7230 */ /* 0x000fe20000004100 */
[----:B------:R-:W-:Y:S01]  /*a490*/  F2FP.F16.F32.PACK_AB R11, R19, R14 ;  /* 0x0000000e130b723e */ /* 0x000fe200000000ff */
[C---:B------:R-:W-:Y:S01]  /*a4a0*/  FMUL R18, R70.reuse, R22 ;  /* 0x0000001646127220 */ /* 0x040fe20000400000 */
[C---:B------:R-:W-:Y:S01]  /*a4b0*/  FFMA R17, R73.reuse, R89, R17 ;  /* 0x0000005949117223 */ /* 0x040fe20000000011 */
[--C-:B------:R-:W-:Y:S02]  /*a4c0*/  HADD2.F32 R92, -RZ, R94.reuse.H0_H0 ;  /* 0x2000005eff5c7230 */ /* 0x100fe40000004100 */
[C---:B------:R-:W-:Y:S01]  /*a4d0*/  FMUL R23, R70.reuse, R23 ;  /* 0x0000001746177220 */ /* 0x040fe20000400000 */
[----:B------:R1:W-:Y:S01]  /*a4e0*/  STS.128 [R161+0xc400], R8 ;  /* 0x00c40008a1007388 */ /* 0x0003e20000000c00 */
[----:B------:R-:W-:Y:S01]  /*a4f0*/  FFMA R18, R73, R90, R18 ;  /* 0x0000005a49127223 */ /* 0x000fe20000000012 */
[----:B------:R-:W-:Y:S01]  /*a500*/  F2FP.F16.F32.PACK_AB R16, R17, R16 ;  /* 0x000000101110723e */ /* 0x000fe200000000ff */
[----:B------:R-:W-:Y:S01]  /*a510*/  FFMA R23, R73, R91, R23 ;  /* 0x0000005b49177223 */ /* 0x000fe20000000017 */
[----:B------:R-:W-:Y:S02]  /*a520*/  HADD2.F32 R93, -RZ, R94.H1_H1 ;  /* 0x3000005eff5d7230 */ /* 0x000fe40000004100 */
[C---:B------:R-:W-:Y:S01]  /*a530*/  FMUL R20, R70.reuse, R24 ;  /* 0x0000001846147220 */ /* 0x040fe20000400000 */
[--C-:B------:R-:W-:Y:S02]  /*a540*/  HADD2.F32 R94, -RZ, R95.reuse.H0_H0 ;  /* 0x2000005fff5e7230 */ /* 0x100fe40000004100 */
[C---:B------:R-:W-:Y:S01]  /*a550*/  FMUL R21, R70.reuse, R25 ;  /* 0x0000001946157220 */ /* 0x040fe20000400000 */
[----:B------:R-:W-:Y:S01]  /*a560*/  F2FP.F16.F32.PACK_AB R17, R23, R18 ;  /* 0x000000121711723e */ /* 0x000fe200000000ff */
[C---:B------:R-:W-:Y:S01]  /*a570*/  FFMA R20, R73.reuse, R92, R20 ;  /* 0x0000005c49147223 */ /* 0x040fe20000000014 */
[----:B------:R-:W-:Y:S02]  /*a580*/  HADD2.F32 R95, -RZ, R95.H1_H1 ;  /* 0x3000005fff5f7230 */ /* 0x000fe40000004100 */
[----:B------:R-:W-:Y:S01]  /*a590*/  FFMA R21, R73, R93, R21 ;  /* 0x0000005d49157223 */ /* 0x000fe20000000015 */
[C---:B------:R-:W-:Y:S01]  /*a5a0*/  FMUL R22, R70.reuse, R26 ;  /* 0x0000001a46167220 */ /* 0x040fe20000400000 */
[--C-:B------:R-:W-:Y:S02]  /*a5b0*/  HADD2.F32 R96, -RZ, R100.reuse.H0_H0 ;  /* 0x20000064ff607230 */ /* 0x100fe40000004100 */
[C---:B------:R-:W-:Y:S01]  /*a5c0*/  FMUL R27, R70.reuse, R27 ;  /* 0x0000001b461b7220 */ /* 0x040fe20000400000 */
[----:B------:R-:W-:Y:S01]  /*a5d0*/  HADD2.F32 R97, -RZ, R100.H1_H1 ;  /* 0x30000064ff617230 */ /* 0x000fe20000004100 */
[----:B------:R-:W-:Y:S01]  /*a5e0*/  F2FP.F16.F32.PACK_AB R18, R21, R20 ;  /* 0x000000141512723e */ /* 0x000fe200000000ff */
[C---:B------:R-:W-:Y:S01]  /*a5f0*/  FFMA R22, R73.reuse, R94, R22 ;  /* 0x0000005e49167223 */ /* 0x040fe20000000016 */
        /* <DEDUP_REMOVED lines=9> */
[--C-:B------:R-:W-:Y:S01]  /*a690*/  HADD2.F32 R100, -RZ, R102.reuse.H0_H0 ;  /* 0x20000066ff647230 */ /* 0x100fe20000004100 */
[----:B------:R1:W-:Y:S01]  /*a6a0*/  STS.128 [R159+0xc400], R16 ;  /* 0x00c400109f007388 */ /* 0x0003e20000000c00 */
        /* <DEDUP_REMOVED lines=69> */
[C---:B------:R-:W-:Y:S01]  /*ab00*/  FFMA R45, R73.reuse, R117, R45 ;  /* 0x00000075492d7223 */ /* 0x040fe2000000002d */
[C---:B------:R-:W-:Y:S01]  /*ab10*/  FMUL R46, R70.reuse, R50 ;  /* 0x00000032462e7220 */ /* 0x040fe20000400000 */
[--C-:B------:R-:W-:Y:S02]  /*ab20*/  HADD2.F32 R120, -RZ, R124.reuse.H0_H0 ;  /* 0x2000007cff787230 */ /* 0x100fe40000004100 */
[C---:B------:R-:W-:Y:S01]  /*ab30*/  FMUL R51, R70.reuse, R51 ;  /* 0x0000003346337220 */ /* 0x040fe20000400000 */
[----:B------:R-:W-:Y:S02]  /*ab40*/  HADD2.F32 R121, -RZ, R124.H1_H1 ;  /* 0x3000007cff797230 */ /* 0x000fe40000004100 */
[C---:B------:R-:W-:Y:S01]  /*ab50*/  FMUL R48, R70.reuse, R52 ;  /* 0x0000003446307220 */ /* 0x040fe20000400000 */
[--C-:B------:R-:W-:Y:S02]  /*ab60*/  HADD2.F32 R122, -RZ, R125.reuse.H0_H0 ;  /* 0x2000007dff7a7230 */ /* 0x100fe40000004100 */
[C---:B------:R-:W-:Y:S01]  /*ab70*/  FMUL R49, R70.reuse, R53 ;  /* 0x0000003546317220 */ /* 0x040fe20000400000 */
[C---:B------:R-:W-:Y:S01]  /*ab80*/  FFMA R46, R73.reuse, R118, R46 ;  /* 0x00000076492e7223 */ /* 0x040fe2000000002e */
[----:B------:R-:W-:Y:S02]  /*ab90*/  HADD2.F32 R123, -RZ, R125.H1_H1 ;  /* 0x3000007dff7b7230 */ /* 0x000fe40000004100 */
[C---:B------:R-:W-:Y:S01]  /*aba0*/  FMUL R50, R70.reuse, R54 ;  /* 0x0000003646327220 */ /* 0x040fe20000400000 */
[C---:B------:R-:W-:Y:S01]  /*abb0*/  FFMA R51, R73.reuse, R119, R51 ;  /* 0x0000007749337223 */ /* 0x040fe20000000033 */
        /* <DEDUP_REMOVED lines=11> */
[----:B------:R-:W-:Y:S01]  /*ac70*/  FFMA R55, R73, R123, R55 ;  /* 0x0000007b49377223 */ /* 0x000fe20000000037 */
[--C-:B------:R-:W-:Y:S02]  /*ac80*/  HADD2.F32 R128, -RZ, R132.reuse.H0_H0 ;  /* 0x20000084ff807230 */ /* 0x100fe40000004100 */
[C---:B------:R-:W-:Y:S01]  /*ac90*/  FMUL R59, R70.reuse, R59 ;  /* 0x0000003b463b7220 */ /* 0x040fe20000400000 */
[----:B------:R-:W-:Y:S01]  /*aca0*/  F2FP.F16.F32.PACK_AB R42, R45, R44 ;  /* 0x0000002c2d2a723e */ /* 0x000fe200000000ff */
[----:B------:R-:W-:Y:S01]  /*acb0*/  FFMA R52, R73, R124, R52 ;  /* 0x0000007c49347223 */ /* 0x000fe20000000034 */
[----:B------:R-:W-:Y:S01]  /*acc0*/  F2FP.F16.F32.PACK_AB R43, R51, R46 ;  /* 0x0000002e332b723e */ /* 0x000fe200000000ff */
[----:B------:R-:W-:Y:S02]  /*acd0*/  HADD2.F32 R129, -RZ, R132.H1_H1 ;  /* 0x30000084ff817230 */ /* 0x000fe40000004100 */
[C---:B------:R-:W-:Y:S01]  /*ace0*/  FMUL R56, R70.reuse, R60 ;  /* 0x0000003c46387220 */ /* 0x040fe20000400000 */
[C---:B------:R-:W-:Y:S01]  /*acf0*/  FFMA R53, R73.reuse, R125, R53 ;  /* 0x0000007d49357223 */ /* 0x040fe20000000035 */
[--C-:B------:R-:W-:Y:S01]  /*ad00*/  HADD2.F32 R130, -RZ, R133.reuse.H0_H0 ;  /* 0x20000085ff827230 */ /* 0x100fe20000004100 */
[----:B------:R1:W-:Y:S01]  /*ad10*/  STS.128 [R164+0xc400], R40 ;  /* 0x00c40028a4007388 */ /* 0x0003e20000000c00 */
        /* <DEDUP_REMOVED lines=15> */
[----:B------:R-:W-:Y:S02]  /*ae10*/  HADD2.F32 R135, -RZ, R135.H1_H1 ;  /* 0x30000087ff877230 */ /* 0x000fe40000004100 */
[C---:B------:R-:W-:Y:S01]  /*ae20*/  FMUL R62, R70.reuse, R66 ;  /* 0x00000042463e7220 */ /* 0x040fe20000400000 */
[----:B------:R-:W-:Y:S01]  /*ae30*/  F2FP.F16.F32.PACK_AB R49, R55, R50 ;  /* 0x000000323731723e */ /* 0x000fe200000000ff */
[----:B------:R-:W-:Y:S01]  /*ae40*/  FFMA R63, R73, R131, R63 ;  /* 0x00000083493f7223 */ /* 0x000fe2000000003f */
[----:B------:R-:W-:Y:S01]  /*ae50*/  FMUL R67, R70, R67 ;  /* 0x0000004346437220 */ /* 0x000fe20000400000 */
[----:B------:R-:W-:Y:S01]  /*ae60*/  F2FP.F16.F32.PACK_AB R50, R53, R52 ;  /* 0x000000343532723e */ /* 0x000fe200000000ff */
[----:B------:R-:W-:Y:S01]  /*ae70*/  FFMA R60, R73, R132, R60 ;  /* 0x00000084493c7223 */ /* 0x000fe2000000003c */
[----:B------:R-:W-:Y:S01]  /*ae80*/  F2FP.F16.F32.PACK_AB R51, R59, R54 ;  /* 0x000000363b33723e */ /* 0x000fe200000000ff */
[C---:B------:R-:W-:Y:S01]  /*ae90*/  FFMA R61, R73.reuse, R133, R61 ;  /* 0x00000085493d7223 */ /* 0x040fe2000000003d */
[C---:B------:R-:W-:Y:S01]  /*aea0*/  FFMA R62, R73.reuse, R134, R62 ;  /* 0x00000086493e7223 */ /* 0x040fe2000000003e */
[----:B------:R-:W-:Y:S01]  /*aeb0*/  FFMA R67, R73, R135, R67 ;  /* 0x0000008749437223 */ /* 0x000fe20000000043 */
[----:B------:R-:W-:Y:S01]  /*aec0*/  F2FP.F16.F32.PACK_AB R56, R57, R56 ;  /* 0x000000383938723e */ /* 0x000fe200000000ff */
[----:B------:R1:W-:Y:S01]  /*aed0*/  STS.128 [R150+0xc400], R48 ;  /* 0x00c4003096007388 */ /* 0x0003e20000000c00 */
[----:B------:R-:W-:Y:S02]  /*aee0*/  F2FP.F16.F32.PACK_AB R57, R63, R58 ;  /* 0x0000003a3f39723e */ /* 0x000fe400000000ff */
        /* <DEDUP_REMOVED lines=12> */
[----:B------:R-:W-:Y:S02]  /*afb0*/  UIADD3 UR9, UPT, UPT, UR49, 0xc0, URZ ;  /* 0x000000c031097890 */ /* 0x000fe4000fffe0ff */
[----:B------:R-:W-:Y:S01]  /*afc0*/  UIADD3 UR8, UPT, UPT, UR44, 0xc400, URZ ;  /* 0x0000c4002c087890 */ /* 0x000fe2000fffe0ff */
[----:B------:R-:W-:Y:S01]  /*afd0*/  UMOV UR10, UR50 ;  /* 0x00000032000a7c82 */ /* 0x000fe20008000000 */
[----:B------:R-:W-:Y:S01]  /*afe0*/  UMOV UR11, UR36 ;  /* 0x00000024000b7c82 */ /* 0x000fe20008000000 */
[----:B--2---:R-:W-:Y:S04]  /*aff0*/  UIADD3 UR4, UP0, UPT, UR6, 0x680, URZ ;  /* 0x0000068006047890 */ /* 0x004fe8000ff1e0ff */
[----:B------:R-:W-:Y:S09]  /*b000*/  UIADD3.X UR5, UPT, UPT, URZ, UR7, URZ, UP0, !UPT ;  /* 0x00000007ff057290 */ /* 0x000ff200087fe4ff */
[----:B------:R2:W-:Y:S01]  /*b010*/  UTMASTG.3D [UR8], [UR4] ;  /* 0x00000008040073b5 */ /* 0x0005e20008010000 */
[----:B------:R0:W-:Y:S01]  /*b020*/  UTMACMDFLUSH ;  /* 0x00000000000079b7 */ /* 0x0001e20000000000 */
[----:B--2---:R-:W-:Y:S04]  /*b030*/  DEPBAR.LE SB0, 0x1 ;  /* 0x000080400000791a */ /* 0x004fe80000000000 */
.L_x_128:
[----:B------:R-:W-:Y:S05]  /*b040*/  BSYNC.RECONVERGENT B0 ;  /* 0x0000000000007941 */ /* 0x000fea0003800200 */
.L_x_127:
[----:B------:R-:W-:Y:S01]  /*b050*/  BAR.SYNC.DEFER_BLOCKING 0x1, 0x80 ;  /* 0x0042000000007b1d */ /* 0x000fe20000010000 */
[----:B------:R-:W-:Y:S01]  /*b060*/  UISETP.NE.AND UP0, UPT, UR47, -0x4, UPT ;  /* 0xfffffffc2f00788c */ /* 0x000fe2000bf05270 */
[----:B------:R-:W-:Y:S08]  /*b070*/  IADD3 R68, PT, PT, R68, 0x1, RZ ;  /* 0x0000000144447810 */ /* 0x000ff00007ffe0ff */
[----:B------:R-:W-:Y:S05]  /*b080*/  BRA.U !UP0, `(.L_x_129) ;  /* 0x0000000108247547 */ /* 0x000fea000b800000 */
[----:B------:R-:W-:Y:S01]  /*b090*/  ISETP.NE.AND P0, PT, R158, RZ, PT ;  /* 0x000000ff9e00720c */ /* 0x000fe20003f05270 */
[----:B------:R-:W-:Y:S01]  /*b0a0*/  IMAD.U32 R0, RZ, RZ, UR46 ;  /* 0x0000002eff007e24 */ /* 0x000fe2000f8e00ff */
[----:B------:R-:W-:Y:S04]  /*b0b0*/  UIADD3 UR4, UPT, UPT, UR46, 0x1, URZ ;  /* 0x000000012e047890 */ /* 0x000fe8000fffe0ff */
[----:B------:R-:W-:Y:S04]  /*b0c0*/  UISETP.NE.AND UP0, UPT, UR4, 0x4, UPT ;  /* 0x000000040400788c */ /* 0x000fe8000bf05270 */
[----:B------:R-:W-:Y:S03]  /*b0d0*/  USEL UR46, UR4, URZ, UP0 ;  /* 0x000000ff042e7287 */ /* 0x000fe60008000000 */
[----:B------:R-:W-:Y:S05]  /*b0e0*/  @P0 LEA R0, R0, UR44, 0x3 ;  /* 0x0000002c00000c11 */ /* 0x000fea000f8e18ff */
[----:B------:R-:W-:Y:S05]  /*b0f0*/  @P0 VIADD R0, R0, 0x50 ;  /* 0x0000005000000836 */ /* 0x000fea0000000000 */
[----:B------:R-:W-:Y:S04]  /*b100*/  @P0 PRMT R0, R165, 0x654, R0 ;  /* 0x00000654a5000816 */ /* 0x000fe80000000000 */
[----:B------:R2:W-:Y:S03]  /*b110*/  @P0 SYNCS.ARRIVE.TRANS64.RED.A1T0 RZ, [R0+URZ], RZ ;  /* 0x000000ff00ff09a7 */ /* 0x0005e600081004ff */
.L_x_129:
[----:B------:R-:W-:Y:S01]  /*b120*/  R2UR UR5, R144 ;  /* 0x00000000900572ca */ /* 0x000fe200000e0000 */
[----:B------:R-:W-:Y:S01]  /*b130*/  UISETP.NE.AND UP0, UPT, UR61, URZ, UPT ;  /* 0x000000ff3d00728c */ /* 0x000fe2000bf05270 */
[----:B------:R-:W-:Y:S01]  /*b140*/  R2UR UR4, R145 ;  /* 0x00000000910472ca */ /* 0x000fe200000e0000 */
[----:B------:R-:W-:Y:S01]  /*b150*/  UIADD3 UR47, UPT, UPT, UR47, 0x4, URZ ;  /* 0x000000042f2f7890 */ /* 0x000fe2000fffe0ff */
[----:B------:R-:W-:Y:S01]  /*b160*/  ISETP.NE.AND P0, PT, R149, 0x2, PT ;  /* 0x000000029500780c */ /* 0x000fe20003f05270 */
[----:B------:R-:W-:Y:S01]  /*b170*/  UMOV UR36, UR60 ;  /* 0x0000003c00247c82 */ /* 0x000fe20008000000 */
[----:B------:R-:W-:Y:S02]  /*b180*/  ISETP.NE.AND P1, PT, R68, 0x2, PT ;  /* 0x000000024400780c */ /* 0x000fe40003f25270 */
[----:B------:R-:W-:Y:S02]  /*b190*/  SEL R2, RZ, 0x1, P0 ;  /* 0x00000001ff027807 */ /* 0x000fe40000000000 */
[----:B--2---:R-:W-:Y:S02]  /*b1a0*/  SEL R0, RZ, 0x1, P1 ;  /* 0x00000001ff007807 */ /* 0x004fe40000800000 */
[----:B------:R-:W-:Y:S01]  /*b1b0*/  LOP3.LUT R152, R152, R2, RZ, 0x3c, !PT ;  /* 0x0000000298987212 */ /* 0x000fe200078e3cff */
[----:B------:R-:W-:Y:S01]  /*b1c0*/  UIADD3 UR20, UPT, UPT, UR37, UR5, URZ ;  /* 0x0000000525147290 */ /* 0x000fe2000fffe0ff */
[----:B------:R-:W-:Y:S01]  /*b1d0*/  LOP3.LUT R153, R153, R0, RZ, 0x3c, !PT ;  /* 0x0000000099997212 */ /* 0x000fe200078e3cff */
[----:B------:R-:W-:Y:S01]  /*b1e0*/  UIADD3 UR16, UPT, UPT, UR38, UR4, URZ ;  /* 0x0000000426107290 */ /* 0x000fe2000fffe0ff */
[----:B------:R-:W-:Y:S02]  /*b1f0*/  SEL R149, R149, RZ, P0 ;  /* 0x000000ff95957207 */ /* 0x000fe40000000000 */
[----:B------:R-:W-:Y:S01]  /*b200*/  SEL R68, R68, RZ, P1 ;  /* 0x000000ff44447207 */ /* 0x000fe20000800000 */
[----:B------:R-:W-:Y:S08]  /*b210*/  BRA.U UP0, `(.L_x_130) ;  /* 0xffffff9d00a47547 */ /* 0x000ff0000b83ffff */
[----:B------:R-:W-:-:S13]  /*b220*/  R2UR UR4, R146 ;  /* 0x00000000920472ca */ /* 0x000fda00000e0000 */
[----:B------:R-:W-:-:S09]  /*b230*/  UISETP.NE.AND UP0, UPT, UR4, URZ, UPT ;  /* 0x000000ff0400728c */ /* 0x000fd2000bf05270 */
[----:B------:R-:W-:Y:S05]  /*b240*/  BRA.U !UP0, `(.L_x_131) ;  /* 0x0000000108487547 */ /* 0x000fea000b800000 */
[----:B------:R-:W2:Y:S02]  /*b250*/  LDCU.64 UR4, c[0x0][0x890] ;  /* 0x00011200ff0477ac */ /* 0x000ea40008000a00 */
[----:B--2---:R-:W-:-:S04]  /*b260*/  UISETP.NE.U32.AND UP0, UPT, UR4, URZ, UPT ;  /* 0x000000ff0400728c */ /* 0x004fc8000bf05070 */
[----:B------:R-:W-:-:S09]  /*b270*/  UISETP.NE.AND.EX UP0, UPT, UR5, URZ, UPT, UP0 ;  /* 0x000000ff0500728c */ /* 0x000fd2000bf05300 */
[----:B------:R-:W-:Y:S05]  /*b280*/  BRA.U UP0, `(.L_x_132) ;  /* 0x00000001000c7547 */ /* 0x000fea000b800000 */
[----:B------:R-:W-:-:S13]  /*b290*/  FSETP.NEU.AND P0, PT, R73, RZ, PT ;  /* 0x000000ff4900720b */ /* 0x000fda0003f0d000 */
[----:B------:R-:W-:Y:S05]  /*b2a0*/  @!P0 EXIT ;  /* 0x000000000000894d */ /* 0x000fea0003800000 */
[----:B------:R-:W-:Y:S05]  /*b2b0*/  BRA `(.L_x_131) ;  /* 0x00000000002c7947 */ /* 0x000fea0003800000 */
.L_x_132:
[----:B------:R-:W-:Y:S01]  /*b2c0*/  ISETP.NE.AND P0, PT, R148, RZ, PT ;  /* 0x000000ff9400720c */ /* 0x000fe20003f05270 */
[----:B------:R-:W-:-:S12]  /*b2d0*/  BSSY.RECONVERGENT B0, `(.L_x_131) ;  /* 0x0000009000007945 */ /* 0x000fd80003800200 */
[----:B------:R-:W-:Y:S05]  /*b2e0*/  @P0 BRA `(.L_x_133) ;  /* 0x0000000000140947 */ /* 0x000fea0003800000 */
[----:B------:R-:W2:Y:S02]  /*b2f0*/  LDCU.64 UR4, c[0x0][0x888] ;  /* 0x00011100ff0477ac */ /* 0x000ea40008000a00 */
[----:B--2---:R-:W-:-:S04]  /*b300*/  ISETP.NE.U32.AND P0, PT, RZ, UR4, PT ;  /* 0x00000004ff007c0c */ /* 0x004fc8000bf05070 */
[----:B------:R-:W-:-:S13]  /*b310*/  ISETP.NE.AND.EX P0, PT, RZ, UR5, PT, P0 ;  /* 0x00000005ff007c0c */ /* 0x000fda000bf05300 */
[----:B------:R-:W-:Y:S05]  /*b320*/  @!P0 EXIT ;  /* 0x000000000000894d */ /* 0x000fea0003800000 */
[----:B------:R-:W-:Y:S05]  /*b330*/  BRA `(.L_x_134) ;  /* 0x0000000000087947 */ /* 0x000fea0003800000 */
.L_x_133:
[----:B------:R-:W-:-:S13]  /*b340*/  FSETP.NEU.AND P0, PT, R73, RZ, PT ;  /* 0x000000ff4900720b */ /* 0x000fda0003f0d000 */
[----:B------:R-:W-:Y:S05]  /*b350*/  @!P0 EXIT ;  /* 0x000000000000894d */ /* 0x000fea0003800000 */
.L_x_134:
[----:B------:R-:W-:Y:S05]  /*b360*/  BSYNC.RECONVERGENT B0 ;  /* 0x0000000000007941 */ /* 0x000fea0003800200 */
.L_x_131:
[----:B------:R-:W2:Y:S01]  /*b370*/  S2UR UR5, SR_CgaCtaId ;  /* 0x00000000000579c3 */ /* 0x000ea20000008800 */
[----:B------:R-:W-:Y:S01]  /*b380*/  ULEA UR4, UR46, UR44, 0x3 ;  /* 0x0000002c2e047291 */ /* 0x000fe2000f8e18ff */
[----:B------:R-:W-:-:S04]  /*b390*/  DEPBAR.LE SB0, 0x0 ;  /* 0x000080000000791a */ /* 0x000fc80000000000 */
[----:B------:R-:W-:-:S04]  /*b3a0*/  UIADD3 UR4, UPT, UPT, UR4, 0x50, URZ ;  /* 0x0000005004047890 */ /* 0x000fc8000fffe0ff */
[----:B--2---:R-:W-:-:S09]  /*b3b0*/  UPRMT UR4, UR5, 0x654, UR4 ;  /* 0x0000065405047896 */ /* 0x004fd20008000004 */
[----:B------:R-:W-:Y:S01]  /*b3c0*/  SYNCS.ARRIVE.TRANS64.RED.A1T0 RZ, [UR4], RZ ;  /* 0x000000ffffff79a7 */ /* 0x000fe20008100404 */
[----:B------:R-:W-:Y:S05]  /*b3d0*/  EXIT ;  /* 0x000000000000794d */ /* 0x000fea0003800000 */
.L_x_24:
[----:B--2---:R2:W3:Y:S02]  /*b3e0*/  SYNCS.PHASECHK.TRANS64.TRYWAIT P0, [R0+URZ+0xd0], R2 ;  /* 0x0000d002000075a7 */ /* 0x0044e400080011ff */
[----:B---3--:R-:W-:Y:S05]  /*b3f0*/  @!P0 NANOSLEEP.SYNCS 0x989680 ;  /* 0x009896800000895d */ /* 0x008fea0003900000 */
[----:B------:R-:W3:Y:S02]  /*b400*/  @!P0 SYNCS.PHASECHK.TRANS64 P0, [R0+URZ+0xd0], R2 ;  /* 0x0000d002000085a7 */ /* 0x000ee400080010ff */
[----:B---3--:R-:W-:Y:S05]  /*b410*/  @!P0 BRA `(.L_x_24) ;  /* 0xfffffffc00f08947 */ /* 0x008fea000383ffff */
[----:B------:R-:W-:Y:S05]  /*b420*/  BRA `(.L_x_135) ;  /* 0xffffff6400387947 */ /* 0x000fea000383ffff */
.L_x_27:
[----:B--2---:R-:W-:-:S07]  /*b430*/  MOV R0, UR33 ;  /* 0x0000002100007c02 */ /* 0x004fce0008000f00 */
.L_x_136:
[----:B--2---:R2:W3:Y:S02]  /*b440*/  SYNCS.PHASECHK.TRANS64.TRYWAIT P0, [R0+URZ+0x18], R3 ;  /* 0x00001803000075a7 */ /* 0x0044e400080011ff */
[----:B---3--:R-:W-:Y:S05]  /*b450*/  @!P0 NANOSLEEP.SYNCS 0x989680 ;  /* 0x009896800000895d */ /* 0x008fea0003900000 */
[----:B------:R-:W3:Y:S02]  /*b460*/  @!P0 SYNCS.PHASECHK.TRANS64 P0, [R0+URZ+0x18], R3 ;  /* 0x00001803000085a7 */ /* 0x000ee400080010ff */
[----:B---3--:R-:W-:Y:S05]  /*b470*/  @!P0 BRA `(.L_x_136) ;  /* 0xfffffffc00f08947 */ /* 0x008fea000383ffff */
[----:B------:R-:W-:Y:S05]  /*b480*/  BRA `(.L_x_26) ;  /* 0xffffff6400787947 */ /* 0x000fea000383ffff */
.L_x_34:
[----:B-1----:R-:W-:-:S07]  /*b490*/  MOV R0, UR17 ;  /* 0x0000001100007c02 */ /* 0x002fce0008000f00 */
.L_x_137:
[----:B-1----:R1:W2:Y:S02]  /*b4a0*/  SYNCS.PHASECHK.TRANS64.TRYWAIT P0, [R0+URZ+0x18], R3 ;  /* 0x00001803000075a7 */ /* 0x0022a400080011ff */
[----:B--2---:R-:W-:Y:S05]  /*b4b0*/  @!P0 NANOSLEEP.SYNCS 0x989680 ;  /* 0x009896800000895d */ /* 0x004fea0003900000 */
[----:B------:R-:W2:Y:S02]  /*b4c0*/  @!P0 SYNCS.PHASECHK.TRANS64 P0, [R0+URZ+0x18], R3 ;  /* 0x00001803000085a7 */ /* 0x000ea400080010ff */
[----:B--2---:R-:W-:Y:S05]  /*b4d0*/  @!P0 BRA `(.L_x_137) ;  /* 0xfffffffc00f08947 */ /* 0x004fea000383ffff */
[----:B------:R-:W-:Y:S05]  /*b4e0*/  BRA `(.L_x_33) ;  /* 0xffffff6800387947 */ /* 0x000fea000383ffff */
.L_x_39:
[----:B-1----:R1:W2:Y:S02]  /*b4f0*/  SYNCS.PHASECHK.TRANS64.TRYWAIT P0, [R3+URZ+0x80], R0 ;  /* 0x00008000030075a7 */ /* 0x0022a400080011ff */
[----:B--2---:R-:W-:Y:S05]  /*b500*/  @!P0 NANOSLEEP.SYNCS 0x989680 ;  /* 0x009896800000895d */ /* 0x004fea0003900000 */
[----:B------:R-:W2:Y:S02]  /*b510*/  @!P0 SYNCS.PHASECHK.TRANS64 P0, [R3+URZ+0x80], R0 ;  /* 0x00008000030085a7 */ /* 0x000ea400080010ff */
[----:B--2---:R-:W-:Y:S05]  /*b520*/  @!P0 BRA `(.L_x_39) ;  /* 0xfffffffc00f08947 */ /* 0x004fea000383ffff */
[----:B------:R-:W-:Y:S05]  /*b530*/  BRA `(.L_x_138) ;  /* 0xffffff6800d87947 */ /* 0x000fea000383ffff */
.L_x_43:
[----:B------:R-:W-:-:S07]  /*b540*/  MOV R0, UR4 ;  /* 0x0000000400007c02 */ /* 0x000fce0008000f00 */
.L_x_139:
[----:B-1----:R1:W2:Y:S02]  /*b550*/  SYNCS.PHASECHK.TRANS64.TRYWAIT P0, [R0+URZ], R2 ;  /* 0x00000002000075a7 */ /* 0x0022a400080011ff */
[----:B--2---:R-:W-:Y:S05]  /*b560*/  @!P0 NANOSLEEP.SYNCS 0x989680 ;  /* 0x009896800000895d */ /* 0x004fea0003900000 */
[----:B------:R-:W2:Y:S02]  /*b570*/  @!P0 SYNCS.PHASECHK.TRANS64 P0, [R0+URZ], R2 ;  /* 0x00000002000085a7 */ /* 0x000ea400080010ff */
[----:B--2---:R-:W-:Y:S05]  /*b580*/  @!P0 BRA `(.L_x_139) ;  /* 0xfffffffc00f08947 */ /* 0x004fea000383ffff */
[----:B------:R-:W-:Y:S05]  /*b590*/  BRA `(.L_x_140) ;  /* 0xffffff7000847947 */ /* 0x000fea000383ffff */
.L_x_44:
[----:B------:R-:W-:-:S07]  /*b5a0*/  MOV R0, UR5 ;  /* 0x0000000500007c02 */ /* 0x000fce0008000f00 */
.L_x_141:
[----:B-1----:R1:W2:Y:S02]  /*b5b0*/  SYNCS.PHASECHK.TRANS64.TRYWAIT P0, [R0+URZ], R2 ;  /* 0x00000002000075a7 */ /* 0x0022a400080011ff */
[----:B--2---:R-:W-:Y:S05]  /*b5c0*/  @!P0 NANOSLEEP.SYNCS 0x989680 ;  /* 0x009896800000895d */ /* 0x004fea0003900000 */
[----:B------:R-:W2:Y:S02]  /*b5d0*/  @!P0 SYNCS.PHASECHK.TRANS64 P0, [R0+URZ], R2 ;  /* 0x00000002000085a7 */ /* 0x000ea400080010ff */
[----:B--2---:R-:W-:Y:S05]  /*b5e0*/  @!P0 BRA `(.L_x_141) ;  /* 0xfffffffc00f08947 */ /* 0x004fea000383ffff */
[----:B------:R-:W-:Y:S05]  /*b5f0*/  BRA `(.L_x_142) ;  /* 0xffffff7000907947 */ /* 0x000fea000383ffff */
.L_x_47:
[----:B-1----:R1:W2:Y:S02]  /*b600*/  SYNCS.PHASECHK.TRANS64.TRYWAIT P0, [R2+URZ+0xc0], R4 ;  /* 0x0000c004020075a7 */ /* 0x0022a400080011ff */
[----:B--2---:R-:W-:Y:S05]  /*b610*/  @!P0 NANOSLEEP.SYNCS 0x989680 ;  /* 0x009896800000895d */ /* 0x004fea0003900000 */
[----:B------:R-:W2:Y:S02]  /*b620*/  @!P0 SYNCS.PHASECHK.TRANS64 P0, [R2+URZ+0xc0], R4 ;  /* 0x0000c004020085a7 */ /* 0x000ea400080010ff */
[----:B--2---:R-:W-:Y:S05]  /*b630*/  @!P0 BRA `(.L_x_47) ;  /* 0xfffffffc00f08947 */ /* 0x004fea000383ffff */
[----:B------:R-:W-:Y:S05]  /*b640*/  BRA `(.L_x_143) ;  /* 0xffffff7000f47947 */ /* 0x000fea000383ffff */
.L_x_48:
[----:B------:R-:W-:-:S07]  /*b650*/  MOV R2, UR4 ;  /* 0x0000000400027c02 */ /* 0x000fce0008000f00 */
.L_x_144:
[----:B-1----:R1:W2:Y:S02]  /*b660*/  SYNCS.PHASECHK.TRANS64.TRYWAIT P0, [R2+URZ+0x90], R5 ;  /* 0x00009005020075a7 */ /* 0x0022a400080011ff */
[----:B--2---:R-:W-:Y:S05]  /*b670*/  @!P0 NANOSLEEP.SYNCS 0x989680 ;  /* 0x009896800000895d */ /* 0x004fea0003900000 */
[----:B------:R-:W2:Y:S02]  /*b680*/  @!P0 SYNCS.PHASECHK.TRANS64 P0, [R2+URZ+0x90], R5 ;  /* 0x00009005020085a7 */ /* 0x000ea400080010ff */
[----:B--2---:R-:W-:Y:S05]  /*b690*/  @!P0 BRA `(.L_x_144) ;  /* 0xfffffffc00f08947 */ /* 0x004fea000383ffff */
[----:B------:R-:W-:Y:S05]  /*b6a0*/  BRA `(.L_x_145) ;  /* 0xffffff7400047947 */ /* 0x000fea000383ffff */
.L_x_49:
[----:B-1----:R1:W2:Y:S02]  /*b6b0*/  SYNCS.PHASECHK.TRANS64.TRYWAIT P1, [R2+URZ+0x80], R4 ;  /* 0x00008004020075a7 */ /* 0x0022a400080211ff */
[----:B--2---:R-:W-:Y:S05]  /*b6c0*/  @!P1 NANOSLEEP.SYNCS 0x989680 ;  /* 0x009896800000995d */ /* 0x004fea0003900000 */
[----:B------:R-:W2:Y:S02]  /*b6d0*/  @!P1 SYNCS.PHASECHK.TRANS64 P1, [R2+URZ+0x80], R4 ;  /* 0x00008004020095a7 */ /* 0x000ea400080210ff */
[----:B--2---:R-:W-:Y:S05]  /*b6e0*/  @!P1 BRA `(.L_x_49) ;  /* 0xfffffffc00f09947 */ /* 0x004fea000383ffff */
[----:B------:R-:W-:Y:S05]  /*b6f0*/  BRA `(.L_x_146) ;  /* 0xffffff7400347947 */ /* 0x000fea000383ffff */
.L_x_52:
[----:B------:R-:W-:-:S07]  /*b700*/  MOV R0, UR4 ;  /* 0x0000000400007c02 */ /* 0x000fce0008000f00 */
.L_x_147:
[----:B-1----:R1:W2:Y:S02]  /*b710*/  SYNCS.PHASECHK.TRANS64.TRYWAIT P0, [R0+URZ+0x90], R2 ;  /* 0x00009002000075a7 */ /* 0x0022a400080011ff */
[----:B--2---:R-:W-:Y:S05]  /*b720*/  @!P0 NANOSLEEP.SYNCS 0x989680 ;  /* 0x009896800000895d */ /* 0x004fea0003900000 */
[----:B------:R-:W2:Y:S02]  /*b730*/  @!P0 SYNCS.PHASECHK.TRANS64 P0, [R0+URZ+0x90], R2 ;  /* 0x00009002000085a7 */ /* 0x000ea400080010ff */
[----:B--2---:R-:W-:Y:S05]  /*b740*/  @!P0 BRA `(.L_x_147) ;  /* 0xfffffffc00f08947 */ /* 0x004fea000383ffff */
[----:B------:R-:W-:Y:S05]  /*b750*/  BRA `(.L_x_51) ;  /* 0xffffff7400887947 */ /* 0x000fea000383ffff */
.L_x_59:
[----:B-1----:R1:W2:Y:S02]  /*b760*/  SYNCS.PHASECHK.TRANS64.TRYWAIT P1, [R0+URZ+0x80], R2 ;  /* 0x00008002000075a7 */ /* 0x0022a400080211ff */
[----:B--2---:R-:W-:Y:S05]  /*b770*/  @!P1 NANOSLEEP.SYNCS 0x989680 ;  /* 0x009896800000995d */ /* 0x004fea0003900000 */
[----:B------:R-:W2:Y:S02]  /*b780*/  @!P1 SYNCS.PHASECHK.TRANS64 P1, [R0+URZ+0x80], R2 ;  /* 0x00008002000095a7 */ /* 0x000ea400080210ff */
[----:B--2---:R-:W-:Y:S05]  /*b790*/  @!P1 BRA `(.L_x_59) ;  /* 0xfffffffc00f09947 */ /* 0x004fea000383ffff */
[----:B------:R-:W-:Y:S05]  /*b7a0*/  BRA `(.L_x_148) ;  /* 0xffffff7c00007947 */ /* 0x000fea000383ffff */
.L_x_60:
[----:B------:R-:W-:-:S07]  /*b7b0*/  MOV R2, UR30 ;  /* 0x0000001e00027c02 */ /* 0x000fce0008000f00 */
.L_x_149:
[----:B-1----:R1:W2:Y:S02]  /*b7c0*/  SYNCS.PHASECHK.TRANS64.TRYWAIT P0, [R2+URZ+0xb0], R0 ;  /* 0x0000b000020075a7 */ /* 0x0022a400080011ff */
[----:B--2---:R-:W-:Y:S05]  /*b7d0*/  @!P0 NANOSLEEP.SYNCS 0x989680 ;  /* 0x009896800000895d */ /* 0x004fea0003900000 */
[----:B------:R-:W2:Y:S02]  /*b7e0*/  @!P0 SYNCS.PHASECHK.TRANS64 P0, [R2+URZ+0xb0], R0 ;  /* 0x0000b000020085a7 */ /* 0x000ea400080010ff */
[----:B--2---:R-:W-:Y:S05]  /*b7f0*/  @!P0 BRA `(.L_x_149) ;  /* 0xfffffffc00f08947 */ /* 0x004fea000383ffff */
[----:B------:R-:W-:Y:S05]  /*b800*/  BRA `(.L_x_150) ;  /* 0xffffff7c00387947 */ /* 0x000fea000383ffff */
.L_x_63:
[----:B------:R-:W-:Y:S07]  /*b810*/  MOV R0, UR5 ;  /* 0x0000000500007c02 */ /* 0x000fee0008000f00 */
.L_x_151:
[----:B-1----:R1:W2:Y:S02]  /*b820*/  SYNCS.PHASECHK.TRANS64.TRYWAIT P0, [R0+URZ], R2 ;  /* 0x00000002000075a7 */ /* 0x0022a400080011ff */
[----:B--2---:R-:W-:Y:S05]  /*b830*/  @!P0 NANOSLEEP.SYNCS 0x989680 ;  /* 0x009896800000895d */ /* 0x004fea0003900000 */
[----:B------:R-:W2:Y:S02]  /*b840*/  @!P0 SYNCS.PHASECHK.TRANS64 P0, [R0+URZ], R2 ;  /* 0x00000002000085a7 */ /* 0x000ea400080010ff */
[----:B--2---:R-:W-:Y:S05]  /*b850*/  @!P0 BRA `(.L_x_151) ;  /* 0xfffffffc00f08947 */ /* 0x004fea000383ffff */
[----:B------:R-:W-:Y:S05]  /*b860*/  BRA `(.L_x_62) ;  /* 0xffffff7c00547947 */ /* 0x000fea000383ffff */
.L_x_66:
[----:B------:R-:W-:-:S07]  /*b870*/  MOV R0, UR4 ;  /* 0x0000000400007c02 */ /* 0x000fce0008000f00 */
.L_x_152:
[----:B--2---:R2:W4:Y:S02]  /*b880*/  SYNCS.PHASECHK.TRANS64.TRYWAIT P0, [R0+URZ], R2 ;  /* 0x00000002000075a7 */ /* 0x00452400080011ff */
[----:B----4-:R-:W-:Y:S05]  /*b890*/  @!P0 NANOSLEEP.SYNCS 0x989680 ;  /* 0x009896800000895d */ /* 0x010fea0003900000 */
[----:B------:R-:W4:Y:S02]  /*b8a0*/  @!P0 SYNCS.PHASECHK.TRANS64 P0, [R0+URZ], R2 ;  /* 0x00000002000085a7 */ /* 0x000f2400080010ff */
[----:B----4-:R-:W-:Y:S05]  /*b8b0*/  @!P0 BRA `(.L_x_152) ;  /* 0xfffffffc00f08947 */ /* 0x010fea000383ffff */
[----:B------:R-:W-:Y:S05]  /*b8c0*/  BRA `(.L_x_153) ;  /* 0xffffff8000307947 */ /* 0x000fea000383ffff */
.L_x_67:
[----:B------:R-:W-:-:S07]  /*b8d0*/  MOV R0, UR4 ;  /* 0x0000000400007c02 */ /* 0x000fce0008000f00 */
.L_x_154:
[----:B-1----:R1:W2:Y:S02]  /*b8e0*/  SYNCS.PHASECHK.TRANS64.TRYWAIT P0, [R0+URZ], R2 ;  /* 0x00000002000075a7 */ /* 0x0022a400080011ff */
[----:B--2---:R-:W-:Y:S05]  /*b8f0*/  @!P0 NANOSLEEP.SYNCS 0x989680 ;  /* 0x009896800000895d */ /* 0x004fea0003900000 */
[----:B------:R-:W2:Y:S02]  /*b900*/  @!P0 SYNCS.PHASECHK.TRANS64 P0, [R0+URZ], R2 ;  /* 0x00000002000085a7 */ /* 0x000ea400080010ff */
[----:B--2---:R-:W-:Y:S05]  /*b910*/  @!P0 BRA `(.L_x_154) ;  /* 0xfffffffc00f08947 */ /* 0x004fea000383ffff */
[----:B------:R-:W-:Y:S05]  /*b920*/  BRA `(.L_x_155) ;  /* 0xffffff80003c7947 */ /* 0x000fea000383ffff */
.L_x_72:
[----:B--2---:R2:W3:Y:S02]  /*b930*/  SYNCS.PHASECHK.TRANS64.TRYWAIT P0, [R12+URZ+0x80], R0 ;  /* 0x000080000c0075a7 */ /* 0x0044e400080011ff */
[----:B---3--:R-:W-:Y:S05]  /*b940*/  @!P0 NANOSLEEP.SYNCS 0x989680 ;  /* 0x009896800000895d */ /* 0x008fea0003900000 */
[----:B------:R-:W3:Y:S02]  /*b950*/  @!P0 SYNCS.PHASECHK.TRANS64 P0, [R12+URZ+0x80], R0 ;  /* 0x000080000c0085a7 */ /* 0x000ee400080010ff */
[----:B---3--:R-:W-:Y:S05]  /*b960*/  @!P0 BRA `(.L_x_72) ;  /* 0xfffffffc00f08947 */ /* 0x008fea000383ffff */
[----:B------:R-:W-:Y:S05]  /*b970*/  BRA `(.L_x_156) ;  /* 0xffffff84006c7947 */ /* 0x000fea000383ffff */
.L_x_75:
[----:B--2---:R-:W-:Y:S07]  /*b980*/  MOV R0, UR21 ;  /* 0x0000001500007c02 */ /* 0x004fee0008000f00 */
.L_x_157:
[----:B--2---:R2:W3:Y:S02]  /*b990*/  SYNCS.PHASECHK.TRANS64.TRYWAIT P2, [R0+URZ+0x78], R6 ;  /* 0x00007806000075a7 */ /* 0x0044e400080411ff */
[----:B---3--:R-:W-:Y:S05]  /*b9a0*/  @!P2 NANOSLEEP.SYNCS 0x989680 ;  /* 0x009896800000a95d */ /* 0x008fea0003900000 */
[----:B------:R-:W3:Y:S02]  /*b9b0*/  @!P2 SYNCS.PHASECHK.TRANS64 P2, [R0+URZ+0x78], R6 ;  /* 0x000078060000a5a7 */ /* 0x000ee400080410ff */
[----:B---3--:R-:W-:Y:S05]  /*b9c0*/  @!P2 BRA `(.L_x_157) ;  /* 0xfffffffc00f0a947 */ /* 0x008fea000383ffff */
[----:B------:R-:W-:Y:S05]  /*b9d0*/  BRA `(.L_x_74) ;  /* 0xffffff8800d47947 */ /* 0x000fea000383ffff */
.L_x_78:
[----:B------:R-:W-:Y:S07]  /*b9e0*/  MOV R0, UR21 ;  /* 0x0000001500007c02 */ /* 0x000fee0008000f00 */
.L_x_158:
[----:B--2---:R2:W3:Y:S02]  /*b9f0*/  SYNCS.PHASECHK.TRANS64.TRYWAIT P0, [R0+URZ+0x50], R9 ;  /* 0x00005009000075a7 */ /* 0x0044e400080011ff */
[----:B---3--:R-:W-:Y:S05]  /*ba00*/  @!P0 NANOSLEEP.SYNCS 0x989680 ;  /* 0x009896800000895d */ /* 0x008fea0003900000 */
[----:B------:R-:W3:Y:S02]  /*ba10*/  @!P0 SYNCS.PHASECHK.TRANS64 P0, [R0+URZ+0x50], R9 ;  /* 0x00005009000085a7 */ /* 0x000ee400080010ff */
[----:B---3--:R-:W-:Y:S05]  /*ba20*/  @!P0 BRA `(.L_x_158) ;  /* 0xfffffffc00f08947 */ /* 0x008fea000383ffff */
[----:B------:R-:W-:Y:S05]  /*ba30*/  BRA `(.L_x_159) ;  /* 0xffffff8c00307947 */ /* 0x000fea000383ffff */
.L_x_79:
[----:B------:R-:W-:Y:S07]  /*ba40*/  MOV R0, UR21 ;  /* 0x0000001500007c02 */ /* 0x000fee0008000f00 */
.L_x_160:
[----:B--2---:R2:W3:Y:S02]  /*ba50*/  SYNCS.PHASECHK.TRANS64.TRYWAIT P0, [R0+URZ+0x58], R9 ;  /* 0x00005809000075a7 */ /* 0x0044e400080011ff */
[----:B---3--:R-:W-:Y:S05]  /*ba60*/  @!P0 NANOSLEEP.SYNCS 0x989680 ;  /* 0x009896800000895d */ /* 0x008fea0003900000 */
[----:B------:R-:W3:Y:S02]  /*ba70*/  @!P0 SYNCS.PHASECHK.TRANS64 P0, [R0+URZ+0x58], R9 ;  /* 0x00005809000085a7 */ /* 0x000ee400080010ff */
[----:B---3--:R-:W-:Y:S05]  /*ba80*/  @!P0 BRA `(.L_x_160) ;  /* 0xfffffffc00f08947 */ /* 0x008fea000383ffff */
[----:B------:R-:W-:Y:S05]  /*ba90*/  BRA `(.L_x_161) ;  /* 0xffffff8c00687947 */ /* 0x000fea000383ffff */
.L_x_80:
[----:B------:R-:W-:Y:S07]  /*baa0*/  MOV R0, UR21 ;  /* 0x0000001500007c02 */ /* 0x000fee0008000f00 */
.L_x_162:
[----:B--2---:R2:W3:Y:S02]  /*bab0*/  SYNCS.PHASECHK.TRANS64.TRYWAIT P0, [R0+URZ+0x60], R9 ;  /* 0x00006009000075a7 */ /* 0x0044e400080011ff */
[----:B---3--:R-:W-:Y:S05]  /*bac0*/  @!P0 NANOSLEEP.SYNCS 0x989680 ;  /* 0x009896800000895d */ /* 0x008fea0003900000 */
[----:B------:R-:W3:Y:S02]  /*bad0*/  @!P0 SYNCS.PHASECHK.TRANS64 P0, [R0+URZ+0x60], R9 ;  /* 0x00006009000085a7 */ /* 0x000ee400080010ff */
[----:B---3--:R-:W-:Y:S05]  /*bae0*/  @!P0 BRA `(.L_x_162) ;  /* 0xfffffffc00f08947 */ /* 0x008fea000383ffff */
[----:B------:R-:W-:Y:S05]  /*baf0*/  BRA `(.L_x_163) ;  /* 0xffffff8c00ac7947 */ /* 0x000fea000383ffff */
.L_x_81:
[----:B------:R-:W-:Y:S07]  /*bb00*/  MOV R0, UR21 ;  /* 0x0000001500007c02 */ /* 0x000fee0008000f00 */
.L_x_164:
[----:B--2---:R2:W3:Y:S02]  /*bb10*/  SYNCS.PHASECHK.TRANS64.TRYWAIT P0, [R0+URZ+0x68], R9 ;  /* 0x00006809000075a7 */ /* 0x0044e400080011ff */
[----:B---3--:R-:W-:Y:S05]  /*bb20*/  @!P0 NANOSLEEP.SYNCS 0x989680 ;  /* 0x009896800000895d */ /* 0x008fea0003900000 */
[----:B------:R-:W3:Y:S02]  /*bb30*/  @!P0 SYNCS.PHASECHK.TRANS64 P0, [R0+URZ+0x68], R9 ;  /* 0x00006809000085a7 */ /* 0x000ee400080010ff */
[----:B---3--:R-:W-:Y:S05]  /*bb40*/  @!P0 BRA `(.L_x_164) ;  /* 0xfffffffc00f08947 */ /* 0x008fea000383ffff */
[----:B------:R-:W-:Y:S05]  /*bb50*/  BRA `(.L_x_165) ;  /* 0xffffff8c00ec7947 */ /* 0x000fea000383ffff */
.L_x_83:
[----:B------:R-:W-:-:S07]  /*bb60*/  MOV R0, UR21 ;  /* 0x0000001500007c02 */ /* 0x000fce0008000f00 */
.L_x_166:
[----:B---3--:R3:W4:Y:S02]  /*bb70*/  SYNCS.PHASECHK.TRANS64.TRYWAIT P0, [R0+URZ+0x50], R2 ;  /* 0x00005002000075a7 */ /* 0x00872400080011ff */
[----:B----4-:R-:W-:Y:S05]  /*bb80*/  @!P0 NANOSLEEP.SYNCS 0x989680 ;  /* 0x009896800000895d */ /* 0x010fea0003900000 */
[----:B------:R-:W4:Y:S02]  /*bb90*/  @!P0 SYNCS.PHASECHK.TRANS64 P0, [R0+URZ+0x50], R2 ;  /* 0x00005002000085a7 */ /* 0x000f2400080010ff */
[----:B----4-:R-:W-:Y:S05]  /*bba0*/  @!P0 BRA `(.L_x_166) ;  /* 0xfffffffc00f08947 */ /* 0x010fea000383ffff */
[----:B------:R-:W-:Y:S05]  /*bbb0*/  BRA `(.L_x_167) ;  /* 0xffffff9000647947 */ /* 0x000fea000383ffff */
.L_x_84:
[----:B---3--:R-:W-:-:S07]  /*bbc0*/  MOV R0, UR21 ;  /* 0x0000001500007c02 */ /* 0x008fce0008000f00 */
.L_x_168:
[----:B---3--:R3:W4:Y:S02]  /*bbd0*/  SYNCS.PHASECHK.TRANS64.TRYWAIT P0, [R0+URZ+0x58], R2 ;  /* 0x00005802000075a7 */ /* 0x00872400080011ff */
[----:B----4-:R-:W-:Y:S05]  /*bbe0*/  @!P0 NANOSLEEP.SYNCS 0x989680 ;  /* 0x009896800000895d */ /* 0x010fea0003900000 */
[----:B------:R-:W4:Y:S02]  /*bbf0*/  @!P0 SYNCS.PHASECHK.TRANS64 P0, [R0+URZ+0x58], R2 ;  /* 0x00005802000085a7 */ /* 0x000f2400080010ff */
[----:B----4-:R-:W-:Y:S05]  /*bc00*/  @!P0 BRA `(.L_x_168) ;  /* 0xfffffffc00f08947 */ /* 0x010fea000383ffff */
[----:B------:R-:W-:Y:S05]  /*bc10*/  BRA `(.L_x_169) ;  /* 0xffffff9000547947 */ /* 0x000fea000383ffff */
.L_x_85:
[----:B---3--:R-:W-:-:S07]  /*bc20*/  MOV R0, UR21 ;  /* 0x0000001500007c02 */ /* 0x008fce0008000f00 */
.L_x_170:
[----:B---3--:R3:W4:Y:S02]  /*bc30*/  SYNCS.PHASECHK.TRANS64.TRYWAIT P0, [R0+URZ+0x60], R2 ;  /* 0x00006002000075a7 */ /* 0x00872400080011ff */
[----:B----4-:R-:W-:Y:S05]  /*bc40*/  @!P0 NANOSLEEP.SYNCS 0x989680 ;  /* 0x009896800000895d */ /* 0x010fea0003900000 */
[----:B------:R-:W4:Y:S02]  /*bc50*/  @!P0 SYNCS.PHASECHK.TRANS64 P0, [R0+URZ+0x60], R2 ;  /* 0x00006002000085a7 */ /* 0x000f2400080010ff */
[----:B----4-:R-:W-:Y:S05]  /*bc60*/  @!P0 BRA `(.L_x_170) ;  /* 0xfffffffc00f08947 */ /* 0x010fea000383ffff */
[----:B------:R-:W-:Y:S05]  /*bc70*/  BRA `(.L_x_171) ;  /* 0xffffff9000447947 */ /* 0x000fea000383ffff */
.L_x_87:
[----:B-1----:R1:W2:Y:S02]  /*bc80*/  SYNCS.PHASECHK.TRANS64.TRYWAIT P0, [R3+URZ+0x80], R0 ;  /* 0x00008000030075a7 */ /* 0x0022a400080011ff */
[----:B--2---:R-:W-:Y:S05]  /*bc90*/  @!P0 NANOSLEEP.SYNCS 0x989680 ;  /* 0x009896800000895d */ /* 0x004fea0003900000 */
[----:B------:R-:W2:Y:S02]  /*bca0*/  @!P0 SYNCS.PHASECHK.TRANS64 P0, [R3+URZ+0x80], R0 ;  /* 0x00008000030085a7 */ /* 0x000ea400080010ff */
[----:B--2---:R-:W-:Y:S05]  /*bcb0*/  @!P0 BRA `(.L_x_87) ;  /* 0xfffffffc00f08947 */ /* 0x004fea000383ffff */
[----:B------:R-:W-:Y:S05]  /*bcc0*/  BRA `(.L_x_172) ;  /* 0xffffff94000c7947 */ /* 0x000fea000383ffff */
.L_x_98:
[----:B-1----:R-:W-:Y:S04]  /*bcd0*/  MOV R3, UR44 ;  /* 0x0000002c00037c02 */ /* 0x002fe80008000f00 */
[----:B------:R1:W2:Y:S03]  /*bce0*/  SYNCS.PHASECHK.TRANS64.TRYWAIT P1, [R3+URZ+0x30], R4 ;  /* 0x00003004030075a7 */ /* 0x0002a600080211ff */
[----:B--2---:R-:W-:Y:S05]  /*bcf0*/  @!P1 NANOSLEEP.SYNCS 0x989680 ;  /* 0x009896800000995d */ /* 0x004fea0003900000 */
[----:B------:R-:W2:Y:S02]  /*bd00*/  @!P1 SYNCS.PHASECHK.TRANS64 P1, [R3+URZ+0x30], R4 ;  /* 0x00003004030095a7 */ /* 0x000ea400080210ff */
[----:B--2---:R-:W-:Y:S05]  /*bd10*/  @!P1 BRA `(.L_x_98) ;  /* 0xfffffffc00ec9947 */ /* 0x004fea000383ffff */
[----:B------:R-:W-:Y:S05]  /*bd20*/  BRA `(.L_x_97) ;  /* 0xffffffa000b87947 */ /* 0x000fea000383ffff */
.L_x_100:
[----:B--2---:R2:W4:Y:S02]  /*bd30*/  SYNCS.PHASECHK.TRANS64.TRYWAIT P0, [R74+URZ+0xa0], R0 ;  /* 0x0000a0004a0075a7 */ /* 0x00452400080011ff */
[----:B----4-:R-:W-:Y:S05]  /*bd40*/  @!P0 NANOSLEEP.SYNCS 0x989680 ;  /* 0x009896800000895d */ /* 0x010fea0003900000 */
[----:B------:R-:W4:Y:S02]  /*bd50*/  @!P0 SYNCS.PHASECHK.TRANS64 P0, [R74+URZ+0xa0], R0 ;  /* 0x0000a0004a0085a7 */ /* 0x000f2400080010ff */
[----:B----4-:R-:W-:Y:S05]  /*bd60*/  @!P0 BRA `(.L_x_100) ;  /* 0xfffffffc00f08947 */ /* 0x010fea000383ffff */
[----:B------:R-:W-:Y:S05]  /*bd70*/  BRA `(.L_x_99) ;  /* 0xffffffa400187947 */ /* 0x000fea000383ffff */
.L_x_109:
[----:B-1----:R1:W2:Y:S02]  /*bd80*/  SYNCS.PHASECHK.TRANS64.TRYWAIT P0, [R2+URZ+0x30], R0 ;  /* 0x00003000020075a7 */ /* 0x0022a400080011ff */
[----:B--2---:R-:W-:Y:S05]  /*bd90*/  @!P0 NANOSLEEP.SYNCS 0x989680 ;  /* 0x009896800000895d */ /* 0x004fea0003900000 */
[----:B------:R-:W2:Y:S02]  /*bda0*/  @!P0 SYNCS.PHASECHK.TRANS64 P0, [R2+URZ+0x30], R0 ;  /* 0x00003000020085a7 */ /* 0x000ea400080010ff */
[----:B--2---:R-:W-:Y:S05]  /*bdb0*/  @!P0 BRA `(.L_x_109) ;  /* 0xfffffffc00f08947 */ /* 0x004fea000383ffff */
[----:B------:R-:W-:Y:S05]  /*bdc0*/  BRA `(.L_x_108) ;  /* 0xffffffb400e07947 */ /* 0x000fea000383ffff */
.L_x_117:
[----:B-1----:R1:W2:Y:S02]  /*bdd0*/  SYNCS.PHASECHK.TRANS64.TRYWAIT P0, [R6+URZ+0x30], R5 ;  /* 0x00003005060075a7 */ /* 0x0022a400080011ff */
[----:B--2---:R-:W-:Y:S05]  /*bde0*/  @!P0 NANOSLEEP.SYNCS 0x989680 ;  /* 0x009896800000895d */ /* 0x004fea0003900000 */
[----:B------:R-:W2:Y:S02]  /*bdf0*/  @!P0 SYNCS.PHASECHK.TRANS64 P0, [R6+URZ+0x30], R5 ;  /* 0x00003005060085a7 */ /* 0x000ea400080010ff */
[----:B--2---:R-:W-:Y:S05]  /*be00*/  @!P0 BRA `(.L_x_117) ;  /* 0xfffffffc00f08947 */ /* 0x004fea000383ffff */
[----:B------:R-:W-:Y:S05]  /*be10*/  BRA `(.L_x_116) ;  /* 0xffffffc800d87947 */ /* 0x000fea000383ffff */
.L_x_125:
[----:B-1----:R1:W2:Y:S02]  /*be20*/  SYNCS.PHASECHK.TRANS64.TRYWAIT P0, [R3+URZ+0x30], R0 ;  /* 0x00003000030075a7 */ /* 0x0022a400080011ff */
[----:B--2---:R-:W-:Y:S05]  /*be30*/  @!P0 NANOSLEEP.SYNCS 0x989680 ;  /* 0x009896800000895d */ /* 0x004fea0003900000 */
[----:B------:R-:W2:Y:S02]  /*be40*/  @!P0 SYNCS.PHASECHK.TRANS64 P0, [R3+URZ+0x30], R0 ;  /* 0x00003000030085a7 */ /* 0x000ea400080010ff */
[----:B--2---:R-:W-:Y:S05]  /*be50*/  @!P0 BRA `(.L_x_125) ;  /* 0xfffffffc00f08947 */ /* 0x004fea000383ffff */
[----:B------:R-:W-:Y:S05]  /*be60*/  BRA `(.L_x_124) ;  /* 0xffffffdc00cc7947 */ /* 0x000fea000383ffff */
        .weak           $__internal_0_$__cuda_sm10x_tcgen05_guardrail_trap_col_being_dealloced_not_returned_by_alloc
        .type           $__internal_0_$__cuda_sm10x_tcgen05_guardrail_trap_col_being_dealloced_not_returned_by_alloc,@function
        .size           $__internal_0_$__cuda_sm10x_tcgen05_guardrail_trap_col_being_dealloced_not_returned_by_alloc,($__internal_1_$__cuda_sm10x_tcgen05_guardrail_trap_phase_invalid_during_alloc - $__internal_0_$__cuda_sm10x_tcgen05_guardrail_trap_col_being_dealloced_not_returned_by_alloc)
$__internal_0_$__cuda_sm10x_tcgen05_guardrail_trap_col_being_dealloced_not_returned_by_alloc:
[----:B------:R-:W-:Y:S05]  /*be70*/  BPT.TRAP 0x1 ;  /* 0x000000040000795c */ /* 0x000fea0000300000 */
[----:B------:R-:W-:-:S04]  /*be80*/  HFMA2 R3, -RZ, RZ, 0, 0 ;  /* 0x00000000ff037431 */ /* 0x000fc800000001ff */
[----:B------:R-:W-:Y:S05]  /*be90*/  RET.REL.NODEC R2 `(_ZN7cutlass13device_kernelINS_4gemm6kernel13GemmUniversalIN4cute5tupleIJiiiiEEENS1_10collective13CollectiveMmaINS1_35MainloopSm100TmaUmmaWarpSpecializedILi3ELi2ELi2ENS5_IJNS4_1CILi1EEENSA_ILi4EEESB_EEEEENS5_IJNSA_ILi128EEENSA_ILi256EEENSA_ILi64EEEEEENS_6half_tENS5_IJlSB_lEEESJ_SK_NS4_8TiledMMAINS4_8MMA_AtomIJNS4_20SM100_MMA_F16BF16_SSISJ_SJ_fLi128ELi256ELNS4_4UMMA5MajorE0ELSP_0ELNSO_7ScaleInE0ELSQ_0EEEEEENS4_6LayoutINS5_IJSB_SB_SB_EEENS5_IJNSA_ILi0EEESV_SV_EEEEENS5_IJNS4_10UnderscoreESY_SY_EEEEENS4_23SM90_TMA_LOAD_MULTICASTENS4_14ComposedLayoutINS4_7SwizzleILi3ELi4ELi3EEENS4_18smem_ptr_flag_bitsILi16EEENST_INS5_IJNSA_ILi8EEESH_EEENS5_IJSH_SB_EEEEEEEvNS4_8identityENS4_13SM90_TMA_LOADES1B_vS1C_EENS_8epilogue10collective18CollectiveEpilogueINS1F_23Sm100TmaWarpSpecializedILi4ELi2ELi64ELb1ELb0EEEJSI_NS5_IJNST_ISF_SB_EENST_ISH_SB_EEEEESJ_SK_SJ_SK_NS1F_6fusion15FusionCallbacksIS1J_NS1N_17LinearCombinationISJ_fSJ_fLNS_15FloatRoundStyleE2EEESI_S1M_JEEENS4_5SM1004TMEM4LOAD26SM100_TMEM_LOAD_32dp32b64xES1D_S1B_NS4_39AutoVectorizingCopyWithAssumedAlignmentILi128EEENS4_14SM90_TMA_STOREES1B_S1Y_S1Y_EEEvvEEEEvNT_6ParamsE) ;  /* 0xffffff4002587950 */ /* 0x000fea0003c3ffff */
        .weak           $__internal_1_$__cuda_sm10x_tcgen05_guardrail_trap_phase_invalid_during_alloc
        .type           $__internal_1_$__cuda_sm10x_tcgen05_guardrail_trap_phase_invalid_during_alloc,@function
        .size           $__internal_1_$__cuda_sm10x_tcgen05_guardrail_trap_phase_invalid_during_alloc,($__internal_2_$__cuda_sm10x_tcgen05_guardrail_trap_unallocated_columns_being_dealloced - $__internal_1_$__cuda_sm10x_tcgen05_guardrail_trap_phase_invalid_during_alloc)
$__internal_1_$__cuda_sm10x_tcgen05_guardrail_trap_phase_invalid_during_alloc:
[----:B------:R-:W-:Y:S05]  /*bea0*/  BPT.TRAP 0x1 ;  /* 0x000000040000795c */ /* 0x000fea0000300000 */
[----:B------:R-:W-:-:S04]  /*beb0*/  MOV R5, 0x0 ;  /* 0x0000000000057802 */ /* 0x000fc80000000f00 */
[----:B------:R-:W-:Y:S05]  /*bec0*/  RET.REL.NODEC R4 `(_ZN7cutlass13device_kernelINS_4gemm6kernel13GemmUniversalIN4cute5tupleIJiiiiEEENS1_10collective13CollectiveMmaINS1_35MainloopSm100TmaUmmaWarpSpecializedILi3ELi2ELi2ENS5_IJNS4_1CILi1EEENSA_ILi4EEESB_EEEEENS5_IJNSA_ILi128EEENSA_ILi256EEENSA_ILi64EEEEEENS_6half_tENS5_IJlSB_lEEESJ_SK_NS4_8TiledMMAINS4_8MMA_AtomIJNS4_20SM100_MMA_F16BF16_SSISJ_SJ_fLi128ELi256ELNS4_4UMMA5MajorE0ELSP_0ELNSO_7ScaleInE0ELSQ_0EEEEEENS4_6LayoutINS5_IJSB_SB_SB_EEENS5_IJNSA_ILi0EEESV_SV_EEEEENS5_IJNS4_10UnderscoreESY_SY_EEEEENS4_23SM90_TMA_LOAD_MULTICASTENS4_14ComposedLayoutINS4_7SwizzleILi3ELi4ELi3EEENS4_18smem_ptr_flag_bitsILi16EEENST_INS5_IJNSA_ILi8EEESH_EEENS5_IJSH_SB_EEEEEEEvNS4_8identityENS4_13SM90_TMA_LOADES1B_vS1C_EENS_8epilogue10collective18CollectiveEpilogueINS1F_23Sm100TmaWarpSpecializedILi4ELi2ELi64ELb1ELb0EEEJSI_NS5_IJNST_ISF_SB_EENST_ISH_SB_EEEEESJ_SK_SJ_SK_NS1F_6fusion15FusionCallbacksIS1J_NS1N_17LinearCombinationISJ_fSJ_fLNS_15FloatRoundStyleE2EEESI_S1M_JEEENS4_5SM1004TMEM4LOAD26SM100_TMEM_LOAD_32dp32b64xES1D_S1B_NS4_39AutoVectorizingCopyWithAssumedAlignmentILi128EEENS4_14SM90_TMA_STOREES1B_S1Y_S1Y_EEEvvEEEEvNT_6ParamsE) ;  /* 0xffffff40044c7950 */ /* 0x000fea0003c3ffff */
        .weak           $__internal_2_$__cuda_sm10x_tcgen05_guardrail_trap_unallocated_columns_being_dealloced
        .type           $__internal_2_$__cuda_sm10x_tcgen05_guardrail_trap_unallocated_columns_being_dealloced,@function
        .size           $__internal_2_$__cuda_sm10x_tcgen05_guardrail_trap_unallocated_columns_being_dealloced,(.L_x_174 - $__internal_2_$__cuda_sm10x_tcgen05_guardrail_trap_unallocated_columns_being_dealloced)
$__internal_2_$__cuda_sm10x_tcgen05_guardrail_trap_unallocated_columns_being_dealloced:
[----:B------:R-:W-:Y:S05]  /*bed0*/  BPT.TRAP 0x1 ;  /* 0x000000040000795c */ /* 0x000fea0000300000 */
[----:B------:R-:W-:-:S04]  /*bee0*/  HFMA2 R3, -RZ, RZ, 0, 0 ;  /* 0x00000000ff037431 */ /* 0x000fc800000001ff */
[----:B------:R-:W-:Y:S05]  /*bef0*/  RET.REL.NODEC R2 `(_ZN7cutlass13device_kernelINS_4gemm6kernel13GemmUniversalIN4cute5tupleIJiiiiEEENS1_10collective13CollectiveMmaINS1_35MainloopSm100TmaUmmaWarpSpecializedILi3ELi2ELi2ENS5_IJNS4_1CILi1EEENSA_ILi4EEESB_EEEEENS5_IJNSA_ILi128EEENSA_ILi256EEENSA_ILi64EEEEEENS_6half_tENS5_IJlSB_lEEESJ_SK_NS4_8TiledMMAINS4_8MMA_AtomIJNS4_20SM100_MMA_F16BF16_SSISJ_SJ_fLi128ELi256ELNS4_4UMMA5MajorE0ELSP_0ELNSO_7ScaleInE0ELSQ_0EEEEEENS4_6LayoutINS5_IJSB_SB_SB_EEENS5_IJNSA_ILi0EEESV_SV_EEEEENS5_IJNS4_10UnderscoreESY_SY_EEEEENS4_23SM90_TMA_LOAD_MULTICASTENS4_14ComposedLayoutINS4_7SwizzleILi3ELi4ELi3EEENS4_18smem_ptr_flag_bitsILi16EEENST_INS5_IJNSA_ILi8EEESH_EEENS5_IJSH_SB_EEEEEEEvNS4_8identityENS4_13SM90_TMA_LOADES1B_vS1C_EENS_8epilogue10collective18CollectiveEpilogueINS1F_23Sm100TmaWarpSpecializedILi4ELi2ELi64ELb1ELb0EEEJSI_NS5_IJNST_ISF_SB_EENST_ISH_SB_EEEEESJ_SK_SJ_SK_NS1F_6fusion15FusionCallbacksIS1J_NS1N_17LinearCombinationISJ_fSJ_fLNS_15FloatRoundStyleE2EEESI_S1M_JEEENS4_5SM1004TMEM4LOAD26SM100_TMEM_LOAD_32dp32b64xES1D_S1B_NS4_39AutoVectorizingCopyWithAssumedAlignmentILi128EEENS4_14SM90_TMA_STOREES1B_S1Y_S1Y_EEEvvEEEEvNT_6ParamsE) ;  /* 0xffffff4002407950 */ /* 0x000fea0003c3ffff */
.L_x_173:
[----:B------:R-:W-:-:S00]  /*bf00*/  BRA `(.L_x_173) ;  /* 0xfffffffc00fc7947 */ /* 0x000fc0000383ffff */
[----:B------:R-:W-:-:S00]  /*bf10*/  NOP ;  /* 0x0000000000007918 */ /* 0x000fc00000000000 */
        /* <DEDUP_REMOVED lines=14> */
.L_x_174:


//--------------------- .nv.global.init           --------------------------
	.section	.nv.global.init,"aw",@progbits
.nv.global.init:
	.type		$str$27,@object
	.size		$str$27,($str$28 - $str$27)
$str$27:
        /*0000*/ 	.byte	0x28, 0x61, 0x64, 0x64, 0x72, 0x65, 0x73, 0x73, 0x20, 0x26, 0x20, 0x6d, 0x61, 0x73, 0x6b, 0x29
        /*0010*/ 	.byte	0x20, 0x3d, 0x3d, 0x20, 0x30, 0x00
	.type		$str$28,@object
	.size		$str$28,($str$26 - $str$28)
$str$28:
        /*0016*/ 	.byte	0x2f, 0x74, 0x6d, 0x70, 0x2f, 0x63, 0x75, 0x74, 0x6c, 0x61, 0x73, 0x73, 0x5f, 0x73, 0x77, 0x65
        /*0026*/ 	.byte	0x65, 0x70, 0x5f, 0x73, 0x72, 0x63, 0x2f, 0x69, 0x6e, 0x63, 0x6c, 0x75, 0x64, 0x65, 0x2f, 0x63
        /*0036*/ 	.byte	0x75, 0x74, 0x65, 0x2f, 0x70, 0x6f, 0x69, 0x6e, 0x74, 0x65, 0x72, 0x5f, 0x66, 0x6c, 0x61, 0x67
        /*0046*/ 	.byte	0x67, 0x65, 0x64, 0x2e, 0x68, 0x70, 0x70, 0x00
	.type		$str$26,@object
	.size		$str$26,($str$25 - $str$26)
$str$26:
        /*004e*/ 	.byte	0x2f, 0x74, 0x6d, 0x70, 0x2f, 0x63, 0x75, 0x74, 0x6c, 0x61, 0x73, 0x73, 0x5f, 0x73, 0x77, 0x65
        /*005e*/ 	.byte	0x65, 0x70, 0x5f, 0x73, 0x72, 0x63, 0x2f, 0x69, 0x6e, 0x63, 0x6c, 0x75, 0x64, 0x65, 0x2f, 0x63
        /*006e*/ 	.byte	0x75, 0x74, 0x65, 0x2f, 0x61, 0x74, 0x6f, 0x6d, 0x2f, 0x63, 0x6f, 0x70, 0x79, 0x5f, 0x74, 0x72
        /*007e*/ 	.byte	0x61, 0x69, 0x74, 0x73, 0x5f, 0x73, 0x6d, 0x31, 0x30, 0x30, 0x2e, 0x68, 0x70, 0x70, 0x00
	.type		$str$25,@object
	.size		$str$25,(__unnamed_1 - $str$25)
$str$25:
        /*008d*/ 	.byte	0x28, 0x28, 0x75, 0x69, 0x6e, 0x74, 0x33, 0x32, 0x5f, 0x74, 0x28, 0x74, 0x68, 0x72, 0x65, 0x61
        /*009d*/ 	.byte	0x64, 0x49, 0x64, 0x78, 0x2e, 0x78, 0x29, 0x20, 0x2f, 0x20, 0x33, 0x32, 0x29, 0x20, 0x25, 0x20
        /*00ad*/ 	.byte	0x34, 0x29, 0x20, 0x3d, 0x3d, 0x20, 0x28, 0x28, 0x28, 0x74, 0x6d, 0x65, 0x6d, 0x5f, 0x61, 0x64
        /*00bd*/ 	.byte	0x64, 0x72, 0x20, 0x3e, 0x3e, 0x20, 0x31, 0x36, 0x29, 0x20, 0x2f, 0x20, 0x33, 0x32, 0x29, 0x20
        /*00cd*/ 	.byte	0x25, 0x20, 0x34, 0x29, 0x00
	.type		__unnamed_1,@object
	.size		__unnamed_1,(__unnamed_2 - __unnamed_1)
__unnamed_1:
        /*00d2*/ 	.byte	0x61, 0x75, 0x74, 0x6f, 0x20, 0x63, 0x75, 0x74, 0x65, 0x3a, 0x3a, 0x61, 0x73, 0x5f, 0x70, 0x6f
        /* <DEDUP_REMOVED lines=24> */
        /*0262*/ 	.byte	0x3e, 0x3e, 0x3e, 0x3e, 0x5d, 0x00
	.type		__unnamed_2,@object
	.size		__unnamed_2,(.L_2 - __unnamed_2)
__unnamed_2:
        /* <DEDUP_REMOVED lines=43> */
        /*0518*/ 	.byte	0x74, 0x65, 0x3a, 0x3a, 0x43, 0x3c, 0x30, 0x3e, 0x3e, 0x3e, 0x3e, 0x5d, 0x00
.L_2:


//--------------------- .nv.shared._ZN7cutlass13device_kernelINS_4gemm6kernel13GemmUniversalIN4cute5tupleIJiiiiEEENS1_10collective13CollectiveMmaINS1_35MainloopSm100TmaUmmaWarpSpecializedILi3ELi2ELi2ENS5_IJNS4_1CILi1EEENSA_ILi4EEESB_EEEEENS5_IJNSA_ILi128EEENSA_ILi256EEENSA_ILi64EEEEEENS_6half_tENS5_IJlSB_lEEESJ_SK_NS4_8TiledMMAINS4_8MMA_AtomIJNS4_20SM100_MMA_F16BF16_SSISJ_SJ_fLi128ELi256ELNS4_4UMMA5MajorE0ELSP_0ELNSO_7ScaleInE0ELSQ_0EEEEEENS4_6LayoutINS5_IJSB_SB_SB_EEENS5_IJNSA_ILi0EEESV_SV_EEEEENS5_IJNS4_10UnderscoreESY_SY_EEEEENS4_23SM90_TMA_LOAD_MULTICASTENS4_14ComposedLayoutINS4_7SwizzleILi3ELi4ELi3EEENS4_18smem_ptr_flag_bitsILi16EEENST_INS5_IJNSA_ILi8EEESH_EEENS5_IJSH_SB_EEEEEEEvNS4_8identityENS4_13SM90_TMA_LOADES1B_vS1C_EENS_8epilogue10collective18CollectiveEpilogueINS1F_23Sm100TmaWarpSpecializedILi4ELi2ELi64ELb1ELb0EEEJSI_NS5_IJNST_ISF_SB_EENST_ISH_SB_EEEEESJ_SK_SJ_SK_NS1F_6fusion15FusionCallbacksIS1J_NS1N_17LinearCombinationISJ_fSJ_fLNS_15FloatRoundStyleE2EEESI_S1M_JEEENS4_5SM1004TMEM4LOAD26SM100_TMEM_LOAD_32dp32b64xES1D_S1B_NS4_39AutoVectorizingCopyWithAssumedAlignmentILi128EEENS4_14SM90_TMA_STOREES1B_S1Y_S1Y_EEEvvEEEEvNT_6ParamsE --------------------------
	.section	.nv.shared._ZN7cutlass13device_kernelINS_4gemm6kernel13GemmUniversalIN4cute5tupleIJiiiiEEENS1_10collective13CollectiveMmaINS1_35MainloopSm100TmaUmmaWarpSpecializedILi3ELi2ELi2ENS5_IJNS4_1CILi1EEENSA_ILi4EEESB_EEEEENS5_IJNSA_ILi128EEENSA_ILi256EEENSA_ILi64EEEEEENS_6half_tENS5_IJlSB_lEEESJ_SK_NS4_8TiledMMAINS4_8MMA_AtomIJNS4_20SM100_MMA_F16BF16_SSISJ_SJ_fLi128ELi256ELNS4_4UMMA5MajorE0ELSP_0ELNSO_7ScaleInE0ELSQ_0EEEEEENS4_6LayoutINS5_IJSB_SB_SB_EEENS5_IJNSA_ILi0EEESV_SV_EEEEENS5_IJNS4_10UnderscoreESY_SY_EEEEENS4_23SM90_TMA_LOAD_MULTICASTENS4_14ComposedLayoutINS4_7SwizzleILi3ELi4ELi3EEENS4_18smem_ptr_flag_bitsILi16EEENST_INS5_IJNSA_ILi8EEESH_EEENS5_IJSH_SB_EEEEEEEvNS4_8identityENS4_13SM90_TMA_LOADES1B_vS1C_EENS_8epilogue10collective18CollectiveEpilogueINS1F_23Sm100TmaWarpSpecializedILi4ELi2ELi64ELb1ELb0EEEJSI_NS5_IJNST_ISF_SB_EENST_ISH_SB_EEEEESJ_SK_SJ_SK_NS1F_6fusion15FusionCallbacksIS1J_NS1N_17LinearCombinationISJ_fSJ_fLNS_15FloatRoundStyleE2EEESI_S1M_JEEENS4_5SM1004TMEM4LOAD26SM100_TMEM_LOAD_32dp32b64xES1D_S1B_NS4_39AutoVectorizingCopyWithAssumedAlignmentILi128EEENS4_14SM90_TMA_STOREES1B_S1Y_S1Y_EEEvvEEEEvNT_6ParamsE,"aw",@nobits
	.sectionflags	@""
	.align	16
	.zero		1024


//--------------------- .nv.shared.reserved.0     --------------------------
	.section	.nv.shared.reserved.0,"aw",@nobits
	.weak		__nv_reservedSMEM_offset_0_alias
	.size		__nv_reservedSMEM_offset_0_alias, 0, 64
	.other		__nv_reservedSMEM_offset_0_alias,@"STO_CUDA_RESERVED_SHARED STV_DEFAULT"
__nv_reservedSMEM_offset_0_alias:
	.zero		0
.nv.shared.reserved.0:
	.zero		64
	.weak		__nv_reservedSMEM_tcgen05_partition
	.type		__nv_reservedSMEM_tcgen05_partition,@object
	.size		__nv_reservedSMEM_tcgen05_partition,(.L_0 - __nv_reservedSMEM_tcgen05_partition)
__nv_reservedSMEM_tcgen05_partition:
	.zero		32
.L_0:


//--------------------- .nv.global                --------------------------
	.section	.nv.global,"aw",@nobits
.nv.global:
	.type		_ZN40_INTERNAL_9c1756f4_4_k_cu_42fdd174_351204cute1_E,@object
	.size		_ZN40_INTERNAL_9c1756f4_4_k_cu_42fdd174_351204cute1_E,(_ZN40_INTERNAL_9c1756f4_4_k_cu_42fdd174_351204cuda3std3__45__cpo6cbeginE - _ZN40_INTERNAL_9c1756f4_4_k_cu_42fdd174_351204cute1_E)
_ZN40_INTERNAL_9c1756f4_4_k_cu_42fdd174_351204cute1_E:
	.zero		1
	.type		_ZN40_INTERNAL_9c1756f4_4_k_cu_42fdd174_351204cuda3std3__45__cpo6cbeginE,@object
	.size		_ZN40_INTERNAL_9c1756f4_4_k_cu_42fdd174_351204cuda3std3__45__cpo6cbeginE,(_ZN40_INTERNAL_9c1756f4_4_k_cu_42fdd174_351204cuda3std3__48in_placeE - _ZN40_INTERNAL_9c1756f4_4_k_cu_42fdd174_351204cuda3std3__45__cpo6cbeginE)
_ZN40_INTERNAL_9c1756f4_4_k_cu_42fdd174_351204cuda3std3__45__cpo6cbeginE:
	.zero		1
	.type		_ZN40_INTERNAL_9c1756f4_4_k_cu_42fdd174_351204cuda3std3__48in_placeE,@object
	.size		_ZN40_INTERNAL_9c1756f4_4_k_cu_42fdd174_351204cuda3std3__48in_placeE,(_ZN40_INTERNAL_9c1756f4_4_k_cu_42fdd174_351204cuda3std6ranges3__45__cpo9iter_moveE - _ZN40_INTERNAL_9c1756f4_4_k_cu_42fdd174_351204cuda3std3__48in_placeE)
_ZN40_INTERNAL_9c1756f4_4_k_cu_42fdd174_351204cuda3std3__48in_placeE:
	.zero		1
	.type		_ZN40_INTERNAL_9c1756f4_4_k_cu_42fdd174_351204cuda3std6ranges3__45__cpo9iter_moveE,@object
	.size		_ZN40_INTERNAL_9c1756f4_4_k_cu_42fdd174_351204cuda3std6ranges3__45__cpo9iter_moveE,(_ZN40_INTERNAL_9c1756f4_4_k_cu_42fdd174_351204cuda3std3__45__cpo5beginE - _ZN40_INTERNAL_9c1756f4_4_k_cu_42fdd174_351204cuda3std6ranges3__45__cpo9iter_moveE)
_ZN40_INTERNAL_9c1756f4_4_k_cu_42fdd174_351204cuda3std6ranges3__45__cpo9iter_moveE:
	.zero		1
	.type		_ZN40_INTERNAL_9c1756f4_4_k_cu_42fdd174_351204cuda3std3__45__cpo5beginE,@object
	.size		_ZN40_INTERNAL_9c1756f4_4_k_cu_42fdd174_351204cuda3std3__45__cpo5beginE,(_ZN40_INTERNAL_9c1756f4_4_k_cu_42fdd174_351204cuda3std3__442_GLOBAL__N__9c1756f4_4_k_cu_42fdd174_351206ignoreE - _ZN40_INTERNAL_9c1756f4_4_k_cu_42fdd174_351204cuda3std3__45__cpo5beginE)
_ZN40_INTERNAL_9c1756f4_4_k_cu_42fdd174_351204cuda3std3__45__cpo5beginE:
	.zero		1
	.type		_ZN40_INTERNAL_9c1756f4_4_k_cu_42fdd174_351204cuda3std3__442_GLOBAL__N__9c1756f4_4_k_cu_42fdd174_351206ignoreE,@object
	.size		_ZN40_INTERNAL_9c1756f4_4_k_cu_42fdd174_351204cuda3std3__442_GLOBAL__N__9c1756f4_4_k_cu_42fdd174_351206ignoreE,(_ZN40_INTERNAL_9c1756f4_4_k_cu_42fdd174_351204cute7productE - _ZN40_INTERNAL_9c1756f4_4_k_cu_42fdd174_351204cuda3std3__442_GLOBAL__N__9c1756f4_4_k_cu_42fdd174_351206ignoreE)
_ZN40_INTERNAL_9c1756f4_4_k_cu_42fdd174_351204cuda3std3__442_GLOBAL__N__9c1756f4_4_k_cu_42fdd174_351206ignoreE:
	.zero		1
	.type		_ZN40_INTERNAL_9c1756f4_4_k_cu_42fdd174_351204cute7productE,@object
	.size		_ZN40_INTERNAL_9c1756f4_4_k_cu_42fdd174_351204cute7productE,(_ZN40_INTERNAL_9c1756f4_4_k_cu_42fdd174_351204cuda3std3__45__cpo3endE - _ZN40_INTERNAL_9c1756f4_4_k_cu_42fdd174_351204cute7productE)
_ZN40_INTERNAL_9c1756f4_4_k_cu_42fdd174_351204cute7productE:
	.zero		1
	.type		_ZN40_INTERNAL_9c1756f4_4_k_cu_42fdd174_351204cuda3std3__45__cpo3endE,@object
	.size		_ZN40_INTERNAL_9c1756f4_4_k_cu_42fdd174_351204cuda3std3__45__cpo3endE,(_ZN40_INTERNAL_9c1756f4_4_k_cu_42fdd174_351204cuda3std3__419piecewise_constructE - _ZN40_INTERNAL_9c1756f4_4_k_cu_42fdd174_351204cuda3std3__45__cpo3endE)
_ZN40_INTERNAL_9c1756f4_4_k_cu_42fdd174_351204cuda3std3__45__cpo3endE:
	.zero		1
	.type		_ZN40_INTERNAL_9c1756f4_4_k_cu_42fdd174_351204cuda3std3__419piecewise_constructE,@object
	.size		_ZN40_INTERNAL_9c1756f4_4_k_cu_42fdd174_351204cuda3std3__419piecewise_constructE,(_ZN40_INTERNAL_9c1756f4_4_k_cu_42fdd174_351204cuda3std3__45__cpo4cendE - _ZN40_INTERNAL_9c1756f4_4_k_cu_42fdd174_351204cuda3std3__419piecewise_constructE)
_ZN40_INTERNAL_9c1756f4_4_k_cu_42fdd174_351204cuda3std3__419piecewise_constructE:
	.zero		1
	.type		_ZN40_INTERNAL_9c1756f4_4_k_cu_42fdd174_351204cuda3std3__45__cpo4cendE,@object
	.size		_ZN40_INTERNAL_9c1756f4_4_k_cu_42fdd174_351204cuda3std3__45__cpo4cendE,(_ZN40_INTERNAL_9c1756f4_4_k_cu_42fdd174_351204cuda3std6ranges3__45__cpo4swapE - _ZN40_INTERNAL_9c1756f4_4_k_cu_42fdd174_351204cuda3std3__45__cpo4cendE)
_ZN40_INTERNAL_9c1756f4_4_k_cu_42fdd174_351204cuda3std3__45__cpo4cendE:
	.zero		1
	.type		_ZN40_INTERNAL_9c1756f4_4_k_cu_42fdd174_351204cuda3std6ranges3__45__cpo4swapE,@object
	.size		_ZN40_INTERNAL_9c1756f4_4_k_cu_42fdd174_351204cuda3std6ranges3__45__cpo4swapE,(.L_10 - _ZN40_INTERNAL_9c1756f4_4_k_cu_42fdd174_351204cuda3std6ranges3__45__cpo4swapE)
_ZN40_INTERNAL_9c1756f4_4_k_cu_42fdd174_351204cuda3std6ranges3__45__cpo4swapE:
	.zero		1
.L_10:


//--------------------- .nv.constant0._ZN7cutlass13device_kernelINS_4gemm6kernel13GemmUniversalIN4cute5tupleIJiiiiEEENS1_10collective13CollectiveMmaINS1_35MainloopSm100TmaUmmaWarpSpecializedILi3ELi2ELi2ENS5_IJNS4_1CILi1EEENSA_ILi4EEESB_EEEEENS5_IJNSA_ILi128EEENSA_ILi256EEENSA_ILi64EEEEEENS_6half_tENS5_IJlSB_lEEESJ_SK_NS4_8TiledMMAINS4_8MMA_AtomIJNS4_20SM100_MMA_F16BF16_SSISJ_SJ_fLi128ELi256ELNS4_4UMMA5MajorE0ELSP_0ELNSO_7ScaleInE0ELSQ_0EEEEEENS4_6LayoutINS5_IJSB_SB_SB_EEENS5_IJNSA_ILi0EEESV_SV_EEEEENS5_IJNS4_10UnderscoreESY_SY_EEEEENS4_23SM90_TMA_LOAD_MULTICASTENS4_14ComposedLayoutINS4_7SwizzleILi3ELi4ELi3EEENS4_18smem_ptr_flag_bitsILi16EEENST_INS5_IJNSA_ILi8EEESH_EEENS5_IJSH_SB_EEEEEEEvNS4_8identityENS4_13SM90_TMA_LOADES1B_vS1C_EENS_8epilogue10collective18CollectiveEpilogueINS1F_23Sm100TmaWarpSpecializedILi4ELi2ELi64ELb1ELb0EEEJSI_NS5_IJNST_ISF_SB_EENST_ISH_SB_EEEEESJ_SK_SJ_SK_NS1F_6fusion15FusionCallbacksIS1J_NS1N_17LinearCombinationISJ_fSJ_fLNS_15FloatRoundStyleE2EEESI_S1M_JEEENS4_5SM1004TMEM4LOAD26SM100_TMEM_LOAD_32dp32b64xES1D_S1B_NS4_39AutoVectorizingCopyWithAssumedAlignmentILi128EEENS4_14SM90_TMA_STOREES1B_S1Y_S1Y_EEEvvEEEEvNT_6ParamsE --------------------------
	.section	.nv.constant0._ZN7cutlass13device_kernelINS_4gemm6kernel13GemmUniversalIN4cute5tupleIJiiiiEEENS1_10collective13CollectiveMmaINS1_35MainloopSm100TmaUmmaWarpSpecializedILi3ELi2ELi2ENS5_IJNS4_1CILi1EEENSA_ILi4EEESB_EEEEENS5_IJNSA_ILi128EEENSA_ILi256EEENSA_ILi64EEEEEENS_6half_tENS5_IJlSB_lEEESJ_SK_NS4_8TiledMMAINS4_8MMA_AtomIJNS4_20SM100_MMA_F16BF16_SSISJ_SJ_fLi128ELi256ELNS4_4UMMA5MajorE0ELSP_0ELNSO_7ScaleInE0ELSQ_0EEEEEENS4_6LayoutINS5_IJSB_SB_SB_EEENS5_IJNSA_ILi0EEESV_SV_EEEEENS5_IJNS4_10UnderscoreESY_SY_EEEEENS4_23SM90_TMA_LOAD_MULTICASTENS4_14ComposedLayoutINS4_7SwizzleILi3ELi4ELi3EEENS4_18smem_ptr_flag_bitsILi16EEENST_INS5_IJNSA_ILi8EEESH_EEENS5_IJSH_SB_EEEEEEEvNS4_8identityENS4_13SM90_TMA_LOADES1B_vS1C_EENS_8epilogue10collective18CollectiveEpilogueINS1F_23Sm100TmaWarpSpecializedILi4ELi2ELi64ELb1ELb0EEEJSI_NS5_IJNST_ISF_SB_EENST_ISH_SB_EEEEESJ_SK_SJ_SK_NS1F_6fusion15FusionCallbacksIS1J_NS1N_17LinearCombinationISJ_fSJ_fLNS_15FloatRoundStyleE2EEESI_S1M_JEEENS4_5SM1004TMEM4LOAD26SM100_TMEM_LOAD_32dp32b64xES1D_S1B_NS4_39AutoVectorizingCopyWithAssumedAlignmentILi128EEENS4_14SM90_TMA_STOREES1B_S1Y_S1Y_EEEvvEEEEvNT_6ParamsE,"a",@progbits
	.sectionflags	@""
	.align	4
.nv.constant0._ZN7cutlass13device_kernelINS_4gemm6kernel13GemmUniversalIN4cute5tupleIJiiiiEEENS1_10collective13CollectiveMmaINS1_35MainloopSm100TmaUmmaWarpSpecializedILi3ELi2ELi2ENS5_IJNS4_1CILi1EEENSA_ILi4EEESB_EEEEENS5_IJNSA_ILi128EEENSA_ILi256EEENSA_ILi64EEEEEENS_6half_tENS5_IJlSB_lEEESJ_SK_NS4_8TiledMMAINS4_8MMA_AtomIJNS4_20SM100_MMA_F16BF16_SSISJ_SJ_fLi128ELi256ELNS4_4UMMA5MajorE0ELSP_0ELNSO_7ScaleInE0ELSQ_0EEEEEENS4_6LayoutINS5_IJSB_SB_SB_EEENS5_IJNSA_ILi0EEESV_SV_EEEEENS5_IJNS4_10UnderscoreESY_SY_EEEEENS4_23SM90_TMA_LOAD_MULTICASTENS4_14ComposedLayoutINS4_7SwizzleILi3ELi4ELi3EEENS4_18smem_ptr_flag_bitsILi16EEENST_INS5_IJNSA_ILi8EEESH_EEENS5_IJSH_SB_EEEEEEEvNS4_8identityENS4_13SM90_TMA_LOADES1B_vS1C_EENS_8epilogue10collective18CollectiveEpilogueINS1F_23Sm100TmaWarpSpecializedILi4ELi2ELi64ELb1ELb0EEEJSI_NS5_IJNST_ISF_SB_EENST_ISH_SB_EEEEESJ_SK_SJ_SK_NS1F_6fusion15FusionCallbacksIS1J_NS1N_17LinearCombinationISJ_fSJ_fLNS_15FloatRoundStyleE2EEESI_S1M_JEEENS4_5SM1004TMEM4LOAD26SM100_TMEM_LOAD_32dp32b64xES1D_S1B_NS4_39AutoVectorizingCopyWithAssumedAlignmentILi128EEENS4_14SM90_TMA_STOREES1B_S1Y_S1Y_EEEvvEEEEvNT_6ParamsE:
	.zero		2944


//--------------------- SYMBOLS --------------------------

	.type		.nv.reservedSmem.offset0,@object
	.size		.nv.reservedSmem.offset0,0x4
	.type		.nv.reservedSmem.cap,@object
	.size		.nv.reservedSmem.cap,0x4
	.type		__assertfail,@function
